//
// Generated by NVIDIA NVVM Compiler
//
// Compiler Build ID: CL-36424714
// Cuda compilation tools, release 13.0, V13.0.88
// Based on NVVM 20.0.0
//

.version 9.0
.target sm_100
.address_size 64

	// .globl	_Z2jeiiPdiS_S_
.extern .func  (.param .b64 func_retval0) malloc
(
	.param .b64 malloc_param_0
)
;
.extern .func free
(
	.param .b64 free_param_0
)
;

.visible .entry _Z2jeiiPdiS_S_(
	.param .u32 _Z2jeiiPdiS_S__param_0,
	.param .u32 _Z2jeiiPdiS_S__param_1,
	.param .u64 .ptr .align 1 _Z2jeiiPdiS_S__param_2,
	.param .u32 _Z2jeiiPdiS_S__param_3,
	.param .u64 .ptr .align 1 _Z2jeiiPdiS_S__param_4,
	.param .u64 .ptr .align 1 _Z2jeiiPdiS_S__param_5
)
{
	.reg .pred 	%p<200>;
	.reg .b16 	%rs<76>;
	.reg .b32 	%r<660>;
	.reg .b64 	%rd<713>;
	.reg .b64 	%fd<1322>;

	ld.param.u32 	%r227, [_Z2jeiiPdiS_S__param_0];
	ld.param.u32 	%r225, [_Z2jeiiPdiS_S__param_1];
	ld.param.u64 	%rd22, [_Z2jeiiPdiS_S__param_2];
	ld.param.u64 	%rd23, [_Z2jeiiPdiS_S__param_4];
	ld.param.u64 	%rd24, [_Z2jeiiPdiS_S__param_5];
	mov.u32 	%r228, %tid.x;
	mov.u32 	%r229, %ntid.x;
	mov.u32 	%r230, %ctaid.x;
	mad.lo.s32 	%r1, %r229, %r230, %r228;
	setp.ge.s32 	%p1, %r1, %r227;
	@%p1 bra 	$L__BB0_199;
	cvta.to.global.u64 	%rd25, %rd24;
	cvta.to.global.u64 	%rd26, %rd22;
	cvta.to.global.u64 	%rd27, %rd23;
	mul.lo.s32 	%r231, %r225, %r1;
	mul.lo.s32 	%r232, %r231, %r225;
	mul.wide.s32 	%rd28, %r232, 8;
	add.s64 	%rd1, %rd26, %rd28;
	add.s64 	%rd2, %rd27, %rd28;
	mul.wide.s32 	%rd29, %r231, 8;
	add.s64 	%rd3, %rd25, %rd29;
	setp.lt.s32 	%p2, %r225, 1;
	@%p2 bra 	$L__BB0_19;
	add.s32 	%r2, %r225, -1;
	and.b32  	%r3, %r225, 3;
	and.b32  	%r4, %r225, 2147483644;
	and.b32  	%r5, %r225, 1;
	mov.b32 	%r577, 0;
	mov.u32 	%r568, %r577;
$L__BB0_3:
	setp.lt.u32 	%p3, %r2, 3;
	mov.b32 	%r576, 0;
	@%p3 bra 	$L__BB0_33;
	mov.b32 	%r570, 0;
$L__BB0_5:
	.pragma "nounroll";
	setp.ne.s32 	%p4, %r570, %r568;
	mul.wide.s32 	%rd30, %r577, 8;
	add.s64 	%rd4, %rd2, %rd30;
	@%p4 bra 	$L__BB0_22;
	mov.b64 	%rd32, 4607182418800017408;
	st.global.u64 	[%rd4], %rd32;
	bra.uni 	$L__BB0_23;
$L__BB0_7:
	and.b32  	%r8, %r225, 15;
	setp.lt.u32 	%p16, %r2, 15;
	mov.b32 	%r579, 0;
	@%p16 bra 	$L__BB0_10;
	and.b32  	%r579, %r225, 2147483632;
	mov.b32 	%r578, 0;
$L__BB0_9:
	.pragma "nounroll";
	mul.lo.s32 	%r244, %r578, %r225;
	add.s32 	%r245, %r244, %r578;
	mul.wide.u32 	%rd50, %r245, 8;
	add.s64 	%rd51, %rd1, %rd50;
	ld.global.f64 	%fd39, [%rd51];
	cvt.u64.u32 	%rd52, %r578;
	mul.wide.u32 	%rd53, %r578, 8;
	add.s64 	%rd54, %rd3, %rd53;
	st.global.f64 	[%rd54], %fd39;
	add.s32 	%r246, %r244, %r225;
	cvt.u64.u32 	%rd55, %r246;
	add.s64 	%rd56, %rd55, %rd52;
	shl.b64 	%rd57, %rd56, 3;
	add.s64 	%rd58, %rd1, %rd57;
	ld.global.f64 	%fd40, [%rd58+8];
	st.global.f64 	[%rd54+8], %fd40;
	add.s32 	%r247, %r246, %r225;
	cvt.u64.u32 	%rd59, %r247;
	add.s64 	%rd60, %rd59, %rd52;
	shl.b64 	%rd61, %rd60, 3;
	add.s64 	%rd62, %rd1, %rd61;
	ld.global.f64 	%fd41, [%rd62+16];
	st.global.f64 	[%rd54+16], %fd41;
	add.s32 	%r248, %r247, %r225;
	cvt.u64.u32 	%rd63, %r248;
	add.s64 	%rd64, %rd63, %rd52;
	shl.b64 	%rd65, %rd64, 3;
	add.s64 	%rd66, %rd1, %rd65;
	ld.global.f64 	%fd42, [%rd66+24];
	st.global.f64 	[%rd54+24], %fd42;
	add.s32 	%r249, %r248, %r225;
	cvt.u64.u32 	%rd67, %r249;
	add.s64 	%rd68, %rd67, %rd52;
	shl.b64 	%rd69, %rd68, 3;
	add.s64 	%rd70, %rd1, %rd69;
	ld.global.f64 	%fd43, [%rd70+32];
	st.global.f64 	[%rd54+32], %fd43;
	add.s32 	%r250, %r249, %r225;
	cvt.u64.u32 	%rd71, %r250;
	add.s64 	%rd72, %rd71, %rd52;
	shl.b64 	%rd73, %rd72, 3;
	add.s64 	%rd74, %rd1, %rd73;
	ld.global.f64 	%fd44, [%rd74+40];
	st.global.f64 	[%rd54+40], %fd44;
	add.s32 	%r251, %r250, %r225;
	cvt.u64.u32 	%rd75, %r251;
	add.s64 	%rd76, %rd75, %rd52;
	shl.b64 	%rd77, %rd76, 3;
	add.s64 	%rd78, %rd1, %rd77;
	ld.global.f64 	%fd45, [%rd78+48];
	st.global.f64 	[%rd54+48], %fd45;
	add.s32 	%r252, %r251, %r225;
	cvt.u64.u32 	%rd79, %r252;
	add.s64 	%rd80, %rd79, %rd52;
	shl.b64 	%rd81, %rd80, 3;
	add.s64 	%rd82, %rd1, %rd81;
	ld.global.f64 	%fd46, [%rd82+56];
	st.global.f64 	[%rd54+56], %fd46;
	add.s32 	%r253, %r252, %r225;
	cvt.u64.u32 	%rd83, %r253;
	add.s64 	%rd84, %rd83, %rd52;
	shl.b64 	%rd85, %rd84, 3;
	add.s64 	%rd86, %rd1, %rd85;
	ld.global.f64 	%fd47, [%rd86+64];
	st.global.f64 	[%rd54+64], %fd47;
	add.s32 	%r254, %r253, %r225;
	cvt.u64.u32 	%rd87, %r254;
	add.s64 	%rd88, %rd87, %rd52;
	shl.b64 	%rd89, %rd88, 3;
	add.s64 	%rd90, %rd1, %rd89;
	ld.global.f64 	%fd48, [%rd90+72];
	st.global.f64 	[%rd54+72], %fd48;
	add.s32 	%r255, %r254, %r225;
	cvt.u64.u32 	%rd91, %r255;
	add.s64 	%rd92, %rd91, %rd52;
	shl.b64 	%rd93, %rd92, 3;
	add.s64 	%rd94, %rd1, %rd93;
	ld.global.f64 	%fd49, [%rd94+80];
	st.global.f64 	[%rd54+80], %fd49;
	add.s32 	%r256, %r255, %r225;
	cvt.u64.u32 	%rd95, %r256;
	add.s64 	%rd96, %rd95, %rd52;
	shl.b64 	%rd97, %rd96, 3;
	add.s64 	%rd98, %rd1, %rd97;
	ld.global.f64 	%fd50, [%rd98+88];
	st.global.f64 	[%rd54+88], %fd50;
	add.s32 	%r257, %r256, %r225;
	cvt.u64.u32 	%rd99, %r257;
	add.s64 	%rd100, %rd99, %rd52;
	shl.b64 	%rd101, %rd100, 3;
	add.s64 	%rd102, %rd1, %rd101;
	ld.global.f64 	%fd51, [%rd102+96];
	st.global.f64 	[%rd54+96], %fd51;
	add.s32 	%r258, %r257, %r225;
	cvt.u64.u32 	%rd103, %r258;
	add.s64 	%rd104, %rd103, %rd52;
	shl.b64 	%rd105, %rd104, 3;
	add.s64 	%rd106, %rd1, %rd105;
	ld.global.f64 	%fd52, [%rd106+104];
	st.global.f64 	[%rd54+104], %fd52;
	add.s32 	%r259, %r258, %r225;
	cvt.u64.u32 	%rd107, %r259;
	add.s64 	%rd108, %rd107, %rd52;
	shl.b64 	%rd109, %rd108, 3;
	add.s64 	%rd110, %rd1, %rd109;
	ld.global.f64 	%fd53, [%rd110+112];
	st.global.f64 	[%rd54+112], %fd53;
	add.s32 	%r260, %r259, %r225;
	cvt.u64.u32 	%rd111, %r260;
	add.s64 	%rd112, %rd111, %rd52;
	shl.b64 	%rd113, %rd112, 3;
	add.s64 	%rd114, %rd1, %rd113;
	ld.global.f64 	%fd54, [%rd114+120];
	st.global.f64 	[%rd54+120], %fd54;
	add.s32 	%r578, %r578, 16;
	setp.ne.s32 	%p17, %r578, %r579;
	@%p17 bra 	$L__BB0_9;
$L__BB0_10:
	setp.eq.s32 	%p18, %r8, 0;
	@%p18 bra 	$L__BB0_19;
	and.b32  	%r28, %r225, 7;
	setp.lt.u32 	%p19, %r8, 8;
	@%p19 bra 	$L__BB0_13;
	mul.lo.s32 	%r261, %r579, %r225;
	add.s32 	%r262, %r261, %r579;
	mul.wide.u32 	%rd115, %r262, 8;
	add.s64 	%rd116, %rd1, %rd115;
	ld.global.f64 	%fd55, [%rd116];
	cvt.u64.u32 	%rd117, %r579;
	mul.wide.u32 	%rd118, %r579, 8;
	add.s64 	%rd119, %rd3, %rd118;
	st.global.f64 	[%rd119], %fd55;
	add.s32 	%r263, %r261, %r225;
	cvt.u64.u32 	%rd120, %r263;
	add.s64 	%rd121, %rd120, %rd117;
	shl.b64 	%rd122, %rd121, 3;
	add.s64 	%rd123, %rd1, %rd122;
	ld.global.f64 	%fd56, [%rd123+8];
	st.global.f64 	[%rd119+8], %fd56;
	add.s32 	%r264, %r263, %r225;
	cvt.u64.u32 	%rd124, %r264;
	add.s64 	%rd125, %rd124, %rd117;
	shl.b64 	%rd126, %rd125, 3;
	add.s64 	%rd127, %rd1, %rd126;
	ld.global.f64 	%fd57, [%rd127+16];
	st.global.f64 	[%rd119+16], %fd57;
	add.s32 	%r265, %r264, %r225;
	cvt.u64.u32 	%rd128, %r265;
	add.s64 	%rd129, %rd128, %rd117;
	shl.b64 	%rd130, %rd129, 3;
	add.s64 	%rd131, %rd1, %rd130;
	ld.global.f64 	%fd58, [%rd131+24];
	st.global.f64 	[%rd119+24], %fd58;
	add.s32 	%r266, %r265, %r225;
	cvt.u64.u32 	%rd132, %r266;
	add.s64 	%rd133, %rd132, %rd117;
	shl.b64 	%rd134, %rd133, 3;
	add.s64 	%rd135, %rd1, %rd134;
	ld.global.f64 	%fd59, [%rd135+32];
	st.global.f64 	[%rd119+32], %fd59;
	add.s32 	%r267, %r266, %r225;
	cvt.u64.u32 	%rd136, %r267;
	add.s64 	%rd137, %rd136, %rd117;
	shl.b64 	%rd138, %rd137, 3;
	add.s64 	%rd139, %rd1, %rd138;
	ld.global.f64 	%fd60, [%rd139+40];
	st.global.f64 	[%rd119+40], %fd60;
	add.s32 	%r268, %r267, %r225;
	cvt.u64.u32 	%rd140, %r268;
	add.s64 	%rd141, %rd140, %rd117;
	shl.b64 	%rd142, %rd141, 3;
	add.s64 	%rd143, %rd1, %rd142;
	ld.global.f64 	%fd61, [%rd143+48];
	st.global.f64 	[%rd119+48], %fd61;
	add.s32 	%r269, %r268, %r225;
	cvt.u64.u32 	%rd144, %r269;
	add.s64 	%rd145, %rd144, %rd117;
	shl.b64 	%rd146, %rd145, 3;
	add.s64 	%rd147, %rd1, %rd146;
	ld.global.f64 	%fd62, [%rd147+56];
	st.global.f64 	[%rd119+56], %fd62;
	add.s32 	%r579, %r579, 8;
$L__BB0_13:
	setp.eq.s32 	%p20, %r28, 0;
	@%p20 bra 	$L__BB0_19;
	setp.lt.u32 	%p21, %r28, 4;
	@%p21 bra 	$L__BB0_16;
	mul.lo.s32 	%r270, %r579, %r225;
	add.s32 	%r271, %r270, %r579;
	mul.wide.u32 	%rd148, %r271, 8;
	add.s64 	%rd149, %rd1, %rd148;
	ld.global.f64 	%fd63, [%rd149];
	cvt.u64.u32 	%rd150, %r579;
	mul.wide.u32 	%rd151, %r579, 8;
	add.s64 	%rd152, %rd3, %rd151;
	st.global.f64 	[%rd152], %fd63;
	add.s32 	%r272, %r270, %r225;
	cvt.u64.u32 	%rd153, %r272;
	add.s64 	%rd154, %rd153, %rd150;
	shl.b64 	%rd155, %rd154, 3;
	add.s64 	%rd156, %rd1, %rd155;
	ld.global.f64 	%fd64, [%rd156+8];
	st.global.f64 	[%rd152+8], %fd64;
	add.s32 	%r273, %r272, %r225;
	cvt.u64.u32 	%rd157, %r273;
	add.s64 	%rd158, %rd157, %rd150;
	shl.b64 	%rd159, %rd158, 3;
	add.s64 	%rd160, %rd1, %rd159;
	ld.global.f64 	%fd65, [%rd160+16];
	st.global.f64 	[%rd152+16], %fd65;
	add.s32 	%r274, %r273, %r225;
	cvt.u64.u32 	%rd161, %r274;
	add.s64 	%rd162, %rd161, %rd150;
	shl.b64 	%rd163, %rd162, 3;
	add.s64 	%rd164, %rd1, %rd163;
	ld.global.f64 	%fd66, [%rd164+24];
	st.global.f64 	[%rd152+24], %fd66;
	add.s32 	%r579, %r579, 4;
$L__BB0_16:
	setp.eq.s32 	%p22, %r3, 0;
	@%p22 bra 	$L__BB0_19;
	mov.b32 	%r583, 0;
$L__BB0_18:
	.pragma "nounroll";
	mad.lo.s32 	%r276, %r579, %r225, %r579;
	mul.wide.u32 	%rd165, %r276, 8;
	add.s64 	%rd166, %rd1, %rd165;
	ld.global.f64 	%fd67, [%rd166];
	mul.wide.u32 	%rd167, %r579, 8;
	add.s64 	%rd168, %rd3, %rd167;
	st.global.f64 	[%rd168], %fd67;
	add.s32 	%r579, %r579, 1;
	add.s32 	%r583, %r583, 1;
	setp.ne.s32 	%p23, %r583, %r3;
	@%p23 bra 	$L__BB0_18;
$L__BB0_19:
	setp.lt.s32 	%p24, %r225, 1;
	mul.wide.s32 	%rd169, %r225, 8;
	{ // callseq 0, 0
	.param .b64 param0;
	st.param.b64 	[param0], %rd169;
	.param .b64 retval0;
	call.uni (retval0), 
	malloc, 
	(
	param0
	);
	ld.param.b64 	%rd170, [retval0];
	} // callseq 0
	{ // callseq 1, 0
	.param .b64 param0;
	st.param.b64 	[param0], %rd169;
	.param .b64 retval0;
	call.uni (retval0), 
	malloc, 
	(
	param0
	);
	ld.param.b64 	%rd171, [retval0];
	} // callseq 1
	@%p24 bra 	$L__BB0_58;
	add.s32 	%r278, %r225, -1;
	and.b32  	%r37, %r225, 15;
	setp.lt.u32 	%p25, %r278, 15;
	mov.b32 	%r584, 0;
	@%p25 bra 	$L__BB0_49;
	and.b32  	%r584, %r225, 2147483632;
	mov.b32 	%r636, 0;
	bra.uni 	$L__BB0_48;
$L__BB0_22:
	mov.b64 	%rd31, 0;
	st.global.u64 	[%rd4], %rd31;
$L__BB0_23:
	add.s32 	%r237, %r570, 1;
	setp.eq.s32 	%p5, %r237, %r568;
	@%p5 bra 	$L__BB0_25;
	mov.b64 	%rd33, 0;
	st.global.u64 	[%rd4+8], %rd33;
	bra.uni 	$L__BB0_26;
$L__BB0_25:
	mov.b64 	%rd34, 4607182418800017408;
	st.global.u64 	[%rd4+8], %rd34;
$L__BB0_26:
	add.s32 	%r238, %r570, 2;
	setp.eq.s32 	%p6, %r238, %r568;
	@%p6 bra 	$L__BB0_28;
	mov.b64 	%rd35, 0;
	st.global.u64 	[%rd4+16], %rd35;
	bra.uni 	$L__BB0_29;
$L__BB0_28:
	mov.b64 	%rd36, 4607182418800017408;
	st.global.u64 	[%rd4+16], %rd36;
$L__BB0_29:
	add.s32 	%r239, %r570, 3;
	setp.eq.s32 	%p7, %r239, %r568;
	@%p7 bra 	$L__BB0_31;
	mov.b64 	%rd37, 0;
	st.global.u64 	[%rd4+24], %rd37;
	bra.uni 	$L__BB0_32;
$L__BB0_31:
	mov.b64 	%rd38, 4607182418800017408;
	st.global.u64 	[%rd4+24], %rd38;
$L__BB0_32:
	add.s32 	%r577, %r577, 4;
	add.s32 	%r570, %r570, 4;
	setp.ne.s32 	%p8, %r570, %r4;
	mov.u32 	%r576, %r4;
	@%p8 bra 	$L__BB0_5;
$L__BB0_33:
	setp.eq.s32 	%p9, %r3, 0;
	@%p9 bra 	$L__BB0_47;
	setp.eq.s32 	%p10, %r3, 1;
	@%p10 bra 	$L__BB0_42;
	setp.eq.s32 	%p11, %r576, %r568;
	mul.wide.s32 	%rd39, %r577, 8;
	add.s64 	%rd5, %rd2, %rd39;
	@%p11 bra 	$L__BB0_37;
	mov.b64 	%rd40, 0;
	st.global.u64 	[%rd5], %rd40;
	bra.uni 	$L__BB0_38;
$L__BB0_37:
	mov.b64 	%rd41, 4607182418800017408;
	st.global.u64 	[%rd5], %rd41;
$L__BB0_38:
	add.s32 	%r241, %r576, 1;
	setp.eq.s32 	%p12, %r241, %r568;
	@%p12 bra 	$L__BB0_40;
	mov.b64 	%rd42, 0;
	st.global.u64 	[%rd5+8], %rd42;
	bra.uni 	$L__BB0_41;
$L__BB0_40:
	mov.b64 	%rd43, 4607182418800017408;
	st.global.u64 	[%rd5+8], %rd43;
$L__BB0_41:
	add.s32 	%r576, %r576, 2;
	add.s32 	%r577, %r577, 2;
$L__BB0_42:
	setp.eq.s32 	%p13, %r5, 0;
	@%p13 bra 	$L__BB0_47;
	setp.eq.s32 	%p14, %r576, %r568;
	@%p14 bra 	$L__BB0_45;
	mul.wide.s32 	%rd44, %r577, 8;
	add.s64 	%rd45, %rd2, %rd44;
	mov.b64 	%rd46, 0;
	st.global.u64 	[%rd45], %rd46;
	bra.uni 	$L__BB0_46;
$L__BB0_45:
	mul.wide.s32 	%rd47, %r577, 8;
	add.s64 	%rd48, %rd2, %rd47;
	mov.b64 	%rd49, 4607182418800017408;
	st.global.u64 	[%rd48], %rd49;
$L__BB0_46:
	add.s32 	%r577, %r577, 1;
$L__BB0_47:
	add.s32 	%r568, %r568, 1;
	setp.eq.s32 	%p15, %r568, %r225;
	@%p15 bra 	$L__BB0_7;
	bra.uni 	$L__BB0_3;
$L__BB0_48:
	.pragma "nounroll";
	mul.wide.u32 	%rd172, %r636, 8;
	add.s64 	%rd173, %rd3, %rd172;
	ld.global.f64 	%fd68, [%rd173];
	add.s64 	%rd174, %rd170, %rd172;
	st.f64 	[%rd174], %fd68;
	add.s64 	%rd175, %rd171, %rd172;
	mov.b64 	%rd176, 0;
	st.u64 	[%rd175], %rd176;
	ld.global.f64 	%fd69, [%rd173+8];
	st.f64 	[%rd174+8], %fd69;
	st.u64 	[%rd175+8], %rd176;
	ld.global.f64 	%fd70, [%rd173+16];
	st.f64 	[%rd174+16], %fd70;
	st.u64 	[%rd175+16], %rd176;
	ld.global.f64 	%fd71, [%rd173+24];
	st.f64 	[%rd174+24], %fd71;
	st.u64 	[%rd175+24], %rd176;
	ld.global.f64 	%fd72, [%rd173+32];
	st.f64 	[%rd174+32], %fd72;
	st.u64 	[%rd175+32], %rd176;
	ld.global.f64 	%fd73, [%rd173+40];
	st.f64 	[%rd174+40], %fd73;
	st.u64 	[%rd175+40], %rd176;
	ld.global.f64 	%fd74, [%rd173+48];
	st.f64 	[%rd174+48], %fd74;
	st.u64 	[%rd175+48], %rd176;
	ld.global.f64 	%fd75, [%rd173+56];
	st.f64 	[%rd174+56], %fd75;
	st.u64 	[%rd175+56], %rd176;
	ld.global.f64 	%fd76, [%rd173+64];
	st.f64 	[%rd174+64], %fd76;
	st.u64 	[%rd175+64], %rd176;
	ld.global.f64 	%fd77, [%rd173+72];
	st.f64 	[%rd174+72], %fd77;
	st.u64 	[%rd175+72], %rd176;
	ld.global.f64 	%fd78, [%rd173+80];
	st.f64 	[%rd174+80], %fd78;
	st.u64 	[%rd175+80], %rd176;
	ld.global.f64 	%fd79, [%rd173+88];
	st.f64 	[%rd174+88], %fd79;
	st.u64 	[%rd175+88], %rd176;
	ld.global.f64 	%fd80, [%rd173+96];
	st.f64 	[%rd174+96], %fd80;
	st.u64 	[%rd175+96], %rd176;
	ld.global.f64 	%fd81, [%rd173+104];
	st.f64 	[%rd174+104], %fd81;
	st.u64 	[%rd175+104], %rd176;
	ld.global.f64 	%fd82, [%rd173+112];
	st.f64 	[%rd174+112], %fd82;
	st.u64 	[%rd175+112], %rd176;
	ld.global.f64 	%fd83, [%rd173+120];
	st.f64 	[%rd174+120], %fd83;
	st.u64 	[%rd175+120], %rd176;
	add.s32 	%r636, %r636, 16;
	setp.eq.s32 	%p26, %r636, %r584;
	@%p26 bra 	$L__BB0_49;
	bra.uni 	$L__BB0_48;
$L__BB0_49:
	setp.eq.s32 	%p27, %r37, 0;
	@%p27 bra 	$L__BB0_58;
	and.b32  	%r40, %r225, 7;
	setp.lt.u32 	%p28, %r37, 8;
	@%p28 bra 	$L__BB0_52;
	mul.wide.u32 	%rd177, %r584, 8;
	add.s64 	%rd178, %rd3, %rd177;
	ld.global.f64 	%fd84, [%rd178];
	add.s64 	%rd179, %rd170, %rd177;
	st.f64 	[%rd179], %fd84;
	add.s64 	%rd180, %rd171, %rd177;
	mov.b64 	%rd181, 0;
	st.u64 	[%rd180], %rd181;
	ld.global.f64 	%fd85, [%rd178+8];
	st.f64 	[%rd179+8], %fd85;
	st.u64 	[%rd180+8], %rd181;
	ld.global.f64 	%fd86, [%rd178+16];
	st.f64 	[%rd179+16], %fd86;
	st.u64 	[%rd180+16], %rd181;
	ld.global.f64 	%fd87, [%rd178+24];
	st.f64 	[%rd179+24], %fd87;
	st.u64 	[%rd180+24], %rd181;
	ld.global.f64 	%fd88, [%rd178+32];
	st.f64 	[%rd179+32], %fd88;
	st.u64 	[%rd180+32], %rd181;
	ld.global.f64 	%fd89, [%rd178+40];
	st.f64 	[%rd179+40], %fd89;
	st.u64 	[%rd180+40], %rd181;
	ld.global.f64 	%fd90, [%rd178+48];
	st.f64 	[%rd179+48], %fd90;
	st.u64 	[%rd180+48], %rd181;
	ld.global.f64 	%fd91, [%rd178+56];
	st.f64 	[%rd179+56], %fd91;
	st.u64 	[%rd180+56], %rd181;
	add.s32 	%r584, %r584, 8;
$L__BB0_52:
	setp.eq.s32 	%p29, %r40, 0;
	@%p29 bra 	$L__BB0_58;
	and.b32  	%r43, %r225, 3;
	setp.lt.u32 	%p30, %r40, 4;
	@%p30 bra 	$L__BB0_55;
	mul.wide.u32 	%rd182, %r584, 8;
	add.s64 	%rd183, %rd3, %rd182;
	ld.global.f64 	%fd92, [%rd183];
	add.s64 	%rd184, %rd170, %rd182;
	st.f64 	[%rd184], %fd92;
	add.s64 	%rd185, %rd171, %rd182;
	mov.b64 	%rd186, 0;
	st.u64 	[%rd185], %rd186;
	ld.global.f64 	%fd93, [%rd183+8];
	st.f64 	[%rd184+8], %fd93;
	st.u64 	[%rd185+8], %rd186;
	ld.global.f64 	%fd94, [%rd183+16];
	st.f64 	[%rd184+16], %fd94;
	st.u64 	[%rd185+16], %rd186;
	ld.global.f64 	%fd95, [%rd183+24];
	st.f64 	[%rd184+24], %fd95;
	st.u64 	[%rd185+24], %rd186;
	add.s32 	%r584, %r584, 4;
$L__BB0_55:
	setp.eq.s32 	%p31, %r43, 0;
	@%p31 bra 	$L__BB0_58;
	mov.b32 	%r588, 0;
$L__BB0_57:
	.pragma "nounroll";
	mul.wide.u32 	%rd187, %r584, 8;
	add.s64 	%rd188, %rd3, %rd187;
	ld.global.f64 	%fd96, [%rd188];
	add.s64 	%rd189, %rd170, %rd187;
	st.f64 	[%rd189], %fd96;
	add.s64 	%rd190, %rd171, %rd187;
	mov.b64 	%rd191, 0;
	st.u64 	[%rd190], %rd191;
	add.s32 	%r584, %r584, 1;
	add.s32 	%r588, %r588, 1;
	setp.ne.s32 	%p32, %r588, %r43;
	@%p32 bra 	$L__BB0_57;
$L__BB0_58:
	ld.param.u32 	%r565, [_Z2jeiiPdiS_S__param_3];
	setp.lt.s32 	%p33, %r565, 1;
	@%p33 bra 	$L__BB0_150;
	setp.lt.s32 	%p34, %r225, 1;
	@%p34 bra 	$L__BB0_167;
	add.s32 	%r50, %r225, -1;
	add.s32 	%r51, %r225, -2;
	add.s32 	%r52, %r225, -3;
	cvt.u16.u32 	%rs31, %r225;
	add.s16 	%rs1, %rs31, 6;
	xor.b16  	%rs2, %rs31, 2;
	and.b32  	%r53, %r225, 7;
	and.b32  	%r54, %r225, 3;
	and.b32  	%r55, %r225, 15;
	and.b32  	%r56, %r225, 2147483640;
	and.b32  	%r57, %r225, 1;
	mov.b32 	%r589, 0;
$L__BB0_61:
	mov.u32 	%r58, %r589;
	add.s32 	%r589, %r58, 1;
	mov.b32 	%r590, 0;
	mov.f64 	%fd1313, 0d0000000000000000;
	mov.b16 	%rs64, 0;
	mov.u16 	%rs65, %rs64;
$L__BB0_62:
	setp.eq.s32 	%p35, %r590, 0;
	@%p35 bra 	$L__BB0_63;
	bra.uni 	$L__BB0_136;
$L__BB0_63:
	add.s32 	%r590, %r590, 1;
	setp.ne.s32 	%p45, %r590, %r225;
	add.s16 	%rs65, %rs65, 1;
	add.s16 	%rs64, %rs64, 1;
	@%p45 bra 	$L__BB0_62;
	sqrt.rn.f64 	%fd157, %fd1313;
	shl.b32 	%r296, %r225, 2;
	cvt.rn.f64.s32 	%fd158, %r296;
	div.rn.f64 	%fd5, %fd157, %fd158;
	setp.eq.f64 	%p46, %fd5, 0d0000000000000000;
	@%p46 bra 	$L__BB0_150;
	mov.b32 	%r592, 0;
	mov.b16 	%rs7, 0;
	mov.u16 	%rs8, %rs7;
$L__BB0_66:
	mov.u32 	%r64, %r592;
	add.s32 	%r592, %r64, 1;
	setp.lt.s32 	%p47, %r592, %r225;
	@%p47 bra 	$L__BB0_67;
	bra.uni 	$L__BB0_101;
$L__BB0_67:
	mul.wide.u32 	%rd214, %r64, 8;
	add.s64 	%rd10, %rd3, %rd214;
	setp.ne.s32 	%p48, %r64, 0;
	mul.lo.s32 	%r113, %r64, %r225;
	@%p48 bra 	$L__BB0_68;
	bra.uni 	$L__BB0_200;
$L__BB0_68:
	and.b32  	%r114, %r64, 2147483640;
	mov.b32 	%r593, 0;
	mov.b16 	%rs68, 0;
	mov.u16 	%rs69, %rs68;
	mov.u32 	%r594, %r592;
	mov.u32 	%r595, %r64;
$L__BB0_69:
	mov.u32 	%r67, %r595;
	mov.u32 	%r595, %r594;
	setp.gt.u32 	%p49, %r58, 3;
	add.s32 	%r69, %r64, %r593;
	mul.lo.s32 	%r70, %r595, %r225;
	add.s32 	%r299, %r70, %r64;
	mul.wide.u32 	%rd215, %r299, 8;
	add.s64 	%rd8, %rd1, %rd215;
	ld.global.f64 	%fd6, [%rd8];
	abs.f64 	%fd7, %fd6;
	mul.f64 	%fd8, %fd7, 0d4024000000000000;
	ld.global.f64 	%fd9, [%rd10];
	abs.f64 	%fd159, %fd9;
	add.f64 	%fd161, %fd8, %fd159;
	mul.wide.u32 	%rd216, %r595, 8;
	add.s64 	%rd9, %rd3, %rd216;
	ld.global.f64 	%fd10, [%rd9];
	abs.f64 	%fd163, %fd10;
	add.f64 	%fd165, %fd8, %fd163;
	setp.eq.f64 	%p50, %fd161, %fd159;
	setp.eq.f64 	%p51, %fd165, %fd163;
	and.pred  	%p52, %p50, %p51;
	and.pred  	%p53, %p52, %p49;
	@%p53 bra 	$L__BB0_99;
	setp.gtu.f64 	%p54, %fd5, %fd7;
	@%p54 bra 	$L__BB0_100;
	sub.f64 	%fd11, %fd10, %fd9;
	abs.f64 	%fd167, %fd11;
	add.f64 	%fd168, %fd8, %fd167;
	setp.eq.f64 	%p55, %fd168, %fd167;
	@%p55 bra 	$L__BB0_73;
	mul.f64 	%fd169, %fd11, 0d3FE0000000000000;
	div.rn.f64 	%fd170, %fd169, %fd6;
	abs.f64 	%fd171, %fd170;
	fma.rn.f64 	%fd172, %fd170, %fd170, 0d3FF0000000000000;
	sqrt.rn.f64 	%fd173, %fd172;
	add.f64 	%fd174, %fd171, %fd173;
	rcp.rn.f64 	%fd175, %fd174;
	setp.lt.f64 	%p56, %fd170, 0d0000000000000000;
	neg.f64 	%fd176, %fd175;
	selp.f64 	%fd1314, %fd176, %fd175, %p56;
	bra.uni 	$L__BB0_74;
$L__BB0_73:
	div.rn.f64 	%fd1314, %fd6, %fd11;
$L__BB0_74:
	setp.lt.u32 	%p57, %r64, 8;
	fma.rn.f64 	%fd177, %fd1314, %fd1314, 0d3FF0000000000000;
	sqrt.rn.f64 	%fd178, %fd177;
	rcp.rn.f64 	%fd179, %fd178;
	mul.f64 	%fd15, %fd1314, %fd179;
	add.f64 	%fd180, %fd179, 0d3FF0000000000000;
	div.rn.f64 	%fd16, %fd15, %fd180;
	mul.f64 	%fd181, %fd1314, %fd6;
	mul.wide.u32 	%rd217, %r64, 8;
	add.s64 	%rd218, %rd171, %rd217;
	ld.f64 	%fd182, [%rd218];
	sub.f64 	%fd183, %fd182, %fd181;
	st.f64 	[%rd218], %fd183;
	mul.wide.u32 	%rd219, %r595, 8;
	add.s64 	%rd220, %rd171, %rd219;
	ld.f64 	%fd184, [%rd220];
	add.f64 	%fd185, %fd181, %fd184;
	st.f64 	[%rd220], %fd185;
	ld.global.f64 	%fd186, [%rd10];
	sub.f64 	%fd187, %fd186, %fd181;
	st.global.f64 	[%rd10], %fd187;
	ld.global.f64 	%fd188, [%rd9];
	add.f64 	%fd189, %fd181, %fd188;
	st.global.f64 	[%rd9], %fd189;
	mov.b64 	%rd221, 0;
	st.global.u64 	[%rd8], %rd221;
	mov.b32 	%r613, 0;
	@%p57 bra 	$L__BB0_77;
	mov.b32 	%r596, 0;
$L__BB0_76:
	.pragma "nounroll";
	add.s32 	%r302, %r596, %r113;
	mul.wide.u32 	%rd222, %r302, 8;
	add.s64 	%rd223, %rd1, %rd222;
	ld.global.f64 	%fd190, [%rd223];
	add.s32 	%r303, %r596, %r70;
	mul.wide.u32 	%rd224, %r303, 8;
	add.s64 	%rd225, %rd1, %rd224;
	ld.global.f64 	%fd191, [%rd225];
	fma.rn.f64 	%fd192, %fd16, %fd190, %fd191;
	mul.f64 	%fd193, %fd15, %fd192;
	sub.f64 	%fd194, %fd190, %fd193;
	st.global.f64 	[%rd223], %fd194;
	mul.f64 	%fd195, %fd16, %fd191;
	sub.f64 	%fd196, %fd190, %fd195;
	fma.rn.f64 	%fd197, %fd15, %fd196, %fd191;
	st.global.f64 	[%rd225], %fd197;
	ld.global.f64 	%fd198, [%rd223+8];
	ld.global.f64 	%fd199, [%rd225+8];
	fma.rn.f64 	%fd200, %fd16, %fd198, %fd199;
	mul.f64 	%fd201, %fd15, %fd200;
	sub.f64 	%fd202, %fd198, %fd201;
	st.global.f64 	[%rd223+8], %fd202;
	mul.f64 	%fd203, %fd16, %fd199;
	sub.f64 	%fd204, %fd198, %fd203;
	fma.rn.f64 	%fd205, %fd15, %fd204, %fd199;
	st.global.f64 	[%rd225+8], %fd205;
	ld.global.f64 	%fd206, [%rd223+16];
	ld.global.f64 	%fd207, [%rd225+16];
	fma.rn.f64 	%fd208, %fd16, %fd206, %fd207;
	mul.f64 	%fd209, %fd15, %fd208;
	sub.f64 	%fd210, %fd206, %fd209;
	st.global.f64 	[%rd223+16], %fd210;
	mul.f64 	%fd211, %fd16, %fd207;
	sub.f64 	%fd212, %fd206, %fd211;
	fma.rn.f64 	%fd213, %fd15, %fd212, %fd207;
	st.global.f64 	[%rd225+16], %fd213;
	ld.global.f64 	%fd214, [%rd223+24];
	ld.global.f64 	%fd215, [%rd225+24];
	fma.rn.f64 	%fd216, %fd16, %fd214, %fd215;
	mul.f64 	%fd217, %fd15, %fd216;
	sub.f64 	%fd218, %fd214, %fd217;
	st.global.f64 	[%rd223+24], %fd218;
	mul.f64 	%fd219, %fd16, %fd215;
	sub.f64 	%fd220, %fd214, %fd219;
	fma.rn.f64 	%fd221, %fd15, %fd220, %fd215;
	st.global.f64 	[%rd225+24], %fd221;
	ld.global.f64 	%fd222, [%rd223+32];
	ld.global.f64 	%fd223, [%rd225+32];
	fma.rn.f64 	%fd224, %fd16, %fd222, %fd223;
	mul.f64 	%fd225, %fd15, %fd224;
	sub.f64 	%fd226, %fd222, %fd225;
	st.global.f64 	[%rd223+32], %fd226;
	mul.f64 	%fd227, %fd16, %fd223;
	sub.f64 	%fd228, %fd222, %fd227;
	fma.rn.f64 	%fd229, %fd15, %fd228, %fd223;
	st.global.f64 	[%rd225+32], %fd229;
	ld.global.f64 	%fd230, [%rd223+40];
	ld.global.f64 	%fd231, [%rd225+40];
	fma.rn.f64 	%fd232, %fd16, %fd230, %fd231;
	mul.f64 	%fd233, %fd15, %fd232;
	sub.f64 	%fd234, %fd230, %fd233;
	st.global.f64 	[%rd223+40], %fd234;
	mul.f64 	%fd235, %fd16, %fd231;
	sub.f64 	%fd236, %fd230, %fd235;
	fma.rn.f64 	%fd237, %fd15, %fd236, %fd231;
	st.global.f64 	[%rd225+40], %fd237;
	ld.global.f64 	%fd238, [%rd223+48];
	ld.global.f64 	%fd239, [%rd225+48];
	fma.rn.f64 	%fd240, %fd16, %fd238, %fd239;
	mul.f64 	%fd241, %fd15, %fd240;
	sub.f64 	%fd242, %fd238, %fd241;
	st.global.f64 	[%rd223+48], %fd242;
	mul.f64 	%fd243, %fd16, %fd239;
	sub.f64 	%fd244, %fd238, %fd243;
	fma.rn.f64 	%fd245, %fd15, %fd244, %fd239;
	st.global.f64 	[%rd225+48], %fd245;
	ld.global.f64 	%fd246, [%rd223+56];
	ld.global.f64 	%fd247, [%rd225+56];
	fma.rn.f64 	%fd248, %fd16, %fd246, %fd247;
	mul.f64 	%fd249, %fd15, %fd248;
	sub.f64 	%fd250, %fd246, %fd249;
	st.global.f64 	[%rd223+56], %fd250;
	mul.f64 	%fd251, %fd16, %fd247;
	sub.f64 	%fd252, %fd246, %fd251;
	fma.rn.f64 	%fd253, %fd15, %fd252, %fd247;
	st.global.f64 	[%rd225+56], %fd253;
	add.s32 	%r596, %r596, 8;
	setp.eq.s32 	%p58, %r596, %r114;
	mov.u32 	%r613, %r114;
	@%p58 bra 	$L__BB0_77;
	bra.uni 	$L__BB0_76;
$L__BB0_77:
	and.b32  	%r304, %r64, 7;
	setp.eq.s32 	%p59, %r304, 0;
	@%p59 bra 	$L__BB0_85;
	cvt.u32.u16 	%r305, %rs8;
	and.b32  	%r306, %r305, 7;
	add.s32 	%r307, %r306, -1;
	setp.lt.u32 	%p60, %r307, 3;
	@%p60 bra 	$L__BB0_80;
	add.s32 	%r308, %r613, %r113;
	mul.wide.u32 	%rd226, %r308, 8;
	add.s64 	%rd227, %rd1, %rd226;
	ld.global.f64 	%fd254, [%rd227];
	add.s32 	%r309, %r613, %r70;
	mul.wide.u32 	%rd228, %r309, 8;
	add.s64 	%rd229, %rd1, %rd228;
	ld.global.f64 	%fd255, [%rd229];
	fma.rn.f64 	%fd256, %fd16, %fd254, %fd255;
	mul.f64 	%fd257, %fd15, %fd256;
	sub.f64 	%fd258, %fd254, %fd257;
	st.global.f64 	[%rd227], %fd258;
	mul.f64 	%fd259, %fd16, %fd255;
	sub.f64 	%fd260, %fd254, %fd259;
	fma.rn.f64 	%fd261, %fd15, %fd260, %fd255;
	st.global.f64 	[%rd229], %fd261;
	cvt.u64.u32 	%rd230, %r113;
	cvt.u64.u32 	%rd231, %r613;
	add.s64 	%rd232, %rd231, %rd230;
	shl.b64 	%rd233, %rd232, 3;
	add.s64 	%rd234, %rd1, %rd233;
	ld.global.f64 	%fd262, [%rd234+8];
	cvt.u64.u32 	%rd235, %r70;
	add.s64 	%rd236, %rd231, %rd235;
	shl.b64 	%rd237, %rd236, 3;
	add.s64 	%rd238, %rd1, %rd237;
	ld.global.f64 	%fd263, [%rd238+8];
	fma.rn.f64 	%fd264, %fd16, %fd262, %fd263;
	mul.f64 	%fd265, %fd15, %fd264;
	sub.f64 	%fd266, %fd262, %fd265;
	st.global.f64 	[%rd234+8], %fd266;
	mul.f64 	%fd267, %fd16, %fd263;
	sub.f64 	%fd268, %fd262, %fd267;
	fma.rn.f64 	%fd269, %fd15, %fd268, %fd263;
	st.global.f64 	[%rd238+8], %fd269;
	ld.global.f64 	%fd270, [%rd234+16];
	ld.global.f64 	%fd271, [%rd238+16];
	fma.rn.f64 	%fd272, %fd16, %fd270, %fd271;
	mul.f64 	%fd273, %fd15, %fd272;
	sub.f64 	%fd274, %fd270, %fd273;
	st.global.f64 	[%rd234+16], %fd274;
	mul.f64 	%fd275, %fd16, %fd271;
	sub.f64 	%fd276, %fd270, %fd275;
	fma.rn.f64 	%fd277, %fd15, %fd276, %fd271;
	st.global.f64 	[%rd238+16], %fd277;
	ld.global.f64 	%fd278, [%rd234+24];
	ld.global.f64 	%fd279, [%rd238+24];
	fma.rn.f64 	%fd280, %fd16, %fd278, %fd279;
	mul.f64 	%fd281, %fd15, %fd280;
	sub.f64 	%fd282, %fd278, %fd281;
	st.global.f64 	[%rd234+24], %fd282;
	mul.f64 	%fd283, %fd16, %fd279;
	sub.f64 	%fd284, %fd278, %fd283;
	fma.rn.f64 	%fd285, %fd15, %fd284, %fd279;
	st.global.f64 	[%rd238+24], %fd285;
	add.s32 	%r613, %r613, 4;
$L__BB0_80:
	cvt.u32.u16 	%r310, %rs8;
	and.b32  	%r311, %r310, 3;
	setp.eq.s32 	%p61, %r311, 0;
	@%p61 bra 	$L__BB0_85;
	and.b16  	%rs38, %rs7, 3;
	setp.eq.s16 	%p62, %rs38, 1;
	@%p62 bra 	$L__BB0_83;
	add.s32 	%r312, %r613, %r113;
	mul.wide.u32 	%rd239, %r312, 8;
	add.s64 	%rd240, %rd1, %rd239;
	ld.global.f64 	%fd286, [%rd240];
	add.s32 	%r313, %r613, %r70;
	mul.wide.u32 	%rd241, %r313, 8;
	add.s64 	%rd242, %rd1, %rd241;
	ld.global.f64 	%fd287, [%rd242];
	fma.rn.f64 	%fd288, %fd16, %fd286, %fd287;
	mul.f64 	%fd289, %fd15, %fd288;
	sub.f64 	%fd290, %fd286, %fd289;
	st.global.f64 	[%rd240], %fd290;
	mul.f64 	%fd291, %fd16, %fd287;
	sub.f64 	%fd292, %fd286, %fd291;
	fma.rn.f64 	%fd293, %fd15, %fd292, %fd287;
	st.global.f64 	[%rd242], %fd293;
	cvt.u64.u32 	%rd243, %r113;
	cvt.u64.u32 	%rd244, %r613;
	add.s64 	%rd245, %rd244, %rd243;
	shl.b64 	%rd246, %rd245, 3;
	add.s64 	%rd247, %rd1, %rd246;
	ld.global.f64 	%fd294, [%rd247+8];
	cvt.u64.u32 	%rd248, %r70;
	add.s64 	%rd249, %rd244, %rd248;
	shl.b64 	%rd250, %rd249, 3;
	add.s64 	%rd251, %rd1, %rd250;
	ld.global.f64 	%fd295, [%rd251+8];
	fma.rn.f64 	%fd296, %fd16, %fd294, %fd295;
	mul.f64 	%fd297, %fd15, %fd296;
	sub.f64 	%fd298, %fd294, %fd297;
	st.global.f64 	[%rd247+8], %fd298;
	mul.f64 	%fd299, %fd16, %fd295;
	sub.f64 	%fd300, %fd294, %fd299;
	fma.rn.f64 	%fd301, %fd15, %fd300, %fd295;
	st.global.f64 	[%rd251+8], %fd301;
	add.s32 	%r613, %r613, 2;
$L__BB0_83:
	and.b16  	%rs39, %rs7, 1;
	setp.eq.b16 	%p63, %rs39, 1;
	not.pred 	%p64, %p63;
	@%p64 bra 	$L__BB0_85;
	add.s32 	%r314, %r613, %r113;
	mul.wide.u32 	%rd252, %r314, 8;
	add.s64 	%rd253, %rd1, %rd252;
	ld.global.f64 	%fd302, [%rd253];
	add.s32 	%r315, %r613, %r70;
	mul.wide.u32 	%rd254, %r315, 8;
	add.s64 	%rd255, %rd1, %rd254;
	ld.global.f64 	%fd303, [%rd255];
	fma.rn.f64 	%fd304, %fd16, %fd302, %fd303;
	mul.f64 	%fd305, %fd15, %fd304;
	sub.f64 	%fd306, %fd302, %fd305;
	st.global.f64 	[%rd253], %fd306;
	mul.f64 	%fd307, %fd16, %fd303;
	sub.f64 	%fd308, %fd302, %fd307;
	fma.rn.f64 	%fd309, %fd15, %fd308, %fd303;
	st.global.f64 	[%rd255], %fd309;
$L__BB0_85:
	setp.lt.u32 	%p65, %r64, %r67;
	@%p65 bra 	$L__BB0_86;
	bra.uni 	$L__BB0_135;
$L__BB0_86:
	add.s32 	%r316, %r593, -1;
	setp.lt.u32 	%p66, %r316, 7;
	mov.u32 	%r609, %r64;
	@%p66 bra 	$L__BB0_127;
	and.b32  	%r101, %r593, -8;
	mov.b32 	%r598, 0;
	mov.u32 	%r609, %r64;
	bra.uni 	$L__BB0_126;
$L__BB0_88:
	setp.lt.u32 	%p83, %r50, 7;
	mov.b32 	%r603, 0;
	@%p83 bra 	$L__BB0_91;
	mov.b32 	%r601, 0;
$L__BB0_90:
	.pragma "nounroll";
	add.s32 	%r367, %r601, %r113;
	mul.wide.u32 	%rd349, %r367, 8;
	add.s64 	%rd350, %rd2, %rd349;
	ld.global.f64 	%fd550, [%rd350];
	add.s32 	%r368, %r601, %r70;
	mul.wide.u32 	%rd351, %r368, 8;
	add.s64 	%rd352, %rd2, %rd351;
	ld.global.f64 	%fd551, [%rd352];
	fma.rn.f64 	%fd552, %fd16, %fd550, %fd551;
	mul.f64 	%fd553, %fd15, %fd552;
	sub.f64 	%fd554, %fd550, %fd553;
	st.global.f64 	[%rd350], %fd554;
	mul.f64 	%fd555, %fd16, %fd551;
	sub.f64 	%fd556, %fd550, %fd555;
	fma.rn.f64 	%fd557, %fd15, %fd556, %fd551;
	st.global.f64 	[%rd352], %fd557;
	ld.global.f64 	%fd558, [%rd350+8];
	ld.global.f64 	%fd559, [%rd352+8];
	fma.rn.f64 	%fd560, %fd16, %fd558, %fd559;
	mul.f64 	%fd561, %fd15, %fd560;
	sub.f64 	%fd562, %fd558, %fd561;
	st.global.f64 	[%rd350+8], %fd562;
	mul.f64 	%fd563, %fd16, %fd559;
	sub.f64 	%fd564, %fd558, %fd563;
	fma.rn.f64 	%fd565, %fd15, %fd564, %fd559;
	st.global.f64 	[%rd352+8], %fd565;
	ld.global.f64 	%fd566, [%rd350+16];
	ld.global.f64 	%fd567, [%rd352+16];
	fma.rn.f64 	%fd568, %fd16, %fd566, %fd567;
	mul.f64 	%fd569, %fd15, %fd568;
	sub.f64 	%fd570, %fd566, %fd569;
	st.global.f64 	[%rd350+16], %fd570;
	mul.f64 	%fd571, %fd16, %fd567;
	sub.f64 	%fd572, %fd566, %fd571;
	fma.rn.f64 	%fd573, %fd15, %fd572, %fd567;
	st.global.f64 	[%rd352+16], %fd573;
	ld.global.f64 	%fd574, [%rd350+24];
	ld.global.f64 	%fd575, [%rd352+24];
	fma.rn.f64 	%fd576, %fd16, %fd574, %fd575;
	mul.f64 	%fd577, %fd15, %fd576;
	sub.f64 	%fd578, %fd574, %fd577;
	st.global.f64 	[%rd350+24], %fd578;
	mul.f64 	%fd579, %fd16, %fd575;
	sub.f64 	%fd580, %fd574, %fd579;
	fma.rn.f64 	%fd581, %fd15, %fd580, %fd575;
	st.global.f64 	[%rd352+24], %fd581;
	ld.global.f64 	%fd582, [%rd350+32];
	ld.global.f64 	%fd583, [%rd352+32];
	fma.rn.f64 	%fd584, %fd16, %fd582, %fd583;
	mul.f64 	%fd585, %fd15, %fd584;
	sub.f64 	%fd586, %fd582, %fd585;
	st.global.f64 	[%rd350+32], %fd586;
	mul.f64 	%fd587, %fd16, %fd583;
	sub.f64 	%fd588, %fd582, %fd587;
	fma.rn.f64 	%fd589, %fd15, %fd588, %fd583;
	st.global.f64 	[%rd352+32], %fd589;
	ld.global.f64 	%fd590, [%rd350+40];
	ld.global.f64 	%fd591, [%rd352+40];
	fma.rn.f64 	%fd592, %fd16, %fd590, %fd591;
	mul.f64 	%fd593, %fd15, %fd592;
	sub.f64 	%fd594, %fd590, %fd593;
	st.global.f64 	[%rd350+40], %fd594;
	mul.f64 	%fd595, %fd16, %fd591;
	sub.f64 	%fd596, %fd590, %fd595;
	fma.rn.f64 	%fd597, %fd15, %fd596, %fd591;
	st.global.f64 	[%rd352+40], %fd597;
	ld.global.f64 	%fd598, [%rd350+48];
	ld.global.f64 	%fd599, [%rd352+48];
	fma.rn.f64 	%fd600, %fd16, %fd598, %fd599;
	mul.f64 	%fd601, %fd15, %fd600;
	sub.f64 	%fd602, %fd598, %fd601;
	st.global.f64 	[%rd350+48], %fd602;
	mul.f64 	%fd603, %fd16, %fd599;
	sub.f64 	%fd604, %fd598, %fd603;
	fma.rn.f64 	%fd605, %fd15, %fd604, %fd599;
	st.global.f64 	[%rd352+48], %fd605;
	ld.global.f64 	%fd606, [%rd350+56];
	ld.global.f64 	%fd607, [%rd352+56];
	fma.rn.f64 	%fd608, %fd16, %fd606, %fd607;
	mul.f64 	%fd609, %fd15, %fd608;
	sub.f64 	%fd610, %fd606, %fd609;
	st.global.f64 	[%rd350+56], %fd610;
	mul.f64 	%fd611, %fd16, %fd607;
	sub.f64 	%fd612, %fd606, %fd611;
	fma.rn.f64 	%fd613, %fd15, %fd612, %fd607;
	st.global.f64 	[%rd352+56], %fd613;
	add.s32 	%r601, %r601, 8;
	setp.ne.s32 	%p84, %r601, %r56;
	mov.u32 	%r603, %r56;
	@%p84 bra 	$L__BB0_90;
$L__BB0_91:
	setp.eq.s32 	%p85, %r53, 0;
	@%p85 bra 	$L__BB0_100;
	add.s32 	%r369, %r53, -1;
	setp.lt.u32 	%p86, %r369, 3;
	@%p86 bra 	$L__BB0_94;
	add.s32 	%r370, %r603, %r113;
	mul.wide.u32 	%rd353, %r370, 8;
	add.s64 	%rd354, %rd2, %rd353;
	ld.global.f64 	%fd614, [%rd354];
	add.s32 	%r371, %r603, %r70;
	mul.wide.u32 	%rd355, %r371, 8;
	add.s64 	%rd356, %rd2, %rd355;
	ld.global.f64 	%fd615, [%rd356];
	fma.rn.f64 	%fd616, %fd16, %fd614, %fd615;
	mul.f64 	%fd617, %fd15, %fd616;
	sub.f64 	%fd618, %fd614, %fd617;
	st.global.f64 	[%rd354], %fd618;
	mul.f64 	%fd619, %fd16, %fd615;
	sub.f64 	%fd620, %fd614, %fd619;
	fma.rn.f64 	%fd621, %fd15, %fd620, %fd615;
	st.global.f64 	[%rd356], %fd621;
	cvt.u64.u32 	%rd357, %r113;
	cvt.u64.u32 	%rd358, %r603;
	add.s64 	%rd359, %rd358, %rd357;
	shl.b64 	%rd360, %rd359, 3;
	add.s64 	%rd361, %rd2, %rd360;
	ld.global.f64 	%fd622, [%rd361+8];
	cvt.u64.u32 	%rd362, %r70;
	add.s64 	%rd363, %rd358, %rd362;
	shl.b64 	%rd364, %rd363, 3;
	add.s64 	%rd365, %rd2, %rd364;
	ld.global.f64 	%fd623, [%rd365+8];
	fma.rn.f64 	%fd624, %fd16, %fd622, %fd623;
	mul.f64 	%fd625, %fd15, %fd624;
	sub.f64 	%fd626, %fd622, %fd625;
	st.global.f64 	[%rd361+8], %fd626;
	mul.f64 	%fd627, %fd16, %fd623;
	sub.f64 	%fd628, %fd622, %fd627;
	fma.rn.f64 	%fd629, %fd15, %fd628, %fd623;
	st.global.f64 	[%rd365+8], %fd629;
	ld.global.f64 	%fd630, [%rd361+16];
	ld.global.f64 	%fd631, [%rd365+16];
	fma.rn.f64 	%fd632, %fd16, %fd630, %fd631;
	mul.f64 	%fd633, %fd15, %fd632;
	sub.f64 	%fd634, %fd630, %fd633;
	st.global.f64 	[%rd361+16], %fd634;
	mul.f64 	%fd635, %fd16, %fd631;
	sub.f64 	%fd636, %fd630, %fd635;
	fma.rn.f64 	%fd637, %fd15, %fd636, %fd631;
	st.global.f64 	[%rd365+16], %fd637;
	ld.global.f64 	%fd638, [%rd361+24];
	ld.global.f64 	%fd639, [%rd365+24];
	fma.rn.f64 	%fd640, %fd16, %fd638, %fd639;
	mul.f64 	%fd641, %fd15, %fd640;
	sub.f64 	%fd642, %fd638, %fd641;
	st.global.f64 	[%rd361+24], %fd642;
	mul.f64 	%fd643, %fd16, %fd639;
	sub.f64 	%fd644, %fd638, %fd643;
	fma.rn.f64 	%fd645, %fd15, %fd644, %fd639;
	st.global.f64 	[%rd365+24], %fd645;
	add.s32 	%r603, %r603, 4;
$L__BB0_94:
	setp.eq.s32 	%p87, %r54, 0;
	@%p87 bra 	$L__BB0_100;
	setp.eq.s32 	%p88, %r54, 1;
	@%p88 bra 	$L__BB0_97;
	add.s32 	%r372, %r603, %r113;
	mul.wide.u32 	%rd366, %r372, 8;
	add.s64 	%rd367, %rd2, %rd366;
	ld.global.f64 	%fd646, [%rd367];
	add.s32 	%r373, %r603, %r70;
	mul.wide.u32 	%rd368, %r373, 8;
	add.s64 	%rd369, %rd2, %rd368;
	ld.global.f64 	%fd647, [%rd369];
	fma.rn.f64 	%fd648, %fd16, %fd646, %fd647;
	mul.f64 	%fd649, %fd15, %fd648;
	sub.f64 	%fd650, %fd646, %fd649;
	st.global.f64 	[%rd367], %fd650;
	mul.f64 	%fd651, %fd16, %fd647;
	sub.f64 	%fd652, %fd646, %fd651;
	fma.rn.f64 	%fd653, %fd15, %fd652, %fd647;
	st.global.f64 	[%rd369], %fd653;
	cvt.u64.u32 	%rd370, %r113;
	cvt.u64.u32 	%rd371, %r603;
	add.s64 	%rd372, %rd371, %rd370;
	shl.b64 	%rd373, %rd372, 3;
	add.s64 	%rd374, %rd2, %rd373;
	ld.global.f64 	%fd654, [%rd374+8];
	cvt.u64.u32 	%rd375, %r70;
	add.s64 	%rd376, %rd371, %rd375;
	shl.b64 	%rd377, %rd376, 3;
	add.s64 	%rd378, %rd2, %rd377;
	ld.global.f64 	%fd655, [%rd378+8];
	fma.rn.f64 	%fd656, %fd16, %fd654, %fd655;
	mul.f64 	%fd657, %fd15, %fd656;
	sub.f64 	%fd658, %fd654, %fd657;
	st.global.f64 	[%rd374+8], %fd658;
	mul.f64 	%fd659, %fd16, %fd655;
	sub.f64 	%fd660, %fd654, %fd659;
	fma.rn.f64 	%fd661, %fd15, %fd660, %fd655;
	st.global.f64 	[%rd378+8], %fd661;
	add.s32 	%r603, %r603, 2;
$L__BB0_97:
	setp.eq.s32 	%p89, %r57, 0;
	@%p89 bra 	$L__BB0_100;
	add.s32 	%r374, %r603, %r113;
	mul.wide.u32 	%rd379, %r374, 8;
	add.s64 	%rd380, %rd2, %rd379;
	ld.global.f64 	%fd662, [%rd380];
	add.s32 	%r375, %r603, %r70;
	mul.wide.u32 	%rd381, %r375, 8;
	add.s64 	%rd382, %rd2, %rd381;
	ld.global.f64 	%fd663, [%rd382];
	fma.rn.f64 	%fd664, %fd16, %fd662, %fd663;
	mul.f64 	%fd665, %fd15, %fd664;
	sub.f64 	%fd666, %fd662, %fd665;
	st.global.f64 	[%rd380], %fd666;
	mul.f64 	%fd667, %fd16, %fd663;
	sub.f64 	%fd668, %fd662, %fd667;
	fma.rn.f64 	%fd669, %fd15, %fd668, %fd663;
	st.global.f64 	[%rd382], %fd669;
	bra.uni 	$L__BB0_100;
$L__BB0_99:
	mov.b64 	%rd383, 0;
	st.global.u64 	[%rd8], %rd383;
$L__BB0_100:
	add.s32 	%r594, %r595, 1;
	setp.ne.s32 	%p90, %r595, %r50;
	add.s32 	%r593, %r593, 1;
	add.s16 	%rs69, %rs69, 1;
	add.s16 	%rs68, %rs68, 1;
	@%p90 bra 	$L__BB0_69;
$L__BB0_101:
	setp.eq.s32 	%p125, %r592, %r225;
	add.s16 	%rs8, %rs8, 1;
	add.s16 	%rs7, %rs7, 1;
	@%p125 bra 	$L__BB0_102;
	bra.uni 	$L__BB0_66;
$L__BB0_102:
	setp.lt.u32 	%p126, %r50, 15;
	mov.b32 	%r619, 0;
	@%p126 bra 	$L__BB0_105;
	mov.b32 	%r605, 0;
$L__BB0_104:
	.pragma "nounroll";
	mul.wide.u32 	%rd508, %r605, 8;
	add.s64 	%rd509, %rd170, %rd508;
	ld.f64 	%fd1061, [%rd509];
	add.s64 	%rd510, %rd171, %rd508;
	ld.f64 	%fd1062, [%rd510];
	add.f64 	%fd1063, %fd1061, %fd1062;
	st.f64 	[%rd509], %fd1063;
	add.s64 	%rd511, %rd3, %rd508;
	st.global.f64 	[%rd511], %fd1063;
	mov.b64 	%rd512, 0;
	st.u64 	[%rd510], %rd512;
	ld.f64 	%fd1064, [%rd509+8];
	ld.f64 	%fd1065, [%rd510+8];
	add.f64 	%fd1066, %fd1064, %fd1065;
	st.f64 	[%rd509+8], %fd1066;
	st.global.f64 	[%rd511+8], %fd1066;
	st.u64 	[%rd510+8], %rd512;
	ld.f64 	%fd1067, [%rd509+16];
	ld.f64 	%fd1068, [%rd510+16];
	add.f64 	%fd1069, %fd1067, %fd1068;
	st.f64 	[%rd509+16], %fd1069;
	st.global.f64 	[%rd511+16], %fd1069;
	st.u64 	[%rd510+16], %rd512;
	ld.f64 	%fd1070, [%rd509+24];
	ld.f64 	%fd1071, [%rd510+24];
	add.f64 	%fd1072, %fd1070, %fd1071;
	st.f64 	[%rd509+24], %fd1072;
	st.global.f64 	[%rd511+24], %fd1072;
	st.u64 	[%rd510+24], %rd512;
	ld.f64 	%fd1073, [%rd509+32];
	ld.f64 	%fd1074, [%rd510+32];
	add.f64 	%fd1075, %fd1073, %fd1074;
	st.f64 	[%rd509+32], %fd1075;
	st.global.f64 	[%rd511+32], %fd1075;
	st.u64 	[%rd510+32], %rd512;
	ld.f64 	%fd1076, [%rd509+40];
	ld.f64 	%fd1077, [%rd510+40];
	add.f64 	%fd1078, %fd1076, %fd1077;
	st.f64 	[%rd509+40], %fd1078;
	st.global.f64 	[%rd511+40], %fd1078;
	st.u64 	[%rd510+40], %rd512;
	ld.f64 	%fd1079, [%rd509+48];
	ld.f64 	%fd1080, [%rd510+48];
	add.f64 	%fd1081, %fd1079, %fd1080;
	st.f64 	[%rd509+48], %fd1081;
	st.global.f64 	[%rd511+48], %fd1081;
	st.u64 	[%rd510+48], %rd512;
	ld.f64 	%fd1082, [%rd509+56];
	ld.f64 	%fd1083, [%rd510+56];
	add.f64 	%fd1084, %fd1082, %fd1083;
	st.f64 	[%rd509+56], %fd1084;
	st.global.f64 	[%rd511+56], %fd1084;
	st.u64 	[%rd510+56], %rd512;
	ld.f64 	%fd1085, [%rd509+64];
	ld.f64 	%fd1086, [%rd510+64];
	add.f64 	%fd1087, %fd1085, %fd1086;
	st.f64 	[%rd509+64], %fd1087;
	st.global.f64 	[%rd511+64], %fd1087;
	st.u64 	[%rd510+64], %rd512;
	ld.f64 	%fd1088, [%rd509+72];
	ld.f64 	%fd1089, [%rd510+72];
	add.f64 	%fd1090, %fd1088, %fd1089;
	st.f64 	[%rd509+72], %fd1090;
	st.global.f64 	[%rd511+72], %fd1090;
	st.u64 	[%rd510+72], %rd512;
	ld.f64 	%fd1091, [%rd509+80];
	ld.f64 	%fd1092, [%rd510+80];
	add.f64 	%fd1093, %fd1091, %fd1092;
	st.f64 	[%rd509+80], %fd1093;
	st.global.f64 	[%rd511+80], %fd1093;
	st.u64 	[%rd510+80], %rd512;
	ld.f64 	%fd1094, [%rd509+88];
	ld.f64 	%fd1095, [%rd510+88];
	add.f64 	%fd1096, %fd1094, %fd1095;
	st.f64 	[%rd509+88], %fd1096;
	st.global.f64 	[%rd511+88], %fd1096;
	st.u64 	[%rd510+88], %rd512;
	ld.f64 	%fd1097, [%rd509+96];
	ld.f64 	%fd1098, [%rd510+96];
	add.f64 	%fd1099, %fd1097, %fd1098;
	st.f64 	[%rd509+96], %fd1099;
	st.global.f64 	[%rd511+96], %fd1099;
	st.u64 	[%rd510+96], %rd512;
	ld.f64 	%fd1100, [%rd509+104];
	ld.f64 	%fd1101, [%rd510+104];
	add.f64 	%fd1102, %fd1100, %fd1101;
	st.f64 	[%rd509+104], %fd1102;
	st.global.f64 	[%rd511+104], %fd1102;
	st.u64 	[%rd510+104], %rd512;
	ld.f64 	%fd1103, [%rd509+112];
	ld.f64 	%fd1104, [%rd510+112];
	add.f64 	%fd1105, %fd1103, %fd1104;
	st.f64 	[%rd509+112], %fd1105;
	st.global.f64 	[%rd511+112], %fd1105;
	st.u64 	[%rd510+112], %rd512;
	ld.f64 	%fd1106, [%rd509+120];
	ld.f64 	%fd1107, [%rd510+120];
	add.f64 	%fd1108, %fd1106, %fd1107;
	st.f64 	[%rd509+120], %fd1108;
	st.global.f64 	[%rd511+120], %fd1108;
	st.u64 	[%rd510+120], %rd512;
	add.s32 	%r605, %r605, 16;
	and.b32  	%r619, %r225, 2147483632;
	setp.eq.s32 	%p127, %r605, %r619;
	@%p127 bra 	$L__BB0_105;
	bra.uni 	$L__BB0_104;
$L__BB0_105:
	setp.eq.s32 	%p128, %r55, 0;
	@%p128 bra 	$L__BB0_149;
	add.s32 	%r445, %r55, -1;
	setp.lt.u32 	%p129, %r445, 7;
	@%p129 bra 	$L__BB0_108;
	mul.wide.u32 	%rd513, %r619, 8;
	add.s64 	%rd514, %rd170, %rd513;
	ld.f64 	%fd1109, [%rd514];
	add.s64 	%rd515, %rd171, %rd513;
	ld.f64 	%fd1110, [%rd515];
	add.f64 	%fd1111, %fd1109, %fd1110;
	st.f64 	[%rd514], %fd1111;
	add.s64 	%rd516, %rd3, %rd513;
	st.global.f64 	[%rd516], %fd1111;
	mov.b64 	%rd517, 0;
	st.u64 	[%rd515], %rd517;
	ld.f64 	%fd1112, [%rd514+8];
	ld.f64 	%fd1113, [%rd515+8];
	add.f64 	%fd1114, %fd1112, %fd1113;
	st.f64 	[%rd514+8], %fd1114;
	st.global.f64 	[%rd516+8], %fd1114;
	st.u64 	[%rd515+8], %rd517;
	ld.f64 	%fd1115, [%rd514+16];
	ld.f64 	%fd1116, [%rd515+16];
	add.f64 	%fd1117, %fd1115, %fd1116;
	st.f64 	[%rd514+16], %fd1117;
	st.global.f64 	[%rd516+16], %fd1117;
	st.u64 	[%rd515+16], %rd517;
	ld.f64 	%fd1118, [%rd514+24];
	ld.f64 	%fd1119, [%rd515+24];
	add.f64 	%fd1120, %fd1118, %fd1119;
	st.f64 	[%rd514+24], %fd1120;
	st.global.f64 	[%rd516+24], %fd1120;
	st.u64 	[%rd515+24], %rd517;
	ld.f64 	%fd1121, [%rd514+32];
	ld.f64 	%fd1122, [%rd515+32];
	add.f64 	%fd1123, %fd1121, %fd1122;
	st.f64 	[%rd514+32], %fd1123;
	st.global.f64 	[%rd516+32], %fd1123;
	st.u64 	[%rd515+32], %rd517;
	ld.f64 	%fd1124, [%rd514+40];
	ld.f64 	%fd1125, [%rd515+40];
	add.f64 	%fd1126, %fd1124, %fd1125;
	st.f64 	[%rd514+40], %fd1126;
	st.global.f64 	[%rd516+40], %fd1126;
	st.u64 	[%rd515+40], %rd517;
	ld.f64 	%fd1127, [%rd514+48];
	ld.f64 	%fd1128, [%rd515+48];
	add.f64 	%fd1129, %fd1127, %fd1128;
	st.f64 	[%rd514+48], %fd1129;
	st.global.f64 	[%rd516+48], %fd1129;
	st.u64 	[%rd515+48], %rd517;
	ld.f64 	%fd1130, [%rd514+56];
	ld.f64 	%fd1131, [%rd515+56];
	add.f64 	%fd1132, %fd1130, %fd1131;
	st.f64 	[%rd514+56], %fd1132;
	st.global.f64 	[%rd516+56], %fd1132;
	st.u64 	[%rd515+56], %rd517;
	add.s32 	%r619, %r619, 8;
$L__BB0_108:
	setp.eq.s32 	%p130, %r53, 0;
	@%p130 bra 	$L__BB0_149;
	add.s32 	%r446, %r53, -1;
	setp.lt.u32 	%p131, %r446, 3;
	@%p131 bra 	$L__BB0_111;
	mul.wide.u32 	%rd518, %r619, 8;
	add.s64 	%rd519, %rd170, %rd518;
	ld.f64 	%fd1133, [%rd519];
	add.s64 	%rd520, %rd171, %rd518;
	ld.f64 	%fd1134, [%rd520];
	add.f64 	%fd1135, %fd1133, %fd1134;
	st.f64 	[%rd519], %fd1135;
	add.s64 	%rd521, %rd3, %rd518;
	st.global.f64 	[%rd521], %fd1135;
	mov.b64 	%rd522, 0;
	st.u64 	[%rd520], %rd522;
	ld.f64 	%fd1136, [%rd519+8];
	ld.f64 	%fd1137, [%rd520+8];
	add.f64 	%fd1138, %fd1136, %fd1137;
	st.f64 	[%rd519+8], %fd1138;
	st.global.f64 	[%rd521+8], %fd1138;
	st.u64 	[%rd520+8], %rd522;
	ld.f64 	%fd1139, [%rd519+16];
	ld.f64 	%fd1140, [%rd520+16];
	add.f64 	%fd1141, %fd1139, %fd1140;
	st.f64 	[%rd519+16], %fd1141;
	st.global.f64 	[%rd521+16], %fd1141;
	st.u64 	[%rd520+16], %rd522;
	ld.f64 	%fd1142, [%rd519+24];
	ld.f64 	%fd1143, [%rd520+24];
	add.f64 	%fd1144, %fd1142, %fd1143;
	st.f64 	[%rd519+24], %fd1144;
	st.global.f64 	[%rd521+24], %fd1144;
	st.u64 	[%rd520+24], %rd522;
	add.s32 	%r619, %r619, 4;
$L__BB0_111:
	setp.eq.s32 	%p132, %r54, 0;
	@%p132 bra 	$L__BB0_149;
	setp.eq.s32 	%p133, %r54, 1;
	mul.wide.u32 	%rd523, %r619, 8;
	add.s64 	%rd12, %rd170, %rd523;
	ld.f64 	%fd1145, [%rd12];
	add.s64 	%rd13, %rd171, %rd523;
	ld.f64 	%fd1146, [%rd13];
	add.f64 	%fd1147, %fd1145, %fd1146;
	st.f64 	[%rd12], %fd1147;
	add.s64 	%rd14, %rd3, %rd523;
	st.global.f64 	[%rd14], %fd1147;
	mov.b64 	%rd524, 0;
	st.u64 	[%rd13], %rd524;
	@%p133 bra 	$L__BB0_149;
	setp.eq.s32 	%p134, %r54, 2;
	ld.f64 	%fd1148, [%rd12+8];
	ld.f64 	%fd1149, [%rd13+8];
	add.f64 	%fd1150, %fd1148, %fd1149;
	st.f64 	[%rd12+8], %fd1150;
	st.global.f64 	[%rd14+8], %fd1150;
	mov.b64 	%rd525, 0;
	st.u64 	[%rd13+8], %rd525;
	@%p134 bra 	$L__BB0_149;
	ld.f64 	%fd1151, [%rd12+16];
	ld.f64 	%fd1152, [%rd13+16];
	add.f64 	%fd1153, %fd1151, %fd1152;
	st.f64 	[%rd12+16], %fd1153;
	st.global.f64 	[%rd14+16], %fd1153;
	mov.b64 	%rd526, 0;
	st.u64 	[%rd13+16], %rd526;
	bra.uni 	$L__BB0_149;
$L__BB0_115:
	sub.s32 	%r341, %r52, %r69;
	setp.lt.u32 	%p75, %r341, 7;
	@%p75 bra 	$L__BB0_118;
	add.s32 	%r343, %r64, %r593;
	sub.s32 	%r344, %r51, %r343;
	and.b32  	%r94, %r344, -8;
	mov.b32 	%r600, 0;
$L__BB0_117:
	.pragma "nounroll";
	mul.lo.s32 	%r345, %r606, %r225;
	add.s32 	%r346, %r345, %r64;
	mul.wide.u32 	%rd306, %r346, 8;
	add.s64 	%rd307, %rd1, %rd306;
	ld.global.f64 	%fd430, [%rd307];
	add.s32 	%r347, %r345, %r595;
	mul.wide.u32 	%rd308, %r347, 8;
	add.s64 	%rd309, %rd1, %rd308;
	ld.global.f64 	%fd431, [%rd309];
	fma.rn.f64 	%fd432, %fd16, %fd430, %fd431;
	mul.f64 	%fd433, %fd15, %fd432;
	sub.f64 	%fd434, %fd430, %fd433;
	st.global.f64 	[%rd307], %fd434;
	mul.f64 	%fd435, %fd16, %fd431;
	sub.f64 	%fd436, %fd430, %fd435;
	fma.rn.f64 	%fd437, %fd15, %fd436, %fd431;
	st.global.f64 	[%rd309], %fd437;
	add.s32 	%r348, %r346, %r225;
	mul.wide.s32 	%rd310, %r348, 8;
	add.s64 	%rd311, %rd1, %rd310;
	ld.global.f64 	%fd438, [%rd311];
	add.s32 	%r349, %r347, %r225;
	mul.wide.s32 	%rd312, %r349, 8;
	add.s64 	%rd313, %rd1, %rd312;
	ld.global.f64 	%fd439, [%rd313];
	fma.rn.f64 	%fd440, %fd16, %fd438, %fd439;
	mul.f64 	%fd441, %fd15, %fd440;
	sub.f64 	%fd442, %fd438, %fd441;
	st.global.f64 	[%rd311], %fd442;
	mul.f64 	%fd443, %fd16, %fd439;
	sub.f64 	%fd444, %fd438, %fd443;
	fma.rn.f64 	%fd445, %fd15, %fd444, %fd439;
	st.global.f64 	[%rd313], %fd445;
	mul.wide.u32 	%rd314, %r225, 8;
	add.s64 	%rd315, %rd311, %rd314;
	ld.global.f64 	%fd446, [%rd315];
	add.s64 	%rd316, %rd313, %rd314;
	ld.global.f64 	%fd447, [%rd316];
	fma.rn.f64 	%fd448, %fd16, %fd446, %fd447;
	mul.f64 	%fd449, %fd15, %fd448;
	sub.f64 	%fd450, %fd446, %fd449;
	st.global.f64 	[%rd315], %fd450;
	mul.f64 	%fd451, %fd16, %fd447;
	sub.f64 	%fd452, %fd446, %fd451;
	fma.rn.f64 	%fd453, %fd15, %fd452, %fd447;
	st.global.f64 	[%rd316], %fd453;
	add.s64 	%rd317, %rd315, %rd314;
	ld.global.f64 	%fd454, [%rd317];
	add.s64 	%rd318, %rd316, %rd314;
	ld.global.f64 	%fd455, [%rd318];
	fma.rn.f64 	%fd456, %fd16, %fd454, %fd455;
	mul.f64 	%fd457, %fd15, %fd456;
	sub.f64 	%fd458, %fd454, %fd457;
	st.global.f64 	[%rd317], %fd458;
	mul.f64 	%fd459, %fd16, %fd455;
	sub.f64 	%fd460, %fd454, %fd459;
	fma.rn.f64 	%fd461, %fd15, %fd460, %fd455;
	st.global.f64 	[%rd318], %fd461;
	add.s64 	%rd319, %rd317, %rd314;
	ld.global.f64 	%fd462, [%rd319];
	add.s64 	%rd320, %rd318, %rd314;
	ld.global.f64 	%fd463, [%rd320];
	fma.rn.f64 	%fd464, %fd16, %fd462, %fd463;
	mul.f64 	%fd465, %fd15, %fd464;
	sub.f64 	%fd466, %fd462, %fd465;
	st.global.f64 	[%rd319], %fd466;
	mul.f64 	%fd467, %fd16, %fd463;
	sub.f64 	%fd468, %fd462, %fd467;
	fma.rn.f64 	%fd469, %fd15, %fd468, %fd463;
	st.global.f64 	[%rd320], %fd469;
	add.s64 	%rd321, %rd319, %rd314;
	ld.global.f64 	%fd470, [%rd321];
	add.s64 	%rd322, %rd320, %rd314;
	ld.global.f64 	%fd471, [%rd322];
	fma.rn.f64 	%fd472, %fd16, %fd470, %fd471;
	mul.f64 	%fd473, %fd15, %fd472;
	sub.f64 	%fd474, %fd470, %fd473;
	st.global.f64 	[%rd321], %fd474;
	mul.f64 	%fd475, %fd16, %fd471;
	sub.f64 	%fd476, %fd470, %fd475;
	fma.rn.f64 	%fd477, %fd15, %fd476, %fd471;
	st.global.f64 	[%rd322], %fd477;
	add.s64 	%rd323, %rd321, %rd314;
	ld.global.f64 	%fd478, [%rd323];
	add.s64 	%rd324, %rd322, %rd314;
	ld.global.f64 	%fd479, [%rd324];
	fma.rn.f64 	%fd480, %fd16, %fd478, %fd479;
	mul.f64 	%fd481, %fd15, %fd480;
	sub.f64 	%fd482, %fd478, %fd481;
	st.global.f64 	[%rd323], %fd482;
	mul.f64 	%fd483, %fd16, %fd479;
	sub.f64 	%fd484, %fd478, %fd483;
	fma.rn.f64 	%fd485, %fd15, %fd484, %fd479;
	st.global.f64 	[%rd324], %fd485;
	add.s64 	%rd325, %rd323, %rd314;
	ld.global.f64 	%fd486, [%rd325];
	add.s64 	%rd326, %rd324, %rd314;
	ld.global.f64 	%fd487, [%rd326];
	fma.rn.f64 	%fd488, %fd16, %fd486, %fd487;
	mul.f64 	%fd489, %fd15, %fd488;
	sub.f64 	%fd490, %fd486, %fd489;
	st.global.f64 	[%rd325], %fd490;
	mul.f64 	%fd491, %fd16, %fd487;
	sub.f64 	%fd492, %fd486, %fd491;
	fma.rn.f64 	%fd493, %fd15, %fd492, %fd487;
	st.global.f64 	[%rd326], %fd493;
	add.s32 	%r606, %r606, 8;
	add.s32 	%r600, %r600, 8;
	setp.eq.s32 	%p76, %r600, %r94;
	@%p76 bra 	$L__BB0_118;
	bra.uni 	$L__BB0_117;
$L__BB0_118:
	add.s32 	%r350, %r64, %r593;
	sub.s32 	%r351, %r51, %r350;
	and.b32  	%r352, %r351, 7;
	setp.eq.s32 	%p77, %r352, 0;
	@%p77 bra 	$L__BB0_88;
	add.s16 	%rs42, %rs8, %rs69;
	sub.s16 	%rs43, %rs1, %rs42;
	cvt.u32.u16 	%r353, %rs43;
	and.b32  	%r96, %r353, 7;
	add.s32 	%r354, %r96, -1;
	setp.lt.u32 	%p78, %r354, 3;
	@%p78 bra 	$L__BB0_121;
	mul.lo.s32 	%r355, %r606, %r225;
	add.s32 	%r356, %r355, %r64;
	mul.wide.s32 	%rd327, %r356, 8;
	add.s64 	%rd328, %rd1, %rd327;
	ld.global.f64 	%fd494, [%rd328];
	add.s32 	%r357, %r355, %r595;
	mul.wide.s32 	%rd329, %r357, 8;
	add.s64 	%rd330, %rd1, %rd329;
	ld.global.f64 	%fd495, [%rd330];
	fma.rn.f64 	%fd496, %fd16, %fd494, %fd495;
	mul.f64 	%fd497, %fd15, %fd496;
	sub.f64 	%fd498, %fd494, %fd497;
	st.global.f64 	[%rd328], %fd498;
	mul.f64 	%fd499, %fd16, %fd495;
	sub.f64 	%fd500, %fd494, %fd499;
	fma.rn.f64 	%fd501, %fd15, %fd500, %fd495;
	st.global.f64 	[%rd330], %fd501;
	mul.wide.u32 	%rd331, %r225, 8;
	add.s64 	%rd332, %rd328, %rd331;
	ld.global.f64 	%fd502, [%rd332];
	add.s64 	%rd333, %rd330, %rd331;
	ld.global.f64 	%fd503, [%rd333];
	fma.rn.f64 	%fd504, %fd16, %fd502, %fd503;
	mul.f64 	%fd505, %fd15, %fd504;
	sub.f64 	%fd506, %fd502, %fd505;
	st.global.f64 	[%rd332], %fd506;
	mul.f64 	%fd507, %fd16, %fd503;
	sub.f64 	%fd508, %fd502, %fd507;
	fma.rn.f64 	%fd509, %fd15, %fd508, %fd503;
	st.global.f64 	[%rd333], %fd509;
	add.s64 	%rd334, %rd332, %rd331;
	ld.global.f64 	%fd510, [%rd334];
	add.s64 	%rd335, %rd333, %rd331;
	ld.global.f64 	%fd511, [%rd335];
	fma.rn.f64 	%fd512, %fd16, %fd510, %fd511;
	mul.f64 	%fd513, %fd15, %fd512;
	sub.f64 	%fd514, %fd510, %fd513;
	st.global.f64 	[%rd334], %fd514;
	mul.f64 	%fd515, %fd16, %fd511;
	sub.f64 	%fd516, %fd510, %fd515;
	fma.rn.f64 	%fd517, %fd15, %fd516, %fd511;
	st.global.f64 	[%rd335], %fd517;
	add.s64 	%rd336, %rd334, %rd331;
	ld.global.f64 	%fd518, [%rd336];
	add.s64 	%rd337, %rd335, %rd331;
	ld.global.f64 	%fd519, [%rd337];
	fma.rn.f64 	%fd520, %fd16, %fd518, %fd519;
	mul.f64 	%fd521, %fd15, %fd520;
	sub.f64 	%fd522, %fd518, %fd521;
	st.global.f64 	[%rd336], %fd522;
	mul.f64 	%fd523, %fd16, %fd519;
	sub.f64 	%fd524, %fd518, %fd523;
	fma.rn.f64 	%fd525, %fd15, %fd524, %fd519;
	st.global.f64 	[%rd337], %fd525;
	add.s32 	%r606, %r606, 4;
$L__BB0_121:
	and.b32  	%r358, %r96, 3;
	setp.eq.s32 	%p79, %r358, 0;
	@%p79 bra 	$L__BB0_88;
	add.s16 	%rs44, %rs7, %rs68;
	sub.s16 	%rs15, %rs2, %rs44;
	and.b16  	%rs45, %rs15, 3;
	setp.eq.s16 	%p80, %rs45, 1;
	@%p80 bra 	$L__BB0_124;
	mul.lo.s32 	%r359, %r606, %r225;
	add.s32 	%r360, %r359, %r64;
	mul.wide.s32 	%rd338, %r360, 8;
	add.s64 	%rd339, %rd1, %rd338;
	ld.global.f64 	%fd526, [%rd339];
	add.s32 	%r361, %r359, %r595;
	mul.wide.s32 	%rd340, %r361, 8;
	add.s64 	%rd341, %rd1, %rd340;
	ld.global.f64 	%fd527, [%rd341];
	fma.rn.f64 	%fd528, %fd16, %fd526, %fd527;
	mul.f64 	%fd529, %fd15, %fd528;
	sub.f64 	%fd530, %fd526, %fd529;
	st.global.f64 	[%rd339], %fd530;
	mul.f64 	%fd531, %fd16, %fd527;
	sub.f64 	%fd532, %fd526, %fd531;
	fma.rn.f64 	%fd533, %fd15, %fd532, %fd527;
	st.global.f64 	[%rd341], %fd533;
	mul.wide.u32 	%rd342, %r225, 8;
	add.s64 	%rd343, %rd339, %rd342;
	ld.global.f64 	%fd534, [%rd343];
	add.s64 	%rd344, %rd341, %rd342;
	ld.global.f64 	%fd535, [%rd344];
	fma.rn.f64 	%fd536, %fd16, %fd534, %fd535;
	mul.f64 	%fd537, %fd15, %fd536;
	sub.f64 	%fd538, %fd534, %fd537;
	st.global.f64 	[%rd343], %fd538;
	mul.f64 	%fd539, %fd16, %fd535;
	sub.f64 	%fd540, %fd534, %fd539;
	fma.rn.f64 	%fd541, %fd15, %fd540, %fd535;
	st.global.f64 	[%rd344], %fd541;
	add.s32 	%r606, %r606, 2;
$L__BB0_124:
	and.b16  	%rs46, %rs15, 1;
	setp.eq.b16 	%p81, %rs46, 1;
	not.pred 	%p82, %p81;
	@%p82 bra 	$L__BB0_88;
	mul.lo.s32 	%r362, %r606, %r225;
	add.s32 	%r363, %r362, %r64;
	mul.wide.s32 	%rd345, %r363, 8;
	add.s64 	%rd346, %rd1, %rd345;
	ld.global.f64 	%fd542, [%rd346];
	add.s32 	%r364, %r362, %r595;
	mul.wide.s32 	%rd347, %r364, 8;
	add.s64 	%rd348, %rd1, %rd347;
	ld.global.f64 	%fd543, [%rd348];
	fma.rn.f64 	%fd544, %fd16, %fd542, %fd543;
	mul.f64 	%fd545, %fd15, %fd544;
	sub.f64 	%fd546, %fd542, %fd545;
	st.global.f64 	[%rd346], %fd546;
	mul.f64 	%fd547, %fd16, %fd543;
	sub.f64 	%fd548, %fd542, %fd547;
	fma.rn.f64 	%fd549, %fd15, %fd548, %fd543;
	st.global.f64 	[%rd348], %fd549;
	bra.uni 	$L__BB0_88;
$L__BB0_126:
	.pragma "nounroll";
	mad.lo.s32 	%r318, %r225, %r609, %r225;
	add.s32 	%r319, %r318, %r64;
	mul.wide.u32 	%rd256, %r319, 8;
	add.s64 	%rd257, %rd1, %rd256;
	ld.global.f64 	%fd310, [%rd257];
	cvt.u64.u32 	%rd258, %r70;
	cvt.u64.u32 	%rd259, %r609;
	add.s64 	%rd260, %rd259, %rd258;
	shl.b64 	%rd261, %rd260, 3;
	add.s64 	%rd262, %rd1, %rd261;
	ld.global.f64 	%fd311, [%rd262+8];
	fma.rn.f64 	%fd312, %fd16, %fd310, %fd311;
	mul.f64 	%fd313, %fd15, %fd312;
	sub.f64 	%fd314, %fd310, %fd313;
	st.global.f64 	[%rd257], %fd314;
	mul.f64 	%fd315, %fd16, %fd311;
	sub.f64 	%fd316, %fd310, %fd315;
	fma.rn.f64 	%fd317, %fd15, %fd316, %fd311;
	st.global.f64 	[%rd262+8], %fd317;
	add.s32 	%r320, %r319, %r225;
	mul.wide.u32 	%rd263, %r320, 8;
	add.s64 	%rd264, %rd1, %rd263;
	ld.global.f64 	%fd318, [%rd264];
	ld.global.f64 	%fd319, [%rd262+16];
	fma.rn.f64 	%fd320, %fd16, %fd318, %fd319;
	mul.f64 	%fd321, %fd15, %fd320;
	sub.f64 	%fd322, %fd318, %fd321;
	st.global.f64 	[%rd264], %fd322;
	mul.f64 	%fd323, %fd16, %fd319;
	sub.f64 	%fd324, %fd318, %fd323;
	fma.rn.f64 	%fd325, %fd15, %fd324, %fd319;
	st.global.f64 	[%rd262+16], %fd325;
	add.s32 	%r321, %r320, %r225;
	mul.wide.u32 	%rd265, %r321, 8;
	add.s64 	%rd266, %rd1, %rd265;
	ld.global.f64 	%fd326, [%rd266];
	ld.global.f64 	%fd327, [%rd262+24];
	fma.rn.f64 	%fd328, %fd16, %fd326, %fd327;
	mul.f64 	%fd329, %fd15, %fd328;
	sub.f64 	%fd330, %fd326, %fd329;
	st.global.f64 	[%rd266], %fd330;
	mul.f64 	%fd331, %fd16, %fd327;
	sub.f64 	%fd332, %fd326, %fd331;
	fma.rn.f64 	%fd333, %fd15, %fd332, %fd327;
	st.global.f64 	[%rd262+24], %fd333;
	add.s32 	%r322, %r321, %r225;
	mul.wide.u32 	%rd267, %r322, 8;
	add.s64 	%rd268, %rd1, %rd267;
	ld.global.f64 	%fd334, [%rd268];
	ld.global.f64 	%fd335, [%rd262+32];
	fma.rn.f64 	%fd336, %fd16, %fd334, %fd335;
	mul.f64 	%fd337, %fd15, %fd336;
	sub.f64 	%fd338, %fd334, %fd337;
	st.global.f64 	[%rd268], %fd338;
	mul.f64 	%fd339, %fd16, %fd335;
	sub.f64 	%fd340, %fd334, %fd339;
	fma.rn.f64 	%fd341, %fd15, %fd340, %fd335;
	st.global.f64 	[%rd262+32], %fd341;
	add.s32 	%r323, %r322, %r225;
	mul.wide.u32 	%rd269, %r323, 8;
	add.s64 	%rd270, %rd1, %rd269;
	ld.global.f64 	%fd342, [%rd270];
	ld.global.f64 	%fd343, [%rd262+40];
	fma.rn.f64 	%fd344, %fd16, %fd342, %fd343;
	mul.f64 	%fd345, %fd15, %fd344;
	sub.f64 	%fd346, %fd342, %fd345;
	st.global.f64 	[%rd270], %fd346;
	mul.f64 	%fd347, %fd16, %fd343;
	sub.f64 	%fd348, %fd342, %fd347;
	fma.rn.f64 	%fd349, %fd15, %fd348, %fd343;
	st.global.f64 	[%rd262+40], %fd349;
	add.s32 	%r324, %r323, %r225;
	mul.wide.u32 	%rd271, %r324, 8;
	add.s64 	%rd272, %rd1, %rd271;
	ld.global.f64 	%fd350, [%rd272];
	ld.global.f64 	%fd351, [%rd262+48];
	fma.rn.f64 	%fd352, %fd16, %fd350, %fd351;
	mul.f64 	%fd353, %fd15, %fd352;
	sub.f64 	%fd354, %fd350, %fd353;
	st.global.f64 	[%rd272], %fd354;
	mul.f64 	%fd355, %fd16, %fd351;
	sub.f64 	%fd356, %fd350, %fd355;
	fma.rn.f64 	%fd357, %fd15, %fd356, %fd351;
	st.global.f64 	[%rd262+48], %fd357;
	add.s32 	%r325, %r324, %r225;
	mul.wide.u32 	%rd273, %r325, 8;
	add.s64 	%rd274, %rd1, %rd273;
	ld.global.f64 	%fd358, [%rd274];
	ld.global.f64 	%fd359, [%rd262+56];
	fma.rn.f64 	%fd360, %fd16, %fd358, %fd359;
	mul.f64 	%fd361, %fd15, %fd360;
	sub.f64 	%fd362, %fd358, %fd361;
	st.global.f64 	[%rd274], %fd362;
	mul.f64 	%fd363, %fd16, %fd359;
	sub.f64 	%fd364, %fd358, %fd363;
	fma.rn.f64 	%fd365, %fd15, %fd364, %fd359;
	st.global.f64 	[%rd262+56], %fd365;
	add.s32 	%r609, %r609, 8;
	add.s32 	%r326, %r325, %r225;
	mul.wide.u32 	%rd275, %r326, 8;
	add.s64 	%rd276, %rd1, %rd275;
	ld.global.f64 	%fd366, [%rd276];
	ld.global.f64 	%fd367, [%rd262+64];
	fma.rn.f64 	%fd368, %fd16, %fd366, %fd367;
	mul.f64 	%fd369, %fd15, %fd368;
	sub.f64 	%fd370, %fd366, %fd369;
	st.global.f64 	[%rd276], %fd370;
	mul.f64 	%fd371, %fd16, %fd367;
	sub.f64 	%fd372, %fd366, %fd371;
	fma.rn.f64 	%fd373, %fd15, %fd372, %fd367;
	st.global.f64 	[%rd262+64], %fd373;
	add.s32 	%r598, %r598, 8;
	setp.eq.s32 	%p67, %r598, %r101;
	@%p67 bra 	$L__BB0_127;
	bra.uni 	$L__BB0_126;
$L__BB0_127:
	and.b32  	%r327, %r593, 7;
	setp.eq.s32 	%p68, %r327, 0;
	@%p68 bra 	$L__BB0_135;
	cvt.u32.u16 	%r328, %rs69;
	and.b32  	%r103, %r328, 7;
	add.s32 	%r329, %r103, -1;
	setp.lt.u32 	%p69, %r329, 3;
	@%p69 bra 	$L__BB0_130;
	mad.lo.s32 	%r330, %r225, %r609, %r225;
	add.s32 	%r331, %r330, %r64;
	mul.wide.u32 	%rd277, %r331, 8;
	add.s64 	%rd278, %rd1, %rd277;
	ld.global.f64 	%fd374, [%rd278];
	cvt.u64.u32 	%rd279, %r70;
	cvt.u64.u32 	%rd280, %r609;
	add.s64 	%rd281, %rd280, %rd279;
	shl.b64 	%rd282, %rd281, 3;
	add.s64 	%rd283, %rd1, %rd282;
	ld.global.f64 	%fd375, [%rd283+8];
	fma.rn.f64 	%fd376, %fd16, %fd374, %fd375;
	mul.f64 	%fd377, %fd15, %fd376;
	sub.f64 	%fd378, %fd374, %fd377;
	st.global.f64 	[%rd278], %fd378;
	mul.f64 	%fd379, %fd16, %fd375;
	sub.f64 	%fd380, %fd374, %fd379;
	fma.rn.f64 	%fd381, %fd15, %fd380, %fd375;
	st.global.f64 	[%rd283+8], %fd381;
	add.s32 	%r332, %r331, %r225;
	mul.wide.u32 	%rd284, %r332, 8;
	add.s64 	%rd285, %rd1, %rd284;
	ld.global.f64 	%fd382, [%rd285];
	ld.global.f64 	%fd383, [%rd283+16];
	fma.rn.f64 	%fd384, %fd16, %fd382, %fd383;
	mul.f64 	%fd385, %fd15, %fd384;
	sub.f64 	%fd386, %fd382, %fd385;
	st.global.f64 	[%rd285], %fd386;
	mul.f64 	%fd387, %fd16, %fd383;
	sub.f64 	%fd388, %fd382, %fd387;
	fma.rn.f64 	%fd389, %fd15, %fd388, %fd383;
	st.global.f64 	[%rd283+16], %fd389;
	add.s32 	%r333, %r332, %r225;
	mul.wide.u32 	%rd286, %r333, 8;
	add.s64 	%rd287, %rd1, %rd286;
	ld.global.f64 	%fd390, [%rd287];
	ld.global.f64 	%fd391, [%rd283+24];
	fma.rn.f64 	%fd392, %fd16, %fd390, %fd391;
	mul.f64 	%fd393, %fd15, %fd392;
	sub.f64 	%fd394, %fd390, %fd393;
	st.global.f64 	[%rd287], %fd394;
	mul.f64 	%fd395, %fd16, %fd391;
	sub.f64 	%fd396, %fd390, %fd395;
	fma.rn.f64 	%fd397, %fd15, %fd396, %fd391;
	st.global.f64 	[%rd283+24], %fd397;
	add.s32 	%r609, %r609, 4;
	add.s32 	%r334, %r333, %r225;
	mul.wide.u32 	%rd288, %r334, 8;
	add.s64 	%rd289, %rd1, %rd288;
	ld.global.f64 	%fd398, [%rd289];
	ld.global.f64 	%fd399, [%rd283+32];
	fma.rn.f64 	%fd400, %fd16, %fd398, %fd399;
	mul.f64 	%fd401, %fd15, %fd400;
	sub.f64 	%fd402, %fd398, %fd401;
	st.global.f64 	[%rd289], %fd402;
	mul.f64 	%fd403, %fd16, %fd399;
	sub.f64 	%fd404, %fd398, %fd403;
	fma.rn.f64 	%fd405, %fd15, %fd404, %fd399;
	st.global.f64 	[%rd283+32], %fd405;
$L__BB0_130:
	and.b32  	%r335, %r103, 3;
	setp.eq.s32 	%p70, %r335, 0;
	@%p70 bra 	$L__BB0_135;
	and.b16  	%rs40, %rs68, 3;
	setp.eq.s16 	%p71, %rs40, 1;
	@%p71 bra 	$L__BB0_133;
	mad.lo.s32 	%r336, %r225, %r609, %r225;
	add.s32 	%r337, %r336, %r64;
	mul.wide.u32 	%rd290, %r337, 8;
	add.s64 	%rd291, %rd1, %rd290;
	ld.global.f64 	%fd406, [%rd291];
	cvt.u64.u32 	%rd292, %r70;
	cvt.u64.u32 	%rd293, %r609;
	add.s64 	%rd294, %rd293, %rd292;
	shl.b64 	%rd295, %rd294, 3;
	add.s64 	%rd296, %rd1, %rd295;
	ld.global.f64 	%fd407, [%rd296+8];
	fma.rn.f64 	%fd408, %fd16, %fd406, %fd407;
	mul.f64 	%fd409, %fd15, %fd408;
	sub.f64 	%fd410, %fd406, %fd409;
	st.global.f64 	[%rd291], %fd410;
	mul.f64 	%fd411, %fd16, %fd407;
	sub.f64 	%fd412, %fd406, %fd411;
	fma.rn.f64 	%fd413, %fd15, %fd412, %fd407;
	st.global.f64 	[%rd296+8], %fd413;
	add.s32 	%r609, %r609, 2;
	add.s32 	%r338, %r337, %r225;
	mul.wide.u32 	%rd297, %r338, 8;
	add.s64 	%rd298, %rd1, %rd297;
	ld.global.f64 	%fd414, [%rd298];
	ld.global.f64 	%fd415, [%rd296+16];
	fma.rn.f64 	%fd416, %fd16, %fd414, %fd415;
	mul.f64 	%fd417, %fd15, %fd416;
	sub.f64 	%fd418, %fd414, %fd417;
	st.global.f64 	[%rd298], %fd418;
	mul.f64 	%fd419, %fd16, %fd415;
	sub.f64 	%fd420, %fd414, %fd419;
	fma.rn.f64 	%fd421, %fd15, %fd420, %fd415;
	st.global.f64 	[%rd296+16], %fd421;
$L__BB0_133:
	and.b16  	%rs41, %rs68, 1;
	setp.eq.b16 	%p72, %rs41, 1;
	not.pred 	%p73, %p72;
	@%p73 bra 	$L__BB0_135;
	mad.lo.s32 	%r339, %r225, %r609, %r225;
	add.s32 	%r340, %r339, %r64;
	mul.wide.u32 	%rd299, %r340, 8;
	add.s64 	%rd300, %rd1, %rd299;
	ld.global.f64 	%fd422, [%rd300];
	cvt.u64.u32 	%rd301, %r70;
	cvt.u64.u32 	%rd302, %r609;
	add.s64 	%rd303, %rd302, %rd301;
	shl.b64 	%rd304, %rd303, 3;
	add.s64 	%rd305, %rd1, %rd304;
	ld.global.f64 	%fd423, [%rd305+8];
	fma.rn.f64 	%fd424, %fd16, %fd422, %fd423;
	mul.f64 	%fd425, %fd15, %fd424;
	sub.f64 	%fd426, %fd422, %fd425;
	st.global.f64 	[%rd300], %fd426;
	mul.f64 	%fd427, %fd16, %fd423;
	sub.f64 	%fd428, %fd422, %fd427;
	fma.rn.f64 	%fd429, %fd15, %fd428, %fd423;
	st.global.f64 	[%rd305+8], %fd429;
$L__BB0_135:
	add.s32 	%r606, %r67, 2;
	setp.lt.s32 	%p74, %r606, %r225;
	@%p74 bra 	$L__BB0_115;
	bra.uni 	$L__BB0_88;
$L__BB0_136:
	mul.lo.s32 	%r115, %r590, %r225;
	setp.lt.u32 	%p36, %r590, 16;
	mov.b32 	%r615, 0;
	@%p36 bra 	$L__BB0_139;
	and.b32  	%r615, %r590, 2147483632;
	mov.b32 	%r591, 0;
$L__BB0_138:
	.pragma "nounroll";
	add.s32 	%r285, %r591, %r115;
	mul.wide.u32 	%rd192, %r285, 8;
	add.s64 	%rd193, %rd1, %rd192;
	ld.global.f64 	%fd99, [%rd193];
	fma.rn.f64 	%fd100, %fd99, %fd99, %fd1313;
	ld.global.f64 	%fd101, [%rd193+8];
	fma.rn.f64 	%fd102, %fd101, %fd101, %fd100;
	ld.global.f64 	%fd103, [%rd193+16];
	fma.rn.f64 	%fd104, %fd103, %fd103, %fd102;
	ld.global.f64 	%fd105, [%rd193+24];
	fma.rn.f64 	%fd106, %fd105, %fd105, %fd104;
	ld.global.f64 	%fd107, [%rd193+32];
	fma.rn.f64 	%fd108, %fd107, %fd107, %fd106;
	ld.global.f64 	%fd109, [%rd193+40];
	fma.rn.f64 	%fd110, %fd109, %fd109, %fd108;
	ld.global.f64 	%fd111, [%rd193+48];
	fma.rn.f64 	%fd112, %fd111, %fd111, %fd110;
	ld.global.f64 	%fd113, [%rd193+56];
	fma.rn.f64 	%fd114, %fd113, %fd113, %fd112;
	ld.global.f64 	%fd115, [%rd193+64];
	fma.rn.f64 	%fd116, %fd115, %fd115, %fd114;
	ld.global.f64 	%fd117, [%rd193+72];
	fma.rn.f64 	%fd118, %fd117, %fd117, %fd116;
	ld.global.f64 	%fd119, [%rd193+80];
	fma.rn.f64 	%fd120, %fd119, %fd119, %fd118;
	ld.global.f64 	%fd121, [%rd193+88];
	fma.rn.f64 	%fd122, %fd121, %fd121, %fd120;
	ld.global.f64 	%fd123, [%rd193+96];
	fma.rn.f64 	%fd124, %fd123, %fd123, %fd122;
	ld.global.f64 	%fd125, [%rd193+104];
	fma.rn.f64 	%fd126, %fd125, %fd125, %fd124;
	ld.global.f64 	%fd127, [%rd193+112];
	fma.rn.f64 	%fd128, %fd127, %fd127, %fd126;
	ld.global.f64 	%fd129, [%rd193+120];
	fma.rn.f64 	%fd1313, %fd129, %fd129, %fd128;
	add.s32 	%r591, %r591, 16;
	setp.eq.s32 	%p37, %r591, %r615;
	@%p37 bra 	$L__BB0_139;
	bra.uni 	$L__BB0_138;
$L__BB0_139:
	and.b32  	%r286, %r590, 15;
	setp.eq.s32 	%p38, %r286, 0;
	@%p38 bra 	$L__BB0_63;
	cvt.u32.u16 	%r287, %rs65;
	and.b32  	%r118, %r287, 15;
	add.s32 	%r288, %r118, -1;
	setp.lt.u32 	%p39, %r288, 7;
	@%p39 bra 	$L__BB0_142;
	add.s32 	%r289, %r615, %r115;
	mul.wide.u32 	%rd194, %r289, 8;
	add.s64 	%rd195, %rd1, %rd194;
	ld.global.f64 	%fd131, [%rd195];
	fma.rn.f64 	%fd132, %fd131, %fd131, %fd1313;
	cvt.u64.u32 	%rd196, %r115;
	cvt.u64.u32 	%rd197, %r615;
	add.s64 	%rd198, %rd197, %rd196;
	shl.b64 	%rd199, %rd198, 3;
	add.s64 	%rd200, %rd1, %rd199;
	ld.global.f64 	%fd133, [%rd200+8];
	fma.rn.f64 	%fd134, %fd133, %fd133, %fd132;
	ld.global.f64 	%fd135, [%rd200+16];
	fma.rn.f64 	%fd136, %fd135, %fd135, %fd134;
	ld.global.f64 	%fd137, [%rd200+24];
	fma.rn.f64 	%fd138, %fd137, %fd137, %fd136;
	ld.global.f64 	%fd139, [%rd200+32];
	fma.rn.f64 	%fd140, %fd139, %fd139, %fd138;
	ld.global.f64 	%fd141, [%rd200+40];
	fma.rn.f64 	%fd142, %fd141, %fd141, %fd140;
	ld.global.f64 	%fd143, [%rd200+48];
	fma.rn.f64 	%fd144, %fd143, %fd143, %fd142;
	ld.global.f64 	%fd145, [%rd200+56];
	fma.rn.f64 	%fd1313, %fd145, %fd145, %fd144;
	add.s32 	%r615, %r615, 8;
$L__BB0_142:
	and.b32  	%r290, %r118, 7;
	setp.eq.s32 	%p40, %r290, 0;
	@%p40 bra 	$L__BB0_63;
	cvt.u32.u16 	%r291, %rs64;
	and.b32  	%r292, %r291, 7;
	and.b32  	%r121, %r291, 3;
	add.s32 	%r293, %r292, -1;
	setp.lt.u32 	%p41, %r293, 3;
	@%p41 bra 	$L__BB0_145;
	add.s32 	%r294, %r615, %r115;
	mul.wide.u32 	%rd201, %r294, 8;
	add.s64 	%rd202, %rd1, %rd201;
	ld.global.f64 	%fd147, [%rd202];
	fma.rn.f64 	%fd148, %fd147, %fd147, %fd1313;
	cvt.u64.u32 	%rd203, %r115;
	cvt.u64.u32 	%rd204, %r615;
	add.s64 	%rd205, %rd204, %rd203;
	shl.b64 	%rd206, %rd205, 3;
	add.s64 	%rd207, %rd1, %rd206;
	ld.global.f64 	%fd149, [%rd207+8];
	fma.rn.f64 	%fd150, %fd149, %fd149, %fd148;
	ld.global.f64 	%fd151, [%rd207+16];
	fma.rn.f64 	%fd152, %fd151, %fd151, %fd150;
	ld.global.f64 	%fd153, [%rd207+24];
	fma.rn.f64 	%fd1313, %fd153, %fd153, %fd152;
	add.s32 	%r615, %r615, 4;
$L__BB0_145:
	setp.eq.s32 	%p42, %r121, 0;
	@%p42 bra 	$L__BB0_63;
	add.s32 	%r295, %r615, %r115;
	mul.wide.u32 	%rd208, %r295, 8;
	add.s64 	%rd209, %rd1, %rd208;
	ld.global.f64 	%fd154, [%rd209];
	fma.rn.f64 	%fd1313, %fd154, %fd154, %fd1313;
	setp.eq.s32 	%p43, %r121, 1;
	@%p43 bra 	$L__BB0_63;
	cvt.u64.u32 	%rd210, %r115;
	cvt.u64.u32 	%rd211, %r615;
	add.s64 	%rd212, %rd211, %rd210;
	shl.b64 	%rd213, %rd212, 3;
	add.s64 	%rd11, %rd1, %rd213;
	ld.global.f64 	%fd155, [%rd11+8];
	fma.rn.f64 	%fd1313, %fd155, %fd155, %fd1313;
	setp.eq.s32 	%p44, %r121, 2;
	@%p44 bra 	$L__BB0_63;
	ld.global.f64 	%fd156, [%rd11+16];
	fma.rn.f64 	%fd1313, %fd156, %fd156, %fd1313;
	bra.uni 	$L__BB0_63;
$L__BB0_149:
	ld.param.u32 	%r566, [_Z2jeiiPdiS_S__param_3];
	setp.eq.s32 	%p135, %r589, %r566;
	@%p135 bra 	$L__BB0_150;
	bra.uni 	$L__BB0_61;
$L__BB0_150:
	setp.lt.s32 	%p136, %r225, 1;
	@%p136 bra 	$L__BB0_167;
	mov.b32 	%r637, 0;
	mov.b16 	%rs72, 0;
	mov.u16 	%rs73, %rs72;
$L__BB0_152:
	setp.eq.s32 	%p137, %r637, 0;
	@%p137 bra 	$L__BB0_166;
	mul.lo.s32 	%r164, %r637, %r225;
	setp.lt.u32 	%p138, %r637, 16;
	mov.b32 	%r639, 0;
	@%p138 bra 	$L__BB0_156;
	and.b32  	%r639, %r637, 2147483632;
	mov.b32 	%r638, 0;
$L__BB0_155:
	.pragma "nounroll";
	mad.lo.s32 	%r450, %r638, %r225, %r637;
	mul.wide.u32 	%rd527, %r450, 8;
	add.s64 	%rd528, %rd1, %rd527;
	ld.global.f64 	%fd1154, [%rd528];
	add.s32 	%r451, %r638, %r164;
	mul.wide.u32 	%rd529, %r451, 8;
	add.s64 	%rd530, %rd1, %rd529;
	st.global.f64 	[%rd530], %fd1154;
	add.s32 	%r452, %r450, %r225;
	mul.wide.u32 	%rd531, %r452, 8;
	add.s64 	%rd532, %rd1, %rd531;
	ld.global.f64 	%fd1155, [%rd532];
	st.global.f64 	[%rd530+8], %fd1155;
	add.s32 	%r453, %r452, %r225;
	mul.wide.u32 	%rd533, %r453, 8;
	add.s64 	%rd534, %rd1, %rd533;
	ld.global.f64 	%fd1156, [%rd534];
	st.global.f64 	[%rd530+16], %fd1156;
	add.s32 	%r454, %r453, %r225;
	mul.wide.u32 	%rd535, %r454, 8;
	add.s64 	%rd536, %rd1, %rd535;
	ld.global.f64 	%fd1157, [%rd536];
	st.global.f64 	[%rd530+24], %fd1157;
	add.s32 	%r455, %r454, %r225;
	mul.wide.u32 	%rd537, %r455, 8;
	add.s64 	%rd538, %rd1, %rd537;
	ld.global.f64 	%fd1158, [%rd538];
	st.global.f64 	[%rd530+32], %fd1158;
	add.s32 	%r456, %r455, %r225;
	mul.wide.u32 	%rd539, %r456, 8;
	add.s64 	%rd540, %rd1, %rd539;
	ld.global.f64 	%fd1159, [%rd540];
	st.global.f64 	[%rd530+40], %fd1159;
	add.s32 	%r457, %r456, %r225;
	mul.wide.u32 	%rd541, %r457, 8;
	add.s64 	%rd542, %rd1, %rd541;
	ld.global.f64 	%fd1160, [%rd542];
	st.global.f64 	[%rd530+48], %fd1160;
	add.s32 	%r458, %r457, %r225;
	mul.wide.u32 	%rd543, %r458, 8;
	add.s64 	%rd544, %rd1, %rd543;
	ld.global.f64 	%fd1161, [%rd544];
	st.global.f64 	[%rd530+56], %fd1161;
	add.s32 	%r459, %r458, %r225;
	mul.wide.u32 	%rd545, %r459, 8;
	add.s64 	%rd546, %rd1, %rd545;
	ld.global.f64 	%fd1162, [%rd546];
	st.global.f64 	[%rd530+64], %fd1162;
	add.s32 	%r460, %r459, %r225;
	mul.wide.u32 	%rd547, %r460, 8;
	add.s64 	%rd548, %rd1, %rd547;
	ld.global.f64 	%fd1163, [%rd548];
	st.global.f64 	[%rd530+72], %fd1163;
	add.s32 	%r461, %r460, %r225;
	mul.wide.u32 	%rd549, %r461, 8;
	add.s64 	%rd550, %rd1, %rd549;
	ld.global.f64 	%fd1164, [%rd550];
	st.global.f64 	[%rd530+80], %fd1164;
	add.s32 	%r462, %r461, %r225;
	mul.wide.u32 	%rd551, %r462, 8;
	add.s64 	%rd552, %rd1, %rd551;
	ld.global.f64 	%fd1165, [%rd552];
	st.global.f64 	[%rd530+88], %fd1165;
	add.s32 	%r463, %r462, %r225;
	mul.wide.u32 	%rd553, %r463, 8;
	add.s64 	%rd554, %rd1, %rd553;
	ld.global.f64 	%fd1166, [%rd554];
	st.global.f64 	[%rd530+96], %fd1166;
	add.s32 	%r464, %r463, %r225;
	mul.wide.u32 	%rd555, %r464, 8;
	add.s64 	%rd556, %rd1, %rd555;
	ld.global.f64 	%fd1167, [%rd556];
	st.global.f64 	[%rd530+104], %fd1167;
	add.s32 	%r465, %r464, %r225;
	mul.wide.u32 	%rd557, %r465, 8;
	add.s64 	%rd558, %rd1, %rd557;
	ld.global.f64 	%fd1168, [%rd558];
	st.global.f64 	[%rd530+112], %fd1168;
	add.s32 	%r466, %r465, %r225;
	mul.wide.u32 	%rd559, %r466, 8;
	add.s64 	%rd560, %rd1, %rd559;
	ld.global.f64 	%fd1169, [%rd560];
	st.global.f64 	[%rd530+120], %fd1169;
	add.s32 	%r638, %r638, 16;
	setp.ne.s32 	%p139, %r638, %r639;
	@%p139 bra 	$L__BB0_155;
$L__BB0_156:
	and.b32  	%r467, %r637, 15;
	setp.eq.s32 	%p140, %r467, 0;
	@%p140 bra 	$L__BB0_166;
	cvt.u32.u16 	%r468, %rs73;
	and.b32  	%r177, %r468, 15;
	add.s32 	%r469, %r177, -1;
	setp.lt.u32 	%p141, %r469, 7;
	@%p141 bra 	$L__BB0_159;
	mad.lo.s32 	%r470, %r639, %r225, %r637;
	mul.wide.u32 	%rd561, %r470, 8;
	add.s64 	%rd562, %rd1, %rd561;
	ld.global.f64 	%fd1170, [%rd562];
	add.s32 	%r471, %r639, %r164;
	mul.wide.u32 	%rd563, %r471, 8;
	add.s64 	%rd564, %rd1, %rd563;
	st.global.f64 	[%rd564], %fd1170;
	add.s32 	%r472, %r470, %r225;
	mul.wide.u32 	%rd565, %r472, 8;
	add.s64 	%rd566, %rd1, %rd565;
	ld.global.f64 	%fd1171, [%rd566];
	cvt.u64.u32 	%rd567, %r164;
	cvt.u64.u32 	%rd568, %r639;
	add.s64 	%rd569, %rd568, %rd567;
	shl.b64 	%rd570, %rd569, 3;
	add.s64 	%rd571, %rd1, %rd570;
	st.global.f64 	[%rd571+8], %fd1171;
	add.s32 	%r473, %r472, %r225;
	mul.wide.u32 	%rd572, %r473, 8;
	add.s64 	%rd573, %rd1, %rd572;
	ld.global.f64 	%fd1172, [%rd573];
	st.global.f64 	[%rd571+16], %fd1172;
	add.s32 	%r474, %r473, %r225;
	mul.wide.u32 	%rd574, %r474, 8;
	add.s64 	%rd575, %rd1, %rd574;
	ld.global.f64 	%fd1173, [%rd575];
	st.global.f64 	[%rd571+24], %fd1173;
	add.s32 	%r475, %r474, %r225;
	mul.wide.u32 	%rd576, %r475, 8;
	add.s64 	%rd577, %rd1, %rd576;
	ld.global.f64 	%fd1174, [%rd577];
	st.global.f64 	[%rd571+32], %fd1174;
	add.s32 	%r476, %r475, %r225;
	mul.wide.u32 	%rd578, %r476, 8;
	add.s64 	%rd579, %rd1, %rd578;
	ld.global.f64 	%fd1175, [%rd579];
	st.global.f64 	[%rd571+40], %fd1175;
	add.s32 	%r477, %r476, %r225;
	mul.wide.u32 	%rd580, %r477, 8;
	add.s64 	%rd581, %rd1, %rd580;
	ld.global.f64 	%fd1176, [%rd581];
	st.global.f64 	[%rd571+48], %fd1176;
	add.s32 	%r478, %r477, %r225;
	mul.wide.u32 	%rd582, %r478, 8;
	add.s64 	%rd583, %rd1, %rd582;
	ld.global.f64 	%fd1177, [%rd583];
	st.global.f64 	[%rd571+56], %fd1177;
	add.s32 	%r639, %r639, 8;
$L__BB0_159:
	and.b32  	%r479, %r177, 7;
	setp.eq.s32 	%p142, %r479, 0;
	@%p142 bra 	$L__BB0_166;
	cvt.u32.u16 	%r480, %rs72;
	and.b32  	%r481, %r480, 7;
	and.b32  	%r180, %r480, 3;
	add.s32 	%r482, %r481, -1;
	setp.lt.u32 	%p143, %r482, 3;
	@%p143 bra 	$L__BB0_162;
	mad.lo.s32 	%r483, %r639, %r225, %r637;
	mul.wide.u32 	%rd584, %r483, 8;
	add.s64 	%rd585, %rd1, %rd584;
	ld.global.f64 	%fd1178, [%rd585];
	add.s32 	%r484, %r639, %r164;
	mul.wide.u32 	%rd586, %r484, 8;
	add.s64 	%rd587, %rd1, %rd586;
	st.global.f64 	[%rd587], %fd1178;
	add.s32 	%r485, %r483, %r225;
	mul.wide.u32 	%rd588, %r485, 8;
	add.s64 	%rd589, %rd1, %rd588;
	ld.global.f64 	%fd1179, [%rd589];
	cvt.u64.u32 	%rd590, %r164;
	cvt.u64.u32 	%rd591, %r639;
	add.s64 	%rd592, %rd591, %rd590;
	shl.b64 	%rd593, %rd592, 3;
	add.s64 	%rd594, %rd1, %rd593;
	st.global.f64 	[%rd594+8], %fd1179;
	add.s32 	%r486, %r485, %r225;
	mul.wide.u32 	%rd595, %r486, 8;
	add.s64 	%rd596, %rd1, %rd595;
	ld.global.f64 	%fd1180, [%rd596];
	st.global.f64 	[%rd594+16], %fd1180;
	add.s32 	%r487, %r486, %r225;
	mul.wide.u32 	%rd597, %r487, 8;
	add.s64 	%rd598, %rd1, %rd597;
	ld.global.f64 	%fd1181, [%rd598];
	st.global.f64 	[%rd594+24], %fd1181;
	add.s32 	%r639, %r639, 4;
$L__BB0_162:
	setp.eq.s32 	%p144, %r180, 0;
	@%p144 bra 	$L__BB0_166;
	mad.lo.s32 	%r183, %r639, %r225, %r637;
	mul.wide.u32 	%rd599, %r183, 8;
	add.s64 	%rd600, %rd1, %rd599;
	ld.global.f64 	%fd1182, [%rd600];
	add.s32 	%r488, %r639, %r164;
	mul.wide.u32 	%rd601, %r488, 8;
	add.s64 	%rd602, %rd1, %rd601;
	st.global.f64 	[%rd602], %fd1182;
	setp.eq.s32 	%p145, %r180, 1;
	@%p145 bra 	$L__BB0_166;
	add.s32 	%r184, %r183, %r225;
	mul.wide.u32 	%rd603, %r184, 8;
	add.s64 	%rd604, %rd1, %rd603;
	ld.global.f64 	%fd1183, [%rd604];
	cvt.u64.u32 	%rd605, %r164;
	cvt.u64.u32 	%rd606, %r639;
	add.s64 	%rd607, %rd606, %rd605;
	shl.b64 	%rd608, %rd607, 3;
	add.s64 	%rd18, %rd1, %rd608;
	st.global.f64 	[%rd18+8], %fd1183;
	setp.eq.s32 	%p146, %r180, 2;
	@%p146 bra 	$L__BB0_166;
	add.s32 	%r489, %r184, %r225;
	mul.wide.u32 	%rd609, %r489, 8;
	add.s64 	%rd610, %rd1, %rd609;
	ld.global.f64 	%fd1184, [%rd610];
	st.global.f64 	[%rd18+16], %fd1184;
$L__BB0_166:
	add.s32 	%r637, %r637, 1;
	setp.eq.s32 	%p147, %r637, %r225;
	add.s16 	%rs73, %rs73, 1;
	add.s16 	%rs72, %rs72, 1;
	@%p147 bra 	$L__BB0_167;
	bra.uni 	$L__BB0_152;
$L__BB0_167:
	add.s32 	%r166, %r225, -1;
	setp.lt.s32 	%p148, %r225, 2;
	@%p148 bra 	$L__BB0_198;
	add.s32 	%r167, %r225, -2;
	cvt.u16.u32 	%rs23, %r225;
	and.b32  	%r168, %r225, 15;
	add.s32 	%r169, %r168, -1;
	and.b32  	%r170, %r225, 7;
	add.s32 	%r171, %r170, -1;
	and.b32  	%r172, %r225, 2147483632;
	and.b32  	%r173, %r225, 3;
	mov.b32 	%r642, 0;
	mov.b16 	%rs74, 0;
	mov.u16 	%rs75, %rs74;
$L__BB0_169:
	mov.u32 	%r186, %r642;
	sub.s32 	%r187, %r166, %r186;
	sub.s32 	%r492, %r167, %r186;
	add.s32 	%r642, %r186, 1;
	setp.lt.u32 	%p149, %r492, 15;
	mov.u32 	%r650, %r642;
	mov.u32 	%r655, %r186;
	@%p149 bra 	$L__BB0_173;
	and.b32  	%r493, %r187, -16;
	neg.s32 	%r643, %r493;
	mov.u32 	%r644, %r186;
	mov.u32 	%r655, %r186;
$L__BB0_171:
	.pragma "nounroll";
	add.s32 	%r494, %r644, 1;
	mul.wide.u32 	%rd611, %r494, 8;
	add.s64 	%rd612, %rd3, %rd611;
	ld.global.f64 	%fd1185, [%rd612];
	mul.wide.s32 	%rd613, %r655, 8;
	add.s64 	%rd614, %rd3, %rd613;
	ld.global.f64 	%fd1186, [%rd614];
	setp.lt.f64 	%p150, %fd1185, %fd1186;
	selp.b32 	%r495, %r494, %r655, %p150;
	ld.global.f64 	%fd1187, [%rd612+8];
	mul.wide.s32 	%rd615, %r495, 8;
	add.s64 	%rd616, %rd3, %rd615;
	ld.global.f64 	%fd1188, [%rd616];
	setp.lt.f64 	%p151, %fd1187, %fd1188;
	add.s32 	%r496, %r644, 2;
	selp.b32 	%r497, %r496, %r495, %p151;
	ld.global.f64 	%fd1189, [%rd612+16];
	mul.wide.s32 	%rd617, %r497, 8;
	add.s64 	%rd618, %rd3, %rd617;
	ld.global.f64 	%fd1190, [%rd618];
	setp.lt.f64 	%p152, %fd1189, %fd1190;
	add.s32 	%r498, %r644, 3;
	selp.b32 	%r499, %r498, %r497, %p152;
	ld.global.f64 	%fd1191, [%rd612+24];
	mul.wide.s32 	%rd619, %r499, 8;
	add.s64 	%rd620, %rd3, %rd619;
	ld.global.f64 	%fd1192, [%rd620];
	setp.lt.f64 	%p153, %fd1191, %fd1192;
	add.s32 	%r500, %r644, 4;
	selp.b32 	%r501, %r500, %r499, %p153;
	ld.global.f64 	%fd1193, [%rd612+32];
	mul.wide.s32 	%rd621, %r501, 8;
	add.s64 	%rd622, %rd3, %rd621;
	ld.global.f64 	%fd1194, [%rd622];
	setp.lt.f64 	%p154, %fd1193, %fd1194;
	add.s32 	%r502, %r644, 5;
	selp.b32 	%r503, %r502, %r501, %p154;
	ld.global.f64 	%fd1195, [%rd612+40];
	mul.wide.s32 	%rd623, %r503, 8;
	add.s64 	%rd624, %rd3, %rd623;
	ld.global.f64 	%fd1196, [%rd624];
	setp.lt.f64 	%p155, %fd1195, %fd1196;
	add.s32 	%r504, %r644, 6;
	selp.b32 	%r505, %r504, %r503, %p155;
	ld.global.f64 	%fd1197, [%rd612+48];
	mul.wide.s32 	%rd625, %r505, 8;
	add.s64 	%rd626, %rd3, %rd625;
	ld.global.f64 	%fd1198, [%rd626];
	setp.lt.f64 	%p156, %fd1197, %fd1198;
	add.s32 	%r506, %r644, 7;
	selp.b32 	%r507, %r506, %r505, %p156;
	ld.global.f64 	%fd1199, [%rd612+56];
	mul.wide.s32 	%rd627, %r507, 8;
	add.s64 	%rd628, %rd3, %rd627;
	ld.global.f64 	%fd1200, [%rd628];
	setp.lt.f64 	%p157, %fd1199, %fd1200;
	add.s32 	%r508, %r644, 8;
	selp.b32 	%r509, %r508, %r507, %p157;
	ld.global.f64 	%fd1201, [%rd612+64];
	mul.wide.s32 	%rd629, %r509, 8;
	add.s64 	%rd630, %rd3, %rd629;
	ld.global.f64 	%fd1202, [%rd630];
	setp.lt.f64 	%p158, %fd1201, %fd1202;
	add.s32 	%r510, %r644, 9;
	selp.b32 	%r511, %r510, %r509, %p158;
	ld.global.f64 	%fd1203, [%rd612+72];
	mul.wide.s32 	%rd631, %r511, 8;
	add.s64 	%rd632, %rd3, %rd631;
	ld.global.f64 	%fd1204, [%rd632];
	setp.lt.f64 	%p159, %fd1203, %fd1204;
	add.s32 	%r512, %r644, 10;
	selp.b32 	%r513, %r512, %r511, %p159;
	ld.global.f64 	%fd1205, [%rd612+80];
	mul.wide.s32 	%rd633, %r513, 8;
	add.s64 	%rd634, %rd3, %rd633;
	ld.global.f64 	%fd1206, [%rd634];
	setp.lt.f64 	%p160, %fd1205, %fd1206;
	add.s32 	%r514, %r644, 11;
	selp.b32 	%r515, %r514, %r513, %p160;
	ld.global.f64 	%fd1207, [%rd612+88];
	mul.wide.s32 	%rd635, %r515, 8;
	add.s64 	%rd636, %rd3, %rd635;
	ld.global.f64 	%fd1208, [%rd636];
	setp.lt.f64 	%p161, %fd1207, %fd1208;
	add.s32 	%r516, %r644, 12;
	selp.b32 	%r517, %r516, %r515, %p161;
	ld.global.f64 	%fd1209, [%rd612+96];
	mul.wide.s32 	%rd637, %r517, 8;
	add.s64 	%rd638, %rd3, %rd637;
	ld.global.f64 	%fd1210, [%rd638];
	setp.lt.f64 	%p162, %fd1209, %fd1210;
	add.s32 	%r518, %r644, 13;
	selp.b32 	%r519, %r518, %r517, %p162;
	ld.global.f64 	%fd1211, [%rd612+104];
	mul.wide.s32 	%rd639, %r519, 8;
	add.s64 	%rd640, %rd3, %rd639;
	ld.global.f64 	%fd1212, [%rd640];
	setp.lt.f64 	%p163, %fd1211, %fd1212;
	add.s32 	%r520, %r644, 14;
	selp.b32 	%r521, %r520, %r519, %p163;
	ld.global.f64 	%fd1213, [%rd612+112];
	mul.wide.s32 	%rd641, %r521, 8;
	add.s64 	%rd642, %rd3, %rd641;
	ld.global.f64 	%fd1214, [%rd642];
	setp.lt.f64 	%p164, %fd1213, %fd1214;
	add.s32 	%r522, %r644, 15;
	selp.b32 	%r523, %r522, %r521, %p164;
	ld.global.f64 	%fd1215, [%rd612+120];
	mul.wide.s32 	%rd643, %r523, 8;
	add.s64 	%rd644, %rd3, %rd643;
	ld.global.f64 	%fd1216, [%rd644];
	setp.lt.f64 	%p165, %fd1215, %fd1216;
	add.s32 	%r644, %r644, 16;
	selp.b32 	%r655, %r644, %r523, %p165;
	add.s32 	%r643, %r643, 16;
	setp.ne.s32 	%p166, %r643, 0;
	@%p166 bra 	$L__BB0_171;
	add.s32 	%r650, %r644, 1;
$L__BB0_173:
	and.b32  	%r524, %r187, 15;
	setp.eq.s32 	%p167, %r524, 0;
	@%p167 bra 	$L__BB0_183;
	not.b16 	%rs60, %rs75;
	add.s16 	%rs61, %rs60, %rs23;
	cvt.u32.u16 	%r526, %rs61;
	and.b32  	%r200, %r526, 15;
	add.s32 	%r527, %r200, -1;
	setp.lt.u32 	%p168, %r527, 7;
	@%p168 bra 	$L__BB0_176;
	mul.wide.u32 	%rd645, %r650, 8;
	add.s64 	%rd646, %rd3, %rd645;
	ld.global.f64 	%fd1217, [%rd646];
	mul.wide.s32 	%rd647, %r655, 8;
	add.s64 	%rd648, %rd3, %rd647;
	ld.global.f64 	%fd1218, [%rd648];
	setp.lt.f64 	%p169, %fd1217, %fd1218;
	selp.b32 	%r528, %r650, %r655, %p169;
	add.s32 	%r529, %r650, 1;
	ld.global.f64 	%fd1219, [%rd646+8];
	mul.wide.s32 	%rd649, %r528, 8;
	add.s64 	%rd650, %rd3, %rd649;
	ld.global.f64 	%fd1220, [%rd650];
	setp.lt.f64 	%p170, %fd1219, %fd1220;
	selp.b32 	%r530, %r529, %r528, %p170;
	add.s32 	%r531, %r650, 2;
	ld.global.f64 	%fd1221, [%rd646+16];
	mul.wide.s32 	%rd651, %r530, 8;
	add.s64 	%rd652, %rd3, %rd651;
	ld.global.f64 	%fd1222, [%rd652];
	setp.lt.f64 	%p171, %fd1221, %fd1222;
	selp.b32 	%r532, %r531, %r530, %p171;
	add.s32 	%r533, %r650, 3;
	ld.global.f64 	%fd1223, [%rd646+24];
	mul.wide.s32 	%rd653, %r532, 8;
	add.s64 	%rd654, %rd3, %rd653;
	ld.global.f64 	%fd1224, [%rd654];
	setp.lt.f64 	%p172, %fd1223, %fd1224;
	selp.b32 	%r534, %r533, %r532, %p172;
	add.s32 	%r535, %r650, 4;
	ld.global.f64 	%fd1225, [%rd646+32];
	mul.wide.s32 	%rd655, %r534, 8;
	add.s64 	%rd656, %rd3, %rd655;
	ld.global.f64 	%fd1226, [%rd656];
	setp.lt.f64 	%p173, %fd1225, %fd1226;
	selp.b32 	%r536, %r535, %r534, %p173;
	add.s32 	%r537, %r650, 5;
	ld.global.f64 	%fd1227, [%rd646+40];
	mul.wide.s32 	%rd657, %r536, 8;
	add.s64 	%rd658, %rd3, %rd657;
	ld.global.f64 	%fd1228, [%rd658];
	setp.lt.f64 	%p174, %fd1227, %fd1228;
	selp.b32 	%r538, %r537, %r536, %p174;
	add.s32 	%r539, %r650, 6;
	ld.global.f64 	%fd1229, [%rd646+48];
	mul.wide.s32 	%rd659, %r538, 8;
	add.s64 	%rd660, %rd3, %rd659;
	ld.global.f64 	%fd1230, [%rd660];
	setp.lt.f64 	%p175, %fd1229, %fd1230;
	selp.b32 	%r540, %r539, %r538, %p175;
	add.s32 	%r541, %r650, 7;
	ld.global.f64 	%fd1231, [%rd646+56];
	mul.wide.s32 	%rd661, %r540, 8;
	add.s64 	%rd662, %rd3, %rd661;
	ld.global.f64 	%fd1232, [%rd662];
	setp.lt.f64 	%p176, %fd1231, %fd1232;
	selp.b32 	%r655, %r541, %r540, %p176;
	add.s32 	%r650, %r650, 8;
$L__BB0_176:
	and.b32  	%r542, %r200, 7;
	setp.eq.s32 	%p177, %r542, 0;
	@%p177 bra 	$L__BB0_183;
	not.b16 	%rs62, %rs74;
	add.s16 	%rs63, %rs62, %rs23;
	cvt.u32.u16 	%r544, %rs63;
	and.b32  	%r545, %r544, 7;
	and.b32  	%r206, %r544, 3;
	add.s32 	%r546, %r545, -1;
	setp.lt.u32 	%p178, %r546, 3;
	@%p178 bra 	$L__BB0_179;
	mul.wide.u32 	%rd663, %r650, 8;
	add.s64 	%rd664, %rd3, %rd663;
	ld.global.f64 	%fd1233, [%rd664];
	mul.wide.s32 	%rd665, %r655, 8;
	add.s64 	%rd666, %rd3, %rd665;
	ld.global.f64 	%fd1234, [%rd666];
	setp.lt.f64 	%p179, %fd1233, %fd1234;
	selp.b32 	%r547, %r650, %r655, %p179;
	add.s32 	%r548, %r650, 1;
	ld.global.f64 	%fd1235, [%rd664+8];
	mul.wide.s32 	%rd667, %r547, 8;
	add.s64 	%rd668, %rd3, %rd667;
	ld.global.f64 	%fd1236, [%rd668];
	setp.lt.f64 	%p180, %fd1235, %fd1236;
	selp.b32 	%r549, %r548, %r547, %p180;
	add.s32 	%r550, %r650, 2;
	ld.global.f64 	%fd1237, [%rd664+16];
	mul.wide.s32 	%rd669, %r549, 8;
	add.s64 	%rd670, %rd3, %rd669;
	ld.global.f64 	%fd1238, [%rd670];
	setp.lt.f64 	%p181, %fd1237, %fd1238;
	selp.b32 	%r551, %r550, %r549, %p181;
	add.s32 	%r552, %r650, 3;
	ld.global.f64 	%fd1239, [%rd664+24];
	mul.wide.s32 	%rd671, %r551, 8;
	add.s64 	%rd672, %rd3, %rd671;
	ld.global.f64 	%fd1240, [%rd672];
	setp.lt.f64 	%p182, %fd1239, %fd1240;
	selp.b32 	%r655, %r552, %r551, %p182;
	add.s32 	%r650, %r650, 4;
$L__BB0_179:
	setp.eq.s32 	%p183, %r206, 0;
	@%p183 bra 	$L__BB0_183;
	mul.wide.u32 	%rd673, %r650, 8;
	add.s64 	%rd19, %rd3, %rd673;
	ld.global.f64 	%fd1241, [%rd19];
	mul.wide.s32 	%rd674, %r655, 8;
	add.s64 	%rd675, %rd3, %rd674;
	ld.global.f64 	%fd1242, [%rd675];
	setp.lt.f64 	%p184, %fd1241, %fd1242;
	selp.b32 	%r655, %r650, %r655, %p184;
	setp.eq.s32 	%p185, %r206, 1;
	@%p185 bra 	$L__BB0_183;
	add.s32 	%r553, %r650, 1;
	ld.global.f64 	%fd1243, [%rd19+8];
	mul.wide.s32 	%rd676, %r655, 8;
	add.s64 	%rd677, %rd3, %rd676;
	ld.global.f64 	%fd1244, [%rd677];
	setp.lt.f64 	%p186, %fd1243, %fd1244;
	selp.b32 	%r655, %r553, %r655, %p186;
	setp.eq.s32 	%p187, %r206, 2;
	@%p187 bra 	$L__BB0_183;
	add.s32 	%r554, %r650, 2;
	ld.global.f64 	%fd1245, [%rd19+16];
	mul.wide.s32 	%rd678, %r655, 8;
	add.s64 	%rd679, %rd3, %rd678;
	ld.global.f64 	%fd1246, [%rd679];
	setp.lt.f64 	%p188, %fd1245, %fd1246;
	selp.b32 	%r655, %r554, %r655, %p188;
$L__BB0_183:
	setp.eq.s32 	%p189, %r655, %r186;
	@%p189 bra 	$L__BB0_197;
	setp.lt.u32 	%p190, %r166, 15;
	mul.wide.s32 	%rd680, %r655, 8;
	add.s64 	%rd681, %rd3, %rd680;
	ld.global.f64 	%fd1247, [%rd681];
	mul.wide.u32 	%rd682, %r186, 8;
	add.s64 	%rd683, %rd3, %rd682;
	ld.global.f64 	%fd1248, [%rd683];
	st.global.f64 	[%rd681], %fd1248;
	st.global.f64 	[%rd683], %fd1247;
	mul.lo.s32 	%r216, %r655, %r225;
	mul.lo.s32 	%r217, %r186, %r225;
	mov.b32 	%r658, 0;
	@%p190 bra 	$L__BB0_187;
	mov.b32 	%r656, 0;
$L__BB0_186:
	.pragma "nounroll";
	add.s32 	%r557, %r656, %r216;
	mul.wide.s32 	%rd684, %r557, 8;
	add.s64 	%rd685, %rd2, %rd684;
	ld.global.f64 	%fd1249, [%rd685];
	add.s32 	%r558, %r656, %r217;
	mul.wide.u32 	%rd686, %r558, 8;
	add.s64 	%rd687, %rd2, %rd686;
	ld.global.f64 	%fd1250, [%rd687];
	st.global.f64 	[%rd685], %fd1250;
	st.global.f64 	[%rd687], %fd1249;
	ld.global.f64 	%fd1251, [%rd685+8];
	ld.global.f64 	%fd1252, [%rd687+8];
	st.global.f64 	[%rd685+8], %fd1252;
	st.global.f64 	[%rd687+8], %fd1251;
	ld.global.f64 	%fd1253, [%rd685+16];
	ld.global.f64 	%fd1254, [%rd687+16];
	st.global.f64 	[%rd685+16], %fd1254;
	st.global.f64 	[%rd687+16], %fd1253;
	ld.global.f64 	%fd1255, [%rd685+24];
	ld.global.f64 	%fd1256, [%rd687+24];
	st.global.f64 	[%rd685+24], %fd1256;
	st.global.f64 	[%rd687+24], %fd1255;
	ld.global.f64 	%fd1257, [%rd685+32];
	ld.global.f64 	%fd1258, [%rd687+32];
	st.global.f64 	[%rd685+32], %fd1258;
	st.global.f64 	[%rd687+32], %fd1257;
	ld.global.f64 	%fd1259, [%rd685+40];
	ld.global.f64 	%fd1260, [%rd687+40];
	st.global.f64 	[%rd685+40], %fd1260;
	st.global.f64 	[%rd687+40], %fd1259;
	ld.global.f64 	%fd1261, [%rd685+48];
	ld.global.f64 	%fd1262, [%rd687+48];
	st.global.f64 	[%rd685+48], %fd1262;
	st.global.f64 	[%rd687+48], %fd1261;
	ld.global.f64 	%fd1263, [%rd685+56];
	ld.global.f64 	%fd1264, [%rd687+56];
	st.global.f64 	[%rd685+56], %fd1264;
	st.global.f64 	[%rd687+56], %fd1263;
	ld.global.f64 	%fd1265, [%rd685+64];
	ld.global.f64 	%fd1266, [%rd687+64];
	st.global.f64 	[%rd685+64], %fd1266;
	st.global.f64 	[%rd687+64], %fd1265;
	ld.global.f64 	%fd1267, [%rd685+72];
	ld.global.f64 	%fd1268, [%rd687+72];
	st.global.f64 	[%rd685+72], %fd1268;
	st.global.f64 	[%rd687+72], %fd1267;
	ld.global.f64 	%fd1269, [%rd685+80];
	ld.global.f64 	%fd1270, [%rd687+80];
	st.global.f64 	[%rd685+80], %fd1270;
	st.global.f64 	[%rd687+80], %fd1269;
	ld.global.f64 	%fd1271, [%rd685+88];
	ld.global.f64 	%fd1272, [%rd687+88];
	st.global.f64 	[%rd685+88], %fd1272;
	st.global.f64 	[%rd687+88], %fd1271;
	ld.global.f64 	%fd1273, [%rd685+96];
	ld.global.f64 	%fd1274, [%rd687+96];
	st.global.f64 	[%rd685+96], %fd1274;
	st.global.f64 	[%rd687+96], %fd1273;
	ld.global.f64 	%fd1275, [%rd685+104];
	ld.global.f64 	%fd1276, [%rd687+104];
	st.global.f64 	[%rd685+104], %fd1276;
	st.global.f64 	[%rd687+104], %fd1275;
	ld.global.f64 	%fd1277, [%rd685+112];
	ld.global.f64 	%fd1278, [%rd687+112];
	st.global.f64 	[%rd685+112], %fd1278;
	st.global.f64 	[%rd687+112], %fd1277;
	ld.global.f64 	%fd1279, [%rd685+120];
	ld.global.f64 	%fd1280, [%rd687+120];
	st.global.f64 	[%rd685+120], %fd1280;
	st.global.f64 	[%rd687+120], %fd1279;
	add.s32 	%r656, %r656, 16;
	setp.ne.s32 	%p191, %r656, %r172;
	mov.u32 	%r658, %r172;
	@%p191 bra 	$L__BB0_186;
$L__BB0_187:
	setp.eq.s32 	%p192, %r168, 0;
	@%p192 bra 	$L__BB0_197;
	setp.lt.u32 	%p193, %r169, 7;
	@%p193 bra 	$L__BB0_190;
	add.s32 	%r559, %r658, %r216;
	mul.wide.s32 	%rd688, %r559, 8;
	add.s64 	%rd689, %rd2, %rd688;
	ld.global.f64 	%fd1281, [%rd689];
	add.s32 	%r560, %r658, %r217;
	mul.wide.u32 	%rd690, %r560, 8;
	add.s64 	%rd691, %rd2, %rd690;
	ld.global.f64 	%fd1282, [%rd691];
	st.global.f64 	[%rd689], %fd1282;
	st.global.f64 	[%rd691], %fd1281;
	ld.global.f64 	%fd1283, [%rd689+8];
	cvt.u64.u32 	%rd692, %r217;
	cvt.u64.u32 	%rd693, %r658;
	add.s64 	%rd694, %rd693, %rd692;
	shl.b64 	%rd695, %rd694, 3;
	add.s64 	%rd696, %rd2, %rd695;
	ld.global.f64 	%fd1284, [%rd696+8];
	st.global.f64 	[%rd689+8], %fd1284;
	st.global.f64 	[%rd696+8], %fd1283;
	ld.global.f64 	%fd1285, [%rd689+16];
	ld.global.f64 	%fd1286, [%rd696+16];
	st.global.f64 	[%rd689+16], %fd1286;
	st.global.f64 	[%rd696+16], %fd1285;
	ld.global.f64 	%fd1287, [%rd689+24];
	ld.global.f64 	%fd1288, [%rd696+24];
	st.global.f64 	[%rd689+24], %fd1288;
	st.global.f64 	[%rd696+24], %fd1287;
	ld.global.f64 	%fd1289, [%rd689+32];
	ld.global.f64 	%fd1290, [%rd696+32];
	st.global.f64 	[%rd689+32], %fd1290;
	st.global.f64 	[%rd696+32], %fd1289;
	ld.global.f64 	%fd1291, [%rd689+40];
	ld.global.f64 	%fd1292, [%rd696+40];
	st.global.f64 	[%rd689+40], %fd1292;
	st.global.f64 	[%rd696+40], %fd1291;
	ld.global.f64 	%fd1293, [%rd689+48];
	ld.global.f64 	%fd1294, [%rd696+48];
	st.global.f64 	[%rd689+48], %fd1294;
	st.global.f64 	[%rd696+48], %fd1293;
	ld.global.f64 	%fd1295, [%rd689+56];
	ld.global.f64 	%fd1296, [%rd696+56];
	st.global.f64 	[%rd689+56], %fd1296;
	st.global.f64 	[%rd696+56], %fd1295;
	add.s32 	%r658, %r658, 8;
$L__BB0_190:
	setp.eq.s32 	%p194, %r170, 0;
	@%p194 bra 	$L__BB0_197;
	setp.lt.u32 	%p195, %r171, 3;
	@%p195 bra 	$L__BB0_193;
	add.s32 	%r561, %r658, %r216;
	mul.wide.s32 	%rd697, %r561, 8;
	add.s64 	%rd698, %rd2, %rd697;
	ld.global.f64 	%fd1297, [%rd698];
	add.s32 	%r562, %r658, %r217;
	mul.wide.u32 	%rd699, %r562, 8;
	add.s64 	%rd700, %rd2, %rd699;
	ld.global.f64 	%fd1298, [%rd700];
	st.global.f64 	[%rd698], %fd1298;
	st.global.f64 	[%rd700], %fd1297;
	ld.global.f64 	%fd1299, [%rd698+8];
	cvt.u64.u32 	%rd701, %r217;
	cvt.u64.u32 	%rd702, %r658;
	add.s64 	%rd703, %rd702, %rd701;
	shl.b64 	%rd704, %rd703, 3;
	add.s64 	%rd705, %rd2, %rd704;
	ld.global.f64 	%fd1300, [%rd705+8];
	st.global.f64 	[%rd698+8], %fd1300;
	st.global.f64 	[%rd705+8], %fd1299;
	ld.global.f64 	%fd1301, [%rd698+16];
	ld.global.f64 	%fd1302, [%rd705+16];
	st.global.f64 	[%rd698+16], %fd1302;
	st.global.f64 	[%rd705+16], %fd1301;
	ld.global.f64 	%fd1303, [%rd698+24];
	ld.global.f64 	%fd1304, [%rd705+24];
	st.global.f64 	[%rd698+24], %fd1304;
	st.global.f64 	[%rd705+24], %fd1303;
	add.s32 	%r658, %r658, 4;
$L__BB0_193:
	setp.eq.s32 	%p196, %r173, 0;
	@%p196 bra 	$L__BB0_197;
	setp.eq.s32 	%p197, %r173, 1;
	add.s32 	%r563, %r658, %r216;
	mul.wide.s32 	%rd706, %r563, 8;
	add.s64 	%rd20, %rd2, %rd706;
	ld.global.f64 	%fd1305, [%rd20];
	add.s32 	%r564, %r658, %r217;
	mul.wide.u32 	%rd707, %r564, 8;
	add.s64 	%rd708, %rd2, %rd707;
	ld.global.f64 	%fd1306, [%rd708];
	st.global.f64 	[%rd20], %fd1306;
	st.global.f64 	[%rd708], %fd1305;
	@%p197 bra 	$L__BB0_197;
	setp.eq.s32 	%p198, %r173, 2;
	ld.global.f64 	%fd1307, [%rd20+8];
	cvt.u64.u32 	%rd709, %r217;
	cvt.u64.u32 	%rd710, %r658;
	add.s64 	%rd711, %rd710, %rd709;
	shl.b64 	%rd712, %rd711, 3;
	add.s64 	%rd21, %rd2, %rd712;
	ld.global.f64 	%fd1308, [%rd21+8];
	st.global.f64 	[%rd20+8], %fd1308;
	st.global.f64 	[%rd21+8], %fd1307;
	@%p198 bra 	$L__BB0_197;
	ld.global.f64 	%fd1309, [%rd20+16];
	ld.global.f64 	%fd1310, [%rd21+16];
	st.global.f64 	[%rd20+16], %fd1310;
	st.global.f64 	[%rd21+16], %fd1309;
$L__BB0_197:
	setp.ne.s32 	%p199, %r642, %r166;
	add.s16 	%rs75, %rs75, 1;
	add.s16 	%rs74, %rs74, 1;
	@%p199 bra 	$L__BB0_169;
$L__BB0_198:
	{ // callseq 2, 0
	.param .b64 param0;
	st.param.b64 	[param0], %rd170;
	call.uni 
	free, 
	(
	param0
	);
	} // callseq 2
	{ // callseq 3, 0
	.param .b64 param0;
	st.param.b64 	[param0], %rd171;
	call.uni 
	free, 
	(
	param0
	);
	} // callseq 3
$L__BB0_199:
	ret;
$L__BB0_200:
	mov.b32 	%r622, 1;
	mov.b32 	%r621, 0;
	mov.b16 	%rs70, 0;
	add.s64 	%rd387, %rd171, %rd214;
	mov.u16 	%rs71, %rs70;
$L__BB0_201:
	setp.gt.u32 	%p91, %r58, 3;
	mul.lo.s32 	%r378, %r622, %r225;
	cvt.u64.u32 	%rd15, %r378;
	mul.wide.u32 	%rd384, %r378, 8;
	add.s64 	%rd16, %rd1, %rd384;
	ld.global.f64 	%fd28, [%rd16];
	abs.f64 	%fd29, %fd28;
	mul.f64 	%fd30, %fd29, 0d4024000000000000;
	ld.global.f64 	%fd31, [%rd10];
	abs.f64 	%fd670, %fd31;
	add.f64 	%fd672, %fd30, %fd670;
	mul.wide.u32 	%rd385, %r622, 8;
	add.s64 	%rd17, %rd3, %rd385;
	ld.global.f64 	%fd32, [%rd17];
	abs.f64 	%fd674, %fd32;
	add.f64 	%fd676, %fd30, %fd674;
	setp.eq.f64 	%p92, %fd672, %fd670;
	setp.eq.f64 	%p93, %fd676, %fd674;
	and.pred  	%p94, %p92, %p93;
	and.pred  	%p95, %p94, %p91;
	@%p95 bra 	$L__BB0_219;
	setp.gtu.f64 	%p96, %fd5, %fd29;
	@%p96 bra 	$L__BB0_220;
	sub.f64 	%fd33, %fd32, %fd31;
	abs.f64 	%fd678, %fd33;
	add.f64 	%fd679, %fd30, %fd678;
	setp.eq.f64 	%p97, %fd679, %fd678;
	@%p97 bra 	$L__BB0_205;
	mul.f64 	%fd680, %fd33, 0d3FE0000000000000;
	div.rn.f64 	%fd681, %fd680, %fd28;
	abs.f64 	%fd682, %fd681;
	fma.rn.f64 	%fd683, %fd681, %fd681, 0d3FF0000000000000;
	sqrt.rn.f64 	%fd684, %fd683;
	add.f64 	%fd685, %fd682, %fd684;
	rcp.rn.f64 	%fd686, %fd685;
	setp.lt.f64 	%p98, %fd681, 0d0000000000000000;
	neg.f64 	%fd687, %fd686;
	selp.f64 	%fd1321, %fd687, %fd686, %p98;
	bra.uni 	$L__BB0_206;
$L__BB0_205:
	div.rn.f64 	%fd1321, %fd28, %fd33;
$L__BB0_206:
	fma.rn.f64 	%fd688, %fd1321, %fd1321, 0d3FF0000000000000;
	sqrt.rn.f64 	%fd689, %fd688;
	rcp.rn.f64 	%fd690, %fd689;
	mul.f64 	%fd37, %fd1321, %fd690;
	add.f64 	%fd691, %fd690, 0d3FF0000000000000;
	div.rn.f64 	%fd38, %fd37, %fd691;
	mul.f64 	%fd692, %fd1321, %fd28;
	ld.f64 	%fd693, [%rd387];
	sub.f64 	%fd694, %fd693, %fd692;
	st.f64 	[%rd387], %fd694;
	mul.wide.u32 	%rd388, %r622, 8;
	add.s64 	%rd389, %rd171, %rd388;
	ld.f64 	%fd695, [%rd389];
	add.f64 	%fd696, %fd692, %fd695;
	st.f64 	[%rd389], %fd696;
	ld.global.f64 	%fd697, [%rd10];
	sub.f64 	%fd698, %fd697, %fd692;
	st.global.f64 	[%rd10], %fd698;
	ld.global.f64 	%fd699, [%rd17];
	add.f64 	%fd700, %fd692, %fd699;
	st.global.f64 	[%rd17], %fd700;
	mov.b64 	%rd390, 0;
	st.global.u64 	[%rd16], %rd390;
	setp.eq.s32 	%p99, %r621, 0;
	@%p99 bra 	$L__BB0_207;
	bra.uni 	$L__BB0_232;
$L__BB0_207:
	add.s32 	%r630, %r621, 2;
	setp.lt.s32 	%p108, %r630, %r225;
	@%p108 bra 	$L__BB0_221;
$L__BB0_208:
	setp.lt.u32 	%p117, %r50, 7;
	mov.b32 	%r628, 0;
	@%p117 bra 	$L__BB0_211;
	mov.b32 	%r626, 0;
$L__BB0_210:
	.pragma "nounroll";
	cvt.u32.u64 	%r430, %rd15;
	add.s32 	%r431, %r626, %r113;
	mul.wide.u32 	%rd483, %r431, 8;
	add.s64 	%rd484, %rd2, %rd483;
	ld.global.f64 	%fd941, [%rd484];
	add.s32 	%r432, %r626, %r430;
	mul.wide.u32 	%rd485, %r432, 8;
	add.s64 	%rd486, %rd2, %rd485;
	ld.global.f64 	%fd942, [%rd486];
	fma.rn.f64 	%fd943, %fd38, %fd941, %fd942;
	mul.f64 	%fd944, %fd37, %fd943;
	sub.f64 	%fd945, %fd941, %fd944;
	st.global.f64 	[%rd484], %fd945;
	mul.f64 	%fd946, %fd38, %fd942;
	sub.f64 	%fd947, %fd941, %fd946;
	fma.rn.f64 	%fd948, %fd37, %fd947, %fd942;
	st.global.f64 	[%rd486], %fd948;
	ld.global.f64 	%fd949, [%rd484+8];
	ld.global.f64 	%fd950, [%rd486+8];
	fma.rn.f64 	%fd951, %fd38, %fd949, %fd950;
	mul.f64 	%fd952, %fd37, %fd951;
	sub.f64 	%fd953, %fd949, %fd952;
	st.global.f64 	[%rd484+8], %fd953;
	mul.f64 	%fd954, %fd38, %fd950;
	sub.f64 	%fd955, %fd949, %fd954;
	fma.rn.f64 	%fd956, %fd37, %fd955, %fd950;
	st.global.f64 	[%rd486+8], %fd956;
	ld.global.f64 	%fd957, [%rd484+16];
	ld.global.f64 	%fd958, [%rd486+16];
	fma.rn.f64 	%fd959, %fd38, %fd957, %fd958;
	mul.f64 	%fd960, %fd37, %fd959;
	sub.f64 	%fd961, %fd957, %fd960;
	st.global.f64 	[%rd484+16], %fd961;
	mul.f64 	%fd962, %fd38, %fd958;
	sub.f64 	%fd963, %fd957, %fd962;
	fma.rn.f64 	%fd964, %fd37, %fd963, %fd958;
	st.global.f64 	[%rd486+16], %fd964;
	ld.global.f64 	%fd965, [%rd484+24];
	ld.global.f64 	%fd966, [%rd486+24];
	fma.rn.f64 	%fd967, %fd38, %fd965, %fd966;
	mul.f64 	%fd968, %fd37, %fd967;
	sub.f64 	%fd969, %fd965, %fd968;
	st.global.f64 	[%rd484+24], %fd969;
	mul.f64 	%fd970, %fd38, %fd966;
	sub.f64 	%fd971, %fd965, %fd970;
	fma.rn.f64 	%fd972, %fd37, %fd971, %fd966;
	st.global.f64 	[%rd486+24], %fd972;
	ld.global.f64 	%fd973, [%rd484+32];
	ld.global.f64 	%fd974, [%rd486+32];
	fma.rn.f64 	%fd975, %fd38, %fd973, %fd974;
	mul.f64 	%fd976, %fd37, %fd975;
	sub.f64 	%fd977, %fd973, %fd976;
	st.global.f64 	[%rd484+32], %fd977;
	mul.f64 	%fd978, %fd38, %fd974;
	sub.f64 	%fd979, %fd973, %fd978;
	fma.rn.f64 	%fd980, %fd37, %fd979, %fd974;
	st.global.f64 	[%rd486+32], %fd980;
	ld.global.f64 	%fd981, [%rd484+40];
	ld.global.f64 	%fd982, [%rd486+40];
	fma.rn.f64 	%fd983, %fd38, %fd981, %fd982;
	mul.f64 	%fd984, %fd37, %fd983;
	sub.f64 	%fd985, %fd981, %fd984;
	st.global.f64 	[%rd484+40], %fd985;
	mul.f64 	%fd986, %fd38, %fd982;
	sub.f64 	%fd987, %fd981, %fd986;
	fma.rn.f64 	%fd988, %fd37, %fd987, %fd982;
	st.global.f64 	[%rd486+40], %fd988;
	ld.global.f64 	%fd989, [%rd484+48];
	ld.global.f64 	%fd990, [%rd486+48];
	fma.rn.f64 	%fd991, %fd38, %fd989, %fd990;
	mul.f64 	%fd992, %fd37, %fd991;
	sub.f64 	%fd993, %fd989, %fd992;
	st.global.f64 	[%rd484+48], %fd993;
	mul.f64 	%fd994, %fd38, %fd990;
	sub.f64 	%fd995, %fd989, %fd994;
	fma.rn.f64 	%fd996, %fd37, %fd995, %fd990;
	st.global.f64 	[%rd486+48], %fd996;
	ld.global.f64 	%fd997, [%rd484+56];
	ld.global.f64 	%fd998, [%rd486+56];
	fma.rn.f64 	%fd999, %fd38, %fd997, %fd998;
	mul.f64 	%fd1000, %fd37, %fd999;
	sub.f64 	%fd1001, %fd997, %fd1000;
	st.global.f64 	[%rd484+56], %fd1001;
	mul.f64 	%fd1002, %fd38, %fd998;
	sub.f64 	%fd1003, %fd997, %fd1002;
	fma.rn.f64 	%fd1004, %fd37, %fd1003, %fd998;
	st.global.f64 	[%rd486+56], %fd1004;
	add.s32 	%r626, %r626, 8;
	setp.ne.s32 	%p118, %r626, %r56;
	mov.u32 	%r628, %r56;
	@%p118 bra 	$L__BB0_210;
$L__BB0_211:
	setp.eq.s32 	%p119, %r53, 0;
	@%p119 bra 	$L__BB0_220;
	add.s32 	%r433, %r53, -1;
	setp.lt.u32 	%p120, %r433, 3;
	@%p120 bra 	$L__BB0_214;
	cvt.u32.u64 	%r434, %rd15;
	add.s32 	%r435, %r628, %r113;
	mul.wide.u32 	%rd487, %r435, 8;
	add.s64 	%rd488, %rd2, %rd487;
	ld.global.f64 	%fd1005, [%rd488];
	add.s32 	%r436, %r628, %r434;
	mul.wide.u32 	%rd489, %r436, 8;
	add.s64 	%rd490, %rd2, %rd489;
	ld.global.f64 	%fd1006, [%rd490];
	fma.rn.f64 	%fd1007, %fd38, %fd1005, %fd1006;
	mul.f64 	%fd1008, %fd37, %fd1007;
	sub.f64 	%fd1009, %fd1005, %fd1008;
	st.global.f64 	[%rd488], %fd1009;
	mul.f64 	%fd1010, %fd38, %fd1006;
	sub.f64 	%fd1011, %fd1005, %fd1010;
	fma.rn.f64 	%fd1012, %fd37, %fd1011, %fd1006;
	st.global.f64 	[%rd490], %fd1012;
	ld.global.f64 	%fd1013, [%rd488+8];
	cvt.u64.u32 	%rd491, %r628;
	add.s64 	%rd492, %rd491, %rd15;
	shl.b64 	%rd493, %rd492, 3;
	add.s64 	%rd494, %rd2, %rd493;
	ld.global.f64 	%fd1014, [%rd494+8];
	fma.rn.f64 	%fd1015, %fd38, %fd1013, %fd1014;
	mul.f64 	%fd1016, %fd37, %fd1015;
	sub.f64 	%fd1017, %fd1013, %fd1016;
	st.global.f64 	[%rd488+8], %fd1017;
	mul.f64 	%fd1018, %fd38, %fd1014;
	sub.f64 	%fd1019, %fd1013, %fd1018;
	fma.rn.f64 	%fd1020, %fd37, %fd1019, %fd1014;
	st.global.f64 	[%rd494+8], %fd1020;
	ld.global.f64 	%fd1021, [%rd488+16];
	ld.global.f64 	%fd1022, [%rd494+16];
	fma.rn.f64 	%fd1023, %fd38, %fd1021, %fd1022;
	mul.f64 	%fd1024, %fd37, %fd1023;
	sub.f64 	%fd1025, %fd1021, %fd1024;
	st.global.f64 	[%rd488+16], %fd1025;
	mul.f64 	%fd1026, %fd38, %fd1022;
	sub.f64 	%fd1027, %fd1021, %fd1026;
	fma.rn.f64 	%fd1028, %fd37, %fd1027, %fd1022;
	st.global.f64 	[%rd494+16], %fd1028;
	ld.global.f64 	%fd1029, [%rd488+24];
	ld.global.f64 	%fd1030, [%rd494+24];
	fma.rn.f64 	%fd1031, %fd38, %fd1029, %fd1030;
	mul.f64 	%fd1032, %fd37, %fd1031;
	sub.f64 	%fd1033, %fd1029, %fd1032;
	st.global.f64 	[%rd488+24], %fd1033;
	mul.f64 	%fd1034, %fd38, %fd1030;
	sub.f64 	%fd1035, %fd1029, %fd1034;
	fma.rn.f64 	%fd1036, %fd37, %fd1035, %fd1030;
	st.global.f64 	[%rd494+24], %fd1036;
	add.s32 	%r628, %r628, 4;
$L__BB0_214:
	setp.eq.s32 	%p121, %r54, 0;
	@%p121 bra 	$L__BB0_220;
	setp.eq.s32 	%p122, %r54, 1;
	@%p122 bra 	$L__BB0_217;
	cvt.u32.u64 	%r437, %rd15;
	add.s32 	%r438, %r628, %r113;
	mul.wide.u32 	%rd495, %r438, 8;
	add.s64 	%rd496, %rd2, %rd495;
	ld.global.f64 	%fd1037, [%rd496];
	add.s32 	%r439, %r628, %r437;
	mul.wide.u32 	%rd497, %r439, 8;
	add.s64 	%rd498, %rd2, %rd497;
	ld.global.f64 	%fd1038, [%rd498];
	fma.rn.f64 	%fd1039, %fd38, %fd1037, %fd1038;
	mul.f64 	%fd1040, %fd37, %fd1039;
	sub.f64 	%fd1041, %fd1037, %fd1040;
	st.global.f64 	[%rd496], %fd1041;
	mul.f64 	%fd1042, %fd38, %fd1038;
	sub.f64 	%fd1043, %fd1037, %fd1042;
	fma.rn.f64 	%fd1044, %fd37, %fd1043, %fd1038;
	st.global.f64 	[%rd498], %fd1044;
	ld.global.f64 	%fd1045, [%rd496+8];
	cvt.u64.u32 	%rd499, %r628;
	add.s64 	%rd500, %rd499, %rd15;
	shl.b64 	%rd501, %rd500, 3;
	add.s64 	%rd502, %rd2, %rd501;
	ld.global.f64 	%fd1046, [%rd502+8];
	fma.rn.f64 	%fd1047, %fd38, %fd1045, %fd1046;
	mul.f64 	%fd1048, %fd37, %fd1047;
	sub.f64 	%fd1049, %fd1045, %fd1048;
	st.global.f64 	[%rd496+8], %fd1049;
	mul.f64 	%fd1050, %fd38, %fd1046;
	sub.f64 	%fd1051, %fd1045, %fd1050;
	fma.rn.f64 	%fd1052, %fd37, %fd1051, %fd1046;
	st.global.f64 	[%rd502+8], %fd1052;
	add.s32 	%r628, %r628, 2;
$L__BB0_217:
	setp.eq.s32 	%p123, %r57, 0;
	@%p123 bra 	$L__BB0_220;
	cvt.u32.u64 	%r440, %rd15;
	add.s32 	%r441, %r628, %r113;
	mul.wide.u32 	%rd503, %r441, 8;
	add.s64 	%rd504, %rd2, %rd503;
	ld.global.f64 	%fd1053, [%rd504];
	add.s32 	%r442, %r628, %r440;
	mul.wide.u32 	%rd505, %r442, 8;
	add.s64 	%rd506, %rd2, %rd505;
	ld.global.f64 	%fd1054, [%rd506];
	fma.rn.f64 	%fd1055, %fd38, %fd1053, %fd1054;
	mul.f64 	%fd1056, %fd37, %fd1055;
	sub.f64 	%fd1057, %fd1053, %fd1056;
	st.global.f64 	[%rd504], %fd1057;
	mul.f64 	%fd1058, %fd38, %fd1054;
	sub.f64 	%fd1059, %fd1053, %fd1058;
	fma.rn.f64 	%fd1060, %fd37, %fd1059, %fd1054;
	st.global.f64 	[%rd506], %fd1060;
	bra.uni 	$L__BB0_220;
$L__BB0_219:
	mov.b64 	%rd507, 0;
	st.global.u64 	[%rd16], %rd507;
$L__BB0_220:
	add.s32 	%r622, %r622, 1;
	add.s32 	%r621, %r621, 1;
	setp.eq.s32 	%p124, %r621, %r50;
	add.s16 	%rs71, %rs71, 1;
	add.s16 	%rs70, %rs70, 1;
	@%p124 bra 	$L__BB0_101;
	bra.uni 	$L__BB0_201;
$L__BB0_221:
	sub.s32 	%r401, %r52, %r621;
	setp.lt.u32 	%p109, %r401, 7;
	@%p109 bra 	$L__BB0_224;
	sub.s32 	%r403, %r51, %r621;
	and.b32  	%r147, %r403, -8;
	mov.b32 	%r625, 0;
$L__BB0_223:
	.pragma "nounroll";
	mul.lo.s32 	%r404, %r630, %r225;
	mul.wide.u32 	%rd429, %r404, 8;
	add.s64 	%rd430, %rd1, %rd429;
	ld.global.f64 	%fd821, [%rd430];
	add.s32 	%r405, %r404, %r622;
	mul.wide.u32 	%rd431, %r405, 8;
	add.s64 	%rd432, %rd1, %rd431;
	ld.global.f64 	%fd822, [%rd432];
	fma.rn.f64 	%fd823, %fd38, %fd821, %fd822;
	mul.f64 	%fd824, %fd37, %fd823;
	sub.f64 	%fd825, %fd821, %fd824;
	st.global.f64 	[%rd430], %fd825;
	mul.f64 	%fd826, %fd38, %fd822;
	sub.f64 	%fd827, %fd821, %fd826;
	fma.rn.f64 	%fd828, %fd37, %fd827, %fd822;
	st.global.f64 	[%rd432], %fd828;
	add.s32 	%r406, %r404, %r225;
	mul.wide.u32 	%rd433, %r406, 8;
	add.s64 	%rd434, %rd1, %rd433;
	ld.global.f64 	%fd829, [%rd434];
	add.s32 	%r407, %r405, %r225;
	mul.wide.u32 	%rd435, %r407, 8;
	add.s64 	%rd436, %rd1, %rd435;
	ld.global.f64 	%fd830, [%rd436];
	fma.rn.f64 	%fd831, %fd38, %fd829, %fd830;
	mul.f64 	%fd832, %fd37, %fd831;
	sub.f64 	%fd833, %fd829, %fd832;
	st.global.f64 	[%rd434], %fd833;
	mul.f64 	%fd834, %fd38, %fd830;
	sub.f64 	%fd835, %fd829, %fd834;
	fma.rn.f64 	%fd836, %fd37, %fd835, %fd830;
	st.global.f64 	[%rd436], %fd836;
	add.s32 	%r408, %r406, %r225;
	mul.wide.u32 	%rd437, %r408, 8;
	add.s64 	%rd438, %rd1, %rd437;
	ld.global.f64 	%fd837, [%rd438];
	add.s32 	%r409, %r407, %r225;
	mul.wide.u32 	%rd439, %r409, 8;
	add.s64 	%rd440, %rd1, %rd439;
	ld.global.f64 	%fd838, [%rd440];
	fma.rn.f64 	%fd839, %fd38, %fd837, %fd838;
	mul.f64 	%fd840, %fd37, %fd839;
	sub.f64 	%fd841, %fd837, %fd840;
	st.global.f64 	[%rd438], %fd841;
	mul.f64 	%fd842, %fd38, %fd838;
	sub.f64 	%fd843, %fd837, %fd842;
	fma.rn.f64 	%fd844, %fd37, %fd843, %fd838;
	st.global.f64 	[%rd440], %fd844;
	add.s32 	%r410, %r408, %r225;
	mul.wide.u32 	%rd441, %r410, 8;
	add.s64 	%rd442, %rd1, %rd441;
	ld.global.f64 	%fd845, [%rd442];
	add.s32 	%r411, %r409, %r225;
	mul.wide.u32 	%rd443, %r411, 8;
	add.s64 	%rd444, %rd1, %rd443;
	ld.global.f64 	%fd846, [%rd444];
	fma.rn.f64 	%fd847, %fd38, %fd845, %fd846;
	mul.f64 	%fd848, %fd37, %fd847;
	sub.f64 	%fd849, %fd845, %fd848;
	st.global.f64 	[%rd442], %fd849;
	mul.f64 	%fd850, %fd38, %fd846;
	sub.f64 	%fd851, %fd845, %fd850;
	fma.rn.f64 	%fd852, %fd37, %fd851, %fd846;
	st.global.f64 	[%rd444], %fd852;
	add.s32 	%r412, %r410, %r225;
	mul.wide.u32 	%rd445, %r412, 8;
	add.s64 	%rd446, %rd1, %rd445;
	ld.global.f64 	%fd853, [%rd446];
	add.s32 	%r413, %r411, %r225;
	mul.wide.u32 	%rd447, %r413, 8;
	add.s64 	%rd448, %rd1, %rd447;
	ld.global.f64 	%fd854, [%rd448];
	fma.rn.f64 	%fd855, %fd38, %fd853, %fd854;
	mul.f64 	%fd856, %fd37, %fd855;
	sub.f64 	%fd857, %fd853, %fd856;
	st.global.f64 	[%rd446], %fd857;
	mul.f64 	%fd858, %fd38, %fd854;
	sub.f64 	%fd859, %fd853, %fd858;
	fma.rn.f64 	%fd860, %fd37, %fd859, %fd854;
	st.global.f64 	[%rd448], %fd860;
	add.s32 	%r414, %r412, %r225;
	mul.wide.u32 	%rd449, %r414, 8;
	add.s64 	%rd450, %rd1, %rd449;
	ld.global.f64 	%fd861, [%rd450];
	add.s32 	%r415, %r413, %r225;
	mul.wide.u32 	%rd451, %r415, 8;
	add.s64 	%rd452, %rd1, %rd451;
	ld.global.f64 	%fd862, [%rd452];
	fma.rn.f64 	%fd863, %fd38, %fd861, %fd862;
	mul.f64 	%fd864, %fd37, %fd863;
	sub.f64 	%fd865, %fd861, %fd864;
	st.global.f64 	[%rd450], %fd865;
	mul.f64 	%fd866, %fd38, %fd862;
	sub.f64 	%fd867, %fd861, %fd866;
	fma.rn.f64 	%fd868, %fd37, %fd867, %fd862;
	st.global.f64 	[%rd452], %fd868;
	add.s32 	%r416, %r414, %r225;
	mul.wide.u32 	%rd453, %r416, 8;
	add.s64 	%rd454, %rd1, %rd453;
	ld.global.f64 	%fd869, [%rd454];
	add.s32 	%r417, %r415, %r225;
	mul.wide.u32 	%rd455, %r417, 8;
	add.s64 	%rd456, %rd1, %rd455;
	ld.global.f64 	%fd870, [%rd456];
	fma.rn.f64 	%fd871, %fd38, %fd869, %fd870;
	mul.f64 	%fd872, %fd37, %fd871;
	sub.f64 	%fd873, %fd869, %fd872;
	st.global.f64 	[%rd454], %fd873;
	mul.f64 	%fd874, %fd38, %fd870;
	sub.f64 	%fd875, %fd869, %fd874;
	fma.rn.f64 	%fd876, %fd37, %fd875, %fd870;
	st.global.f64 	[%rd456], %fd876;
	add.s32 	%r418, %r416, %r225;
	mul.wide.u32 	%rd457, %r418, 8;
	add.s64 	%rd458, %rd1, %rd457;
	ld.global.f64 	%fd877, [%rd458];
	add.s32 	%r419, %r417, %r225;
	mul.wide.u32 	%rd459, %r419, 8;
	add.s64 	%rd460, %rd1, %rd459;
	ld.global.f64 	%fd878, [%rd460];
	fma.rn.f64 	%fd879, %fd38, %fd877, %fd878;
	mul.f64 	%fd880, %fd37, %fd879;
	sub.f64 	%fd881, %fd877, %fd880;
	st.global.f64 	[%rd458], %fd881;
	mul.f64 	%fd882, %fd38, %fd878;
	sub.f64 	%fd883, %fd877, %fd882;
	fma.rn.f64 	%fd884, %fd37, %fd883, %fd878;
	st.global.f64 	[%rd460], %fd884;
	add.s32 	%r630, %r630, 8;
	add.s32 	%r625, %r625, 8;
	setp.eq.s32 	%p110, %r625, %r147;
	@%p110 bra 	$L__BB0_224;
	bra.uni 	$L__BB0_223;
$L__BB0_224:
	sub.s32 	%r420, %r51, %r621;
	and.b32  	%r421, %r420, 7;
	setp.eq.s32 	%p111, %r421, 0;
	@%p111 bra 	$L__BB0_208;
	add.s16 	%rs51, %rs8, %rs71;
	sub.s16 	%rs52, %rs1, %rs51;
	cvt.u32.u16 	%r422, %rs52;
	and.b32  	%r149, %r422, 7;
	add.s32 	%r423, %r149, -1;
	setp.lt.u32 	%p112, %r423, 3;
	@%p112 bra 	$L__BB0_227;
	mul.lo.s32 	%r424, %r630, %r225;
	mul.wide.s32 	%rd461, %r424, 8;
	add.s64 	%rd462, %rd1, %rd461;
	ld.global.f64 	%fd885, [%rd462];
	mul.wide.u32 	%rd463, %r622, 8;
	add.s64 	%rd464, %rd462, %rd463;
	ld.global.f64 	%fd886, [%rd464];
	fma.rn.f64 	%fd887, %fd38, %fd885, %fd886;
	mul.f64 	%fd888, %fd37, %fd887;
	sub.f64 	%fd889, %fd885, %fd888;
	st.global.f64 	[%rd462], %fd889;
	mul.f64 	%fd890, %fd38, %fd886;
	sub.f64 	%fd891, %fd885, %fd890;
	fma.rn.f64 	%fd892, %fd37, %fd891, %fd886;
	st.global.f64 	[%rd464], %fd892;
	mul.wide.u32 	%rd465, %r225, 8;
	add.s64 	%rd466, %rd462, %rd465;
	ld.global.f64 	%fd893, [%rd466];
	add.s64 	%rd467, %rd466, %rd463;
	ld.global.f64 	%fd894, [%rd467];
	fma.rn.f64 	%fd895, %fd38, %fd893, %fd894;
	mul.f64 	%fd896, %fd37, %fd895;
	sub.f64 	%fd897, %fd893, %fd896;
	st.global.f64 	[%rd466], %fd897;
	mul.f64 	%fd898, %fd38, %fd894;
	sub.f64 	%fd899, %fd893, %fd898;
	fma.rn.f64 	%fd900, %fd37, %fd899, %fd894;
	st.global.f64 	[%rd467], %fd900;
	add.s64 	%rd468, %rd466, %rd465;
	ld.global.f64 	%fd901, [%rd468];
	add.s64 	%rd469, %rd468, %rd463;
	ld.global.f64 	%fd902, [%rd469];
	fma.rn.f64 	%fd903, %fd38, %fd901, %fd902;
	mul.f64 	%fd904, %fd37, %fd903;
	sub.f64 	%fd905, %fd901, %fd904;
	st.global.f64 	[%rd468], %fd905;
	mul.f64 	%fd906, %fd38, %fd902;
	sub.f64 	%fd907, %fd901, %fd906;
	fma.rn.f64 	%fd908, %fd37, %fd907, %fd902;
	st.global.f64 	[%rd469], %fd908;
	add.s64 	%rd470, %rd468, %rd465;
	ld.global.f64 	%fd909, [%rd470];
	add.s64 	%rd471, %rd470, %rd463;
	ld.global.f64 	%fd910, [%rd471];
	fma.rn.f64 	%fd911, %fd38, %fd909, %fd910;
	mul.f64 	%fd912, %fd37, %fd911;
	sub.f64 	%fd913, %fd909, %fd912;
	st.global.f64 	[%rd470], %fd913;
	mul.f64 	%fd914, %fd38, %fd910;
	sub.f64 	%fd915, %fd909, %fd914;
	fma.rn.f64 	%fd916, %fd37, %fd915, %fd910;
	st.global.f64 	[%rd471], %fd916;
	add.s32 	%r630, %r630, 4;
$L__BB0_227:
	and.b32  	%r425, %r149, 3;
	setp.eq.s32 	%p113, %r425, 0;
	@%p113 bra 	$L__BB0_208;
	add.s16 	%rs53, %rs7, %rs70;
	sub.s16 	%rs20, %rs2, %rs53;
	and.b16  	%rs54, %rs20, 3;
	setp.eq.s16 	%p114, %rs54, 1;
	@%p114 bra 	$L__BB0_230;
	mul.lo.s32 	%r426, %r630, %r225;
	mul.wide.s32 	%rd472, %r426, 8;
	add.s64 	%rd473, %rd1, %rd472;
	ld.global.f64 	%fd917, [%rd473];
	mul.wide.u32 	%rd474, %r622, 8;
	add.s64 	%rd475, %rd473, %rd474;
	ld.global.f64 	%fd918, [%rd475];
	fma.rn.f64 	%fd919, %fd38, %fd917, %fd918;
	mul.f64 	%fd920, %fd37, %fd919;
	sub.f64 	%fd921, %fd917, %fd920;
	st.global.f64 	[%rd473], %fd921;
	mul.f64 	%fd922, %fd38, %fd918;
	sub.f64 	%fd923, %fd917, %fd922;
	fma.rn.f64 	%fd924, %fd37, %fd923, %fd918;
	st.global.f64 	[%rd475], %fd924;
	mul.wide.u32 	%rd476, %r225, 8;
	add.s64 	%rd477, %rd473, %rd476;
	ld.global.f64 	%fd925, [%rd477];
	add.s64 	%rd478, %rd477, %rd474;
	ld.global.f64 	%fd926, [%rd478];
	fma.rn.f64 	%fd927, %fd38, %fd925, %fd926;
	mul.f64 	%fd928, %fd37, %fd927;
	sub.f64 	%fd929, %fd925, %fd928;
	st.global.f64 	[%rd477], %fd929;
	mul.f64 	%fd930, %fd38, %fd926;
	sub.f64 	%fd931, %fd925, %fd930;
	fma.rn.f64 	%fd932, %fd37, %fd931, %fd926;
	st.global.f64 	[%rd478], %fd932;
	add.s32 	%r630, %r630, 2;
$L__BB0_230:
	and.b16  	%rs55, %rs20, 1;
	setp.eq.b16 	%p115, %rs55, 1;
	not.pred 	%p116, %p115;
	@%p116 bra 	$L__BB0_208;
	mul.lo.s32 	%r427, %r630, %r225;
	mul.wide.s32 	%rd479, %r427, 8;
	add.s64 	%rd480, %rd1, %rd479;
	ld.global.f64 	%fd933, [%rd480];
	mul.wide.u32 	%rd481, %r622, 8;
	add.s64 	%rd482, %rd480, %rd481;
	ld.global.f64 	%fd934, [%rd482];
	fma.rn.f64 	%fd935, %fd38, %fd933, %fd934;
	mul.f64 	%fd936, %fd37, %fd935;
	sub.f64 	%fd937, %fd933, %fd936;
	st.global.f64 	[%rd480], %fd937;
	mul.f64 	%fd938, %fd38, %fd934;
	sub.f64 	%fd939, %fd933, %fd938;
	fma.rn.f64 	%fd940, %fd37, %fd939, %fd934;
	st.global.f64 	[%rd482], %fd940;
	bra.uni 	$L__BB0_208;
$L__BB0_232:
	add.s32 	%r380, %r621, -1;
	setp.lt.u32 	%p100, %r380, 7;
	mov.b32 	%r633, 0;
	@%p100 bra 	$L__BB0_235;
	and.b32  	%r633, %r621, -8;
	mov.b32 	%r623, 0;
$L__BB0_234:
	.pragma "nounroll";
	mad.lo.s32 	%r382, %r225, %r623, %r225;
	mul.wide.u32 	%rd391, %r382, 8;
	add.s64 	%rd392, %rd1, %rd391;
	ld.global.f64 	%fd701, [%rd392];
	mul.wide.u32 	%rd393, %r623, 8;
	add.s64 	%rd394, %rd16, %rd393;
	ld.global.f64 	%fd702, [%rd394+8];
	fma.rn.f64 	%fd703, %fd38, %fd701, %fd702;
	mul.f64 	%fd704, %fd37, %fd703;
	sub.f64 	%fd705, %fd701, %fd704;
	st.global.f64 	[%rd392], %fd705;
	mul.f64 	%fd706, %fd38, %fd702;
	sub.f64 	%fd707, %fd701, %fd706;
	fma.rn.f64 	%fd708, %fd37, %fd707, %fd702;
	st.global.f64 	[%rd394+8], %fd708;
	add.s32 	%r383, %r382, %r225;
	mul.wide.u32 	%rd395, %r383, 8;
	add.s64 	%rd396, %rd1, %rd395;
	ld.global.f64 	%fd709, [%rd396];
	ld.global.f64 	%fd710, [%rd394+16];
	fma.rn.f64 	%fd711, %fd38, %fd709, %fd710;
	mul.f64 	%fd712, %fd37, %fd711;
	sub.f64 	%fd713, %fd709, %fd712;
	st.global.f64 	[%rd396], %fd713;
	mul.f64 	%fd714, %fd38, %fd710;
	sub.f64 	%fd715, %fd709, %fd714;
	fma.rn.f64 	%fd716, %fd37, %fd715, %fd710;
	st.global.f64 	[%rd394+16], %fd716;
	add.s32 	%r384, %r383, %r225;
	mul.wide.u32 	%rd397, %r384, 8;
	add.s64 	%rd398, %rd1, %rd397;
	ld.global.f64 	%fd717, [%rd398];
	ld.global.f64 	%fd718, [%rd394+24];
	fma.rn.f64 	%fd719, %fd38, %fd717, %fd718;
	mul.f64 	%fd720, %fd37, %fd719;
	sub.f64 	%fd721, %fd717, %fd720;
	st.global.f64 	[%rd398], %fd721;
	mul.f64 	%fd722, %fd38, %fd718;
	sub.f64 	%fd723, %fd717, %fd722;
	fma.rn.f64 	%fd724, %fd37, %fd723, %fd718;
	st.global.f64 	[%rd394+24], %fd724;
	add.s32 	%r385, %r384, %r225;
	mul.wide.u32 	%rd399, %r385, 8;
	add.s64 	%rd400, %rd1, %rd399;
	ld.global.f64 	%fd725, [%rd400];
	ld.global.f64 	%fd726, [%rd394+32];
	fma.rn.f64 	%fd727, %fd38, %fd725, %fd726;
	mul.f64 	%fd728, %fd37, %fd727;
	sub.f64 	%fd729, %fd725, %fd728;
	st.global.f64 	[%rd400], %fd729;
	mul.f64 	%fd730, %fd38, %fd726;
	sub.f64 	%fd731, %fd725, %fd730;
	fma.rn.f64 	%fd732, %fd37, %fd731, %fd726;
	st.global.f64 	[%rd394+32], %fd732;
	add.s32 	%r386, %r385, %r225;
	mul.wide.u32 	%rd401, %r386, 8;
	add.s64 	%rd402, %rd1, %rd401;
	ld.global.f64 	%fd733, [%rd402];
	ld.global.f64 	%fd734, [%rd394+40];
	fma.rn.f64 	%fd735, %fd38, %fd733, %fd734;
	mul.f64 	%fd736, %fd37, %fd735;
	sub.f64 	%fd737, %fd733, %fd736;
	st.global.f64 	[%rd402], %fd737;
	mul.f64 	%fd738, %fd38, %fd734;
	sub.f64 	%fd739, %fd733, %fd738;
	fma.rn.f64 	%fd740, %fd37, %fd739, %fd734;
	st.global.f64 	[%rd394+40], %fd740;
	add.s32 	%r387, %r386, %r225;
	mul.wide.u32 	%rd403, %r387, 8;
	add.s64 	%rd404, %rd1, %rd403;
	ld.global.f64 	%fd741, [%rd404];
	ld.global.f64 	%fd742, [%rd394+48];
	fma.rn.f64 	%fd743, %fd38, %fd741, %fd742;
	mul.f64 	%fd744, %fd37, %fd743;
	sub.f64 	%fd745, %fd741, %fd744;
	st.global.f64 	[%rd404], %fd745;
	mul.f64 	%fd746, %fd38, %fd742;
	sub.f64 	%fd747, %fd741, %fd746;
	fma.rn.f64 	%fd748, %fd37, %fd747, %fd742;
	st.global.f64 	[%rd394+48], %fd748;
	add.s32 	%r388, %r387, %r225;
	mul.wide.u32 	%rd405, %r388, 8;
	add.s64 	%rd406, %rd1, %rd405;
	ld.global.f64 	%fd749, [%rd406];
	ld.global.f64 	%fd750, [%rd394+56];
	fma.rn.f64 	%fd751, %fd38, %fd749, %fd750;
	mul.f64 	%fd752, %fd37, %fd751;
	sub.f64 	%fd753, %fd749, %fd752;
	st.global.f64 	[%rd406], %fd753;
	mul.f64 	%fd754, %fd38, %fd750;
	sub.f64 	%fd755, %fd749, %fd754;
	fma.rn.f64 	%fd756, %fd37, %fd755, %fd750;
	st.global.f64 	[%rd394+56], %fd756;
	add.s32 	%r623, %r623, 8;
	add.s32 	%r389, %r388, %r225;
	mul.wide.u32 	%rd407, %r389, 8;
	add.s64 	%rd408, %rd1, %rd407;
	ld.global.f64 	%fd757, [%rd408];
	ld.global.f64 	%fd758, [%rd394+64];
	fma.rn.f64 	%fd759, %fd38, %fd757, %fd758;
	mul.f64 	%fd760, %fd37, %fd759;
	sub.f64 	%fd761, %fd757, %fd760;
	st.global.f64 	[%rd408], %fd761;
	mul.f64 	%fd762, %fd38, %fd758;
	sub.f64 	%fd763, %fd757, %fd762;
	fma.rn.f64 	%fd764, %fd37, %fd763, %fd758;
	st.global.f64 	[%rd394+64], %fd764;
	setp.eq.s32 	%p101, %r623, %r633;
	@%p101 bra 	$L__BB0_235;
	bra.uni 	$L__BB0_234;
$L__BB0_235:
	and.b32  	%r390, %r621, 7;
	setp.eq.s32 	%p102, %r390, 0;
	@%p102 bra 	$L__BB0_207;
	cvt.u32.u16 	%r391, %rs71;
	and.b32  	%r156, %r391, 7;
	add.s32 	%r392, %r156, -1;
	setp.lt.u32 	%p103, %r392, 3;
	@%p103 bra 	$L__BB0_238;
	mad.lo.s32 	%r393, %r225, %r633, %r225;
	mul.wide.u32 	%rd409, %r393, 8;
	add.s64 	%rd410, %rd1, %rd409;
	ld.global.f64 	%fd765, [%rd410];
	mul.wide.u32 	%rd411, %r633, 8;
	add.s64 	%rd412, %rd16, %rd411;
	ld.global.f64 	%fd766, [%rd412+8];
	fma.rn.f64 	%fd767, %fd38, %fd765, %fd766;
	mul.f64 	%fd768, %fd37, %fd767;
	sub.f64 	%fd769, %fd765, %fd768;
	st.global.f64 	[%rd410], %fd769;
	mul.f64 	%fd770, %fd38, %fd766;
	sub.f64 	%fd771, %fd765, %fd770;
	fma.rn.f64 	%fd772, %fd37, %fd771, %fd766;
	st.global.f64 	[%rd412+8], %fd772;
	add.s32 	%r394, %r393, %r225;
	mul.wide.u32 	%rd413, %r394, 8;
	add.s64 	%rd414, %rd1, %rd413;
	ld.global.f64 	%fd773, [%rd414];
	ld.global.f64 	%fd774, [%rd412+16];
	fma.rn.f64 	%fd775, %fd38, %fd773, %fd774;
	mul.f64 	%fd776, %fd37, %fd775;
	sub.f64 	%fd777, %fd773, %fd776;
	st.global.f64 	[%rd414], %fd777;
	mul.f64 	%fd778, %fd38, %fd774;
	sub.f64 	%fd779, %fd773, %fd778;
	fma.rn.f64 	%fd780, %fd37, %fd779, %fd774;
	st.global.f64 	[%rd412+16], %fd780;
	add.s32 	%r395, %r394, %r225;
	mul.wide.u32 	%rd415, %r395, 8;
	add.s64 	%rd416, %rd1, %rd415;
	ld.global.f64 	%fd781, [%rd416];
	ld.global.f64 	%fd782, [%rd412+24];
	fma.rn.f64 	%fd783, %fd38, %fd781, %fd782;
	mul.f64 	%fd784, %fd37, %fd783;
	sub.f64 	%fd785, %fd781, %fd784;
	st.global.f64 	[%rd416], %fd785;
	mul.f64 	%fd786, %fd38, %fd782;
	sub.f64 	%fd787, %fd781, %fd786;
	fma.rn.f64 	%fd788, %fd37, %fd787, %fd782;
	st.global.f64 	[%rd412+24], %fd788;
	add.s32 	%r633, %r633, 4;
	add.s32 	%r396, %r395, %r225;
	mul.wide.u32 	%rd417, %r396, 8;
	add.s64 	%rd418, %rd1, %rd417;
	ld.global.f64 	%fd789, [%rd418];
	ld.global.f64 	%fd790, [%rd412+32];
	fma.rn.f64 	%fd791, %fd38, %fd789, %fd790;
	mul.f64 	%fd792, %fd37, %fd791;
	sub.f64 	%fd793, %fd789, %fd792;
	st.global.f64 	[%rd418], %fd793;
	mul.f64 	%fd794, %fd38, %fd790;
	sub.f64 	%fd795, %fd789, %fd794;
	fma.rn.f64 	%fd796, %fd37, %fd795, %fd790;
	st.global.f64 	[%rd412+32], %fd796;
$L__BB0_238:
	and.b32  	%r397, %r156, 3;
	setp.eq.s32 	%p104, %r397, 0;
	@%p104 bra 	$L__BB0_207;
	and.b16  	%rs49, %rs70, 3;
	setp.eq.s16 	%p105, %rs49, 1;
	@%p105 bra 	$L__BB0_241;
	mad.lo.s32 	%r398, %r225, %r633, %r225;
	mul.wide.u32 	%rd419, %r398, 8;
	add.s64 	%rd420, %rd1, %rd419;
	ld.global.f64 	%fd797, [%rd420];
	mul.wide.u32 	%rd421, %r633, 8;
	add.s64 	%rd422, %rd16, %rd421;
	ld.global.f64 	%fd798, [%rd422+8];
	fma.rn.f64 	%fd799, %fd38, %fd797, %fd798;
	mul.f64 	%fd800, %fd37, %fd799;
	sub.f64 	%fd801, %fd797, %fd800;
	st.global.f64 	[%rd420], %fd801;
	mul.f64 	%fd802, %fd38, %fd798;
	sub.f64 	%fd803, %fd797, %fd802;
	fma.rn.f64 	%fd804, %fd37, %fd803, %fd798;
	st.global.f64 	[%rd422+8], %fd804;
	add.s32 	%r633, %r633, 2;
	add.s32 	%r399, %r398, %r225;
	mul.wide.u32 	%rd423, %r399, 8;
	add.s64 	%rd424, %rd1, %rd423;
	ld.global.f64 	%fd805, [%rd424];
	ld.global.f64 	%fd806, [%rd422+16];
	fma.rn.f64 	%fd807, %fd38, %fd805, %fd806;
	mul.f64 	%fd808, %fd37, %fd807;
	sub.f64 	%fd809, %fd805, %fd808;
	st.global.f64 	[%rd424], %fd809;
	mul.f64 	%fd810, %fd38, %fd806;
	sub.f64 	%fd811, %fd805, %fd810;
	fma.rn.f64 	%fd812, %fd37, %fd811, %fd806;
	st.global.f64 	[%rd422+16], %fd812;
$L__BB0_241:
	and.b16  	%rs50, %rs70, 1;
	setp.eq.b16 	%p106, %rs50, 1;
	not.pred 	%p107, %p106;
	@%p107 bra 	$L__BB0_207;
	mad.lo.s32 	%r400, %r225, %r633, %r225;
	mul.wide.u32 	%rd425, %r400, 8;
	add.s64 	%rd426, %rd1, %rd425;
	ld.global.f64 	%fd813, [%rd426];
	mul.wide.u32 	%rd427, %r633, 8;
	add.s64 	%rd428, %rd16, %rd427;
	ld.global.f64 	%fd814, [%rd428+8];
	fma.rn.f64 	%fd815, %fd38, %fd813, %fd814;
	mul.f64 	%fd816, %fd37, %fd815;
	sub.f64 	%fd817, %fd813, %fd816;
	st.global.f64 	[%rd426], %fd817;
	mul.f64 	%fd818, %fd38, %fd814;
	sub.f64 	%fd819, %fd813, %fd818;
	fma.rn.f64 	%fd820, %fd37, %fd819, %fd814;
	st.global.f64 	[%rd428+8], %fd820;
	bra.uni 	$L__BB0_207;

}


// ===== COMPILED SASS (sm_100) =====

	.target	sm_100

	.elftype	@"ET_EXEC"


//--------------------- .note.nv.tkinfo           --------------------------
	.section	.note.nv.tkinfo,"",@"SHT_NOTE"
	.sectionflags	@"SHF_NOTE_NV_TKINFO"
	.tkinfo
        /*0018*/ 	.word	0x00000002
        /*0030*/ 	.string	""
        /*0030*/ 	.string	"ptxas"
        /*0030*/ 	.string	"Cuda compilation tools, release 13.0, V13.0.88"
        /*0030*/ 	.string	"Build cuda_13.0.r13.0/compiler.36424714_0"
        /*0030*/ 	.string	"-arch sm_100 -m 64 "



//--------------------- .note.nv.cuinfo           --------------------------
	.section	.note.nv.cuinfo,"",@"SHT_NOTE"
	.sectionflags	@"SHF_NOTE_NV_CUINFO"
        /*0018*/ 	.short	0x0002
        /*001a*/ 	.short	0x0064
        /*001c*/ 	.short	0x0082
	.zero		2


//--------------------- .nv.info                  --------------------------
	.section	.nv.info,"",@"SHT_CUDA_INFO"
	.align	4


	//----- nvinfo : EIATTR_REGCOUNT
	.align		4
        /*0000*/ 	.byte	0x04, 0x2f
        /*0002*/ 	.short	(.L_1 - .L_0)
	.align		4
.L_0:
        /*0004*/ 	.word	index@(_Z2jeiiPdiS_S_)
        /*0008*/ 	.word	0x0000004c


	//----- nvinfo : EIATTR_FRAME_SIZE
	.align		4
.L_1:
        /*000c*/ 	.byte	0x04, 0x11
        /*000e*/ 	.short	(.L_3 - .L_2)
	.align		4
.L_2:
        /*0010*/ 	.word	index@($__internal_2_$__cuda_sm20_dsqrt_rn_f64_mediumpath_v1)
        /*0014*/ 	.word	0x00000000


	//----- nvinfo : EIATTR_FRAME_SIZE
	.align		4
.L_3:
        /*0018*/ 	.byte	0x04, 0x11
        /*001a*/ 	.short	(.L_5 - .L_4)
	.align		4
.L_4:
        /*001c*/ 	.word	index@($__internal_1_$__cuda_sm20_div_rn_f64_full)
        /*0020*/ 	.word	0x00000000


	//----- nvinfo : EIATTR_FRAME_SIZE
	.align		4
.L_5:
        /*0024*/ 	.byte	0x04, 0x11
        /*0026*/ 	.short	(.L_7 - .L_6)
	.align		4
.L_6:
        /*0028*/ 	.word	index@($__internal_0_$__cuda_sm20_dblrcp_rn_slowpath_v3)
        /*002c*/ 	.word	0x00000000


	//----- nvinfo : EIATTR_FRAME_SIZE
	.align		4
.L_7:
        /*0030*/ 	.byte	0x04, 0x11
        /*0032*/ 	.short	(.L_9 - .L_8)
	.align		4
.L_8:
        /*0034*/ 	.word	index@(_Z2jeiiPdiS_S_)
        /*0038*/ 	.word	0x00000000


	//----- nvinfo : EIATTR_MIN_STACK_SIZE
	.align		4
.L_9:
        /*003c*/ 	.byte	0x04, 0x12
        /*003e*/ 	.short	(.L_11 - .L_10)
	.align		4
.L_10:
        /*0040*/ 	.word	index@(_Z2jeiiPdiS_S_)
        /*0044*/ 	.word	0x00000000
.L_11:


//--------------------- .nv.compat                --------------------------
	.section	.nv.compat,"",@"SHT_CUDA_COMPAT_INFO"
	.align	4
        /*0000*/ 	.byte	0x02, 0x09, 0x00, 0x00, 0x02, 0x02, 0x01, 0x00, 0x02, 0x05, 0x05, 0x00, 0x03, 0x07, 0x01, 0x01
        /*0010*/ 	.byte	0x02, 0x03, 0x00, 0x00, 0x02, 0x06, 0x01, 0x00, 0x04, 0x0b, 0x08, 0x00, 0x01, 0x00, 0x00, 0x00
        /*0020*/ 	.byte	0x00, 0x00, 0x00, 0x00


//--------------------- .nv.info._Z2jeiiPdiS_S_   --------------------------
	.section	.nv.info._Z2jeiiPdiS_S_,"",@"SHT_CUDA_INFO"
	.sectionflags	@""
	.align	4


	//----- nvinfo : EIATTR_CUDA_API_VERSION
	.align		4
        /*0000*/ 	.byte	0x04, 0x37
        /*0002*/ 	.short	(.L_13 - .L_12)
.L_12:
        /*0004*/ 	.word	0x00000082


	//----- nvinfo : EIATTR_KPARAM_INFO
	.align		4
.L_13:
        /*0008*/ 	.byte	0x04, 0x17
        /*000a*/ 	.short	(.L_15 - .L_14)
.L_14:
        /*000c*/ 	.word	0x00000000
        /*0010*/ 	.short	0x0005
        /*0012*/ 	.short	0x0020
        /*0014*/ 	.byte	0x00, 0xf5, 0x21, 0x00


	//----- nvinfo : EIATTR_KPARAM_INFO
	.align		4
.L_15:
        /*0018*/ 	.byte	0x04, 0x17
        /*001a*/ 	.short	(.L_17 - .L_16)
.L_16:
        /*001c*/ 	.word	0x00000000
        /*0020*/ 	.short	0x0004
        /*0022*/ 	.short	0x0018
        /*0024*/ 	.byte	0x00, 0xf5, 0x21, 0x00


	//----- nvinfo : EIATTR_KPARAM_INFO
	.align		4
.L_17:
        /*0028*/ 	.byte	0x04, 0x17
        /*002a*/ 	.short	(.L_19 - .L_18)
.L_18:
        /*002c*/ 	.word	0x00000000
        /*0030*/ 	.short	0x0003
        /*0032*/ 	.short	0x0010
        /*0034*/ 	.byte	0x00, 0xf0, 0x11, 0x00


	//----- nvinfo : EIATTR_KPARAM_INFO
	.align		4
.L_19:
        /*0038*/ 	.byte	0x04, 0x17
        /*003a*/ 	.short	(.L_21 - .L_20)
.L_20:
        /*003c*/ 	.word	0x00000000
        /*0040*/ 	.short	0x0002
        /*0042*/ 	.short	0x0008
        /*0044*/ 	.byte	0x00, 0xf5, 0x21, 0x00


	//----- nvinfo : EIATTR_KPARAM_INFO
	.align		4
.L_21:
        /*0048*/ 	.byte	0x04, 0x17
        /*004a*/ 	.short	(.L_23 - .L_22)
.L_22:
        /*004c*/ 	.word	0x00000000
        /*0050*/ 	.short	0x0001
        /*0052*/ 	.short	0x0004
        /*0054*/ 	.byte	0x00, 0xf0, 0x11, 0x00


	//----- nvinfo : EIATTR_KPARAM_INFO
	.align		4
.L_23:
        /*0058*/ 	.byte	0x04, 0x17
        /*005a*/ 	.short	(.L_25 - .L_24)
.L_24:
        /*005c*/ 	.word	0x00000000
        /*0060*/ 	.short	0x0000
        /*0062*/ 	.short	0x0000
        /*0064*/ 	.byte	0x00, 0xf0, 0x11, 0x00


	//----- nvinfo : EIATTR_SPARSE_MMA_MASK
	.align		4
.L_25:
        /*0068*/ 	.byte	0x03, 0x50
        /*006a*/ 	.short	0x0000


	//----- nvinfo : EIATTR_MAXREG_COUNT
	.align		4
        /*006c*/ 	.byte	0x03, 0x1b
        /*006e*/ 	.short	0x00ff


	//----- nvinfo : EIATTR_EXTERNS
	.align		4
        /*0070*/ 	.byte	0x04, 0x0f
        /*0072*/ 	.short	(.L_27 - .L_26)


	//   ....[0]....
	.align		4
.L_26:
        /*0074*/ 	.word	index@(malloc)


	//   ....[1]....
	.align		4
        /*0078*/ 	.word	index@(free)


	//----- nvinfo : EIATTR_MERCURY_ISA_VERSION
	.align		4
.L_27:
        /*007c*/ 	.byte	0x03, 0x5f
        /*007e*/ 	.short	0x0101


	//----- nvinfo : EIATTR_VRC_CTA_INIT_COUNT
	.align		4
        /*0080*/ 	.byte	0x02, 0x4a
	.zero		1
	.zero		1


	//----- nvinfo : EIATTR_SYSCALL_OFFSETS
	.align		4
        /*0084*/ 	.byte	0x04, 0x46
        /*0086*/ 	.short	(.L_29 - .L_28)


	//   ....[0]....
.L_28:
        /*0088*/ 	.word	0x00001400


	//   ....[1]....
        /*008c*/ 	.word	0x00001470


	//   ....[2]....
        /*0090*/ 	.word	0x0000d0b0


	//   ....[3]....
        /*0094*/ 	.word	0x0000d100


	//----- nvinfo : EIATTR_EXIT_INSTR_OFFSETS
	.align		4
.L_29:
        /*0098*/ 	.byte	0x04, 0x1c
        /*009a*/ 	.short	(.L_31 - .L_30)


	//   ....[0]....
.L_30:
        /*009c*/ 	.word	0x00000070


	//   ....[1]....
        /*00a0*/ 	.word	0x0000d110


	//----- nvinfo : EIATTR_CRS_STACK_SIZE
	.align		4
.L_31:
        /*00a4*/ 	.byte	0x04, 0x1e
        /*00a6*/ 	.short	(.L_33 - .L_32)
.L_32:
        /*00a8*/ 	.word	0x00000000


	//----- nvinfo : EIATTR_CBANK_PARAM_SIZE
	.align		4
.L_33:
        /*00ac*/ 	.byte	0x03, 0x19
        /*00ae*/ 	.short	0x0028


	//----- nvinfo : EIATTR_PARAM_CBANK
	.align		4
        /*00b0*/ 	.byte	0x04, 0x0a
        /*00b2*/ 	.short	(.L_35 - .L_34)
	.align		4
.L_34:
        /*00b4*/ 	.word	index@(.nv.constant0._Z2jeiiPdiS_S_)
        /*00b8*/ 	.short	0x0380
        /*00ba*/ 	.short	0x0028


	//----- nvinfo : EIATTR_SW_WAR
	.align		4
.L_35:
        /*00bc*/ 	.byte	0x04, 0x36
        /*00be*/ 	.short	(.L_37 - .L_36)
.L_36:
        /*00c0*/ 	.word	0x00000008
.L_37:


//--------------------- .nv.callgraph             --------------------------
	.section	.nv.callgraph,"",@"SHT_CUDA_CALLGRAPH"
	.align	4
	.sectionentsize	8
	.align		4
        /*0000*/ 	.word	0x00000000
	.align		4
        /*0004*/ 	.word	0xffffffff
	.align		4
        /*0008*/ 	.word	index@(_Z2jeiiPdiS_S_)
	.align		4
        /*000c*/ 	.word	index@(free)
	.align		4
        /*0010*/ 	.word	index@(_Z2jeiiPdiS_S_)
	.align		4
        /*0014*/ 	.word	index@(malloc)
	.align		4
        /*0018*/ 	.word	0x00000000
	.align		4
        /*001c*/ 	.word	0xfffffffe
	.align		4
        /*0020*/ 	.word	0x00000000
	.align		4
        /*0024*/ 	.word	0xfffffffd
	.align		4
        /*0028*/ 	.word	0x00000000
	.align		4
        /*002c*/ 	.word	0xfffffffc


//--------------------- .nv.constant4             --------------------------
	.section	.nv.constant4,"a",@progbits
	.align	8
	.align		8
.nv.constant4:
        /*0000*/ 	.dword	malloc
	.align		8
        /*0008*/ 	.dword	free


//--------------------- .text._Z2jeiiPdiS_S_      --------------------------
	.section	.text._Z2jeiiPdiS_S_,"ax",@progbits
	.align	128
        .global         _Z2jeiiPdiS_S_
        .type           _Z2jeiiPdiS_S_,@function
        .size           _Z2jeiiPdiS_S_,(.L_x_200 - _Z2jeiiPdiS_S_)
        .other          _Z2jeiiPdiS_S_,@"STO_CUDA_ENTRY STV_DEFAULT"
_Z2jeiiPdiS_S_:
.text._Z2jeiiPdiS_S_:
[----:B------:R-:W0:Y:S01]  /*0000*/  LDC R1, c[0x0][0x37c] ;  /* 0x0000df00ff017b82 */ /* 0x000e220000000800 */
[----:B------:R-:W1:Y:S01]  /*0010*/  S2R R3, SR_TID.X ;  /* 0x0000000000037919 */ /* 0x000e620000002100 */
[----:B------:R-:W1:Y:S01]  /*0020*/  LDCU UR4, c[0x0][0x360] ;  /* 0x00006c00ff0477ac */ /* 0x000e620008000800 */
[----:B------:R-:W1:Y:S01]  /*0030*/  S2R R0, SR_CTAID.X ;  /* 0x0000000000007919 */ /* 0x000e620000002500 */
[----:B------:R-:W2:Y:S01]  /*0040*/  LDCU UR5, c[0x0][0x380] ;  /* 0x00007000ff0577ac */ /* 0x000ea20008000800 */
[----:B-1----:R-:W-:-:S05]  /*0050*/  IMAD R3, R0, UR4, R3 ;  /* 0x0000000400037c24 */ /* 0x002fca000f8e0203 */
[----:B--2---:R-:W-:-:S13]  /*0060*/  ISETP.GE.AND P0, PT, R3, UR5, PT ;  /* 0x0000000503007c0c */ /* 0x004fda000bf06270 */
[----:B0-----:R-:W-:Y:S05]  /*0070*/  @P0 EXIT ;  /* 0x000000000000094d */ /* 0x001fea0003800000 */
[----:B------:R-:W0:Y:S01]  /*0080*/  LDCU UR4, c[0x0][0x384] ;  /* 0x00007080ff0477ac */ /* 0x000e220008000800 */
[----:B------:R-:W1:Y:S01]  /*0090*/  LDC.64 R26, c[0x0][0x388] ;  /* 0x0000e200ff1a7b82 */ /* 0x000e620000000a00 */
[----:B------:R-:W2:Y:S07]  /*00a0*/  LDCU.64 UR36, c[0x0][0x358] ;  /* 0x00006b00ff2477ac */ /* 0x000eae0008000a00 */
[----:B------:R-:W3:Y:S08]  /*00b0*/  LDC.64 R24, c[0x0][0x398] ;  /* 0x0000e600ff187b82 */ /* 0x000ef00000000a00 */
[----:B------:R-:W4:Y:S01]  /*00c0*/  LDC.64 R22, c[0x0][0x3a0] ;  /* 0x0000e800ff167b82 */ /* 0x000f220000000a00 */
[----:B0-----:R-:W-:-:S04]  /*00d0*/  IMAD.U32 R16, RZ, RZ, UR4 ;  /* 0x00000004ff107e24 */ /* 0x001fc8000f8e00ff */
[----:B------:R-:W-:Y:S01]  /*00e0*/  IMAD R3, R3, R16, RZ ;  /* 0x0000001003037224 */ /* 0x000fe200078e02ff */
[----:B------:R-:W-:-:S03]  /*00f0*/  ISETP.GE.AND P0, PT, R16, 0x1, PT ;  /* 0x000000011000780c */ /* 0x000fc60003f06270 */
[----:B------:R-:W-:-:S04]  /*0100*/  IMAD R5, R3, R16, RZ ;  /* 0x0000001003057224 */ /* 0x000fc800078e02ff */
[----:B-1----:R-:W-:-:S04]  /*0110*/  IMAD.WIDE R26, R5, 0x8, R26 ;  /* 0x00000008051a7825 */ /* 0x002fc800078e021a */
[----:B---3--:R-:W-:-:S04]  /*0120*/  IMAD.WIDE R24, R5, 0x8, R24 ;  /* 0x0000000805187825 */ /* 0x008fc800078e0218 */
[----:B----4-:R-:W-:Y:S01]  /*0130*/  IMAD.WIDE R22, R3, 0x8, R22 ;  /* 0x0000000803167825 */ /* 0x010fe200078e0216 */
[----:B--2---:R-:W-:Y:S06]  /*0140*/  @!P0 BRA `(.L_x_0) ;  /* 0x00000010008c8947 */ /* 0x004fec0003800000 */
[----:B------:R-:W-:Y:S02]  /*0150*/  HFMA2 R13, -RZ, RZ, 0, 0 ;  /* 0x00000000ff0d7431 */ /* 0x000fe400000001ff */
[C---:B------:R-:W-:Y:S01]  /*0160*/  VIADD R14, R16.reuse, 0xffffffff ;  /* 0xffffffff100e7836 */ /* 0x040fe20000000000 */
[C---:B------:R-:W-:Y:S01]  /*0170*/  LOP3.LUT R0, R16.reuse, 0x3, RZ, 0xc0, !PT ;  /* 0x0000000310007812 */ /* 0x040fe200078ec0ff */
[----:B------:R-:W-:Y:S01]  /*0180*/  UMOV UR4, URZ ;  /* 0x000000ff00047c82 */ /* 0x000fe20008000000 */
[----:B------:R-:W-:-:S07]  /*0190*/  LOP3.LUT R12, R16, 0x7ffffffc, RZ, 0xc0, !PT ;  /* 0x7ffffffc100c7812 */ /* 0x000fce00078ec0ff */
.L_x_5:
[----:B------:R-:W-:Y:S01]  /*01a0*/  ISETP.GE.U32.AND P0, PT, R14, 0x3, PT ;  /* 0x000000030e00780c */ /* 0x000fe20003f06070 */
[----:B------:R-:W-:-:S12]  /*01b0*/  IMAD.MOV.U32 R8, RZ, RZ, RZ ;  /* 0x000000ffff087224 */ /* 0x000fd800078e00ff */
[----:B01----:R-:W-:Y:S05]  /*01c0*/  @!P0 BRA `(.L_x_1) ;  /* 0x0000000000788947 */ /* 0x003fea0003800000 */
[----:B------:R-:W-:-:S07]  /*01d0*/  IMAD.MOV.U32 R15, RZ, RZ, RZ ;  /* 0x000000ffff0f7224 */ /* 0x000fce00078e00ff */
.L_x_2:
[C---:B------:R-:W-:Y:S01]  /*01e0*/  IADD3 R2, PT, PT, R15.reuse, 0x1, RZ ;  /* 0x000000010f027810 */ /* 0x040fe20007ffe0ff */
[C---:B------:R-:W-:Y:S01]  /*01f0*/  VIADD R3, R15.reuse, 0x2 ;  /* 0x000000020f037836 */ /* 0x040fe20000000000 */
[----:B------:R-:W-:Y:S01]  /*0200*/  ISETP.NE.AND P0, PT, R15, UR4, PT ;  /* 0x000000040f007c0c */ /* 0x000fe2000bf05270 */
[----:B------:R-:W-:Y:S01]  /*0210*/  IMAD.WIDE R4, R13, 0x8, R24 ;  /* 0x000000080d047825 */ /* 0x000fe200078e0218 */
[----:B------:R-:W-:Y:S02]  /*0220*/  ISETP.NE.AND P1, PT, R2, UR4, PT ;  /* 0x0000000402007c0c */ /* 0x000fe4000bf25270 */
[----:B------:R-:W-:Y:S01]  /*0230*/  ISETP.NE.AND P2, PT, R3, UR4, PT ;  /* 0x0000000403007c0c */ /* 0x000fe2000bf45270 */
[----:B------:R-:W-:Y:S01]  /*0240*/  VIADD R2, R15, 0x3 ;  /* 0x000000030f027836 */ /* 0x000fe20000000000 */
[----:B------:R-:W-:Y:S01]  /*0250*/  IADD3 R13, PT, PT, R13, 0x4, RZ ;  /* 0x000000040d0d7810 */ /* 0x000fe20007ffe0ff */
[----:B------:R-:W-:-:S03]  /*0260*/  VIADD R15, R15, 0x4 ;  /* 0x000000040f0f7836 */ /* 0x000fc60000000000 */
[----:B------:R-:W-:-:S03]  /*0270*/  ISETP.NE.AND P3, PT, R2, UR4, PT ;  /* 0x0000000402007c0c */ /* 0x000fc6000bf65270 */
[----:B------:R-:W-:Y:S01]  /*0280*/  @!P0 MOV R2, 0x0 ;  /* 0x0000000000028802 */ /* 0x000fe20000000f00 */
[----:B------:R-:W-:Y:S01]  /*0290*/  @!P0 IMAD.MOV.U32 R3, RZ, RZ, 0x3ff00000 ;  /* 0x3ff00000ff038424 */ /* 0x000fe200078e00ff */
[----:B------:R-:W-:Y:S01]  /*02a0*/  @!P1 MOV R7, 0x3ff00000 ;  /* 0x3ff0000000079802 */ /* 0x000fe20000000f00 */
[----:B------:R-:W-:Y:S01]  /*02b0*/  @!P1 IMAD.MOV.U32 R6, RZ, RZ, 0x0 ;  /* 0x00000000ff069424 */ /* 0x000fe200078e00ff */
[----:B------:R0:W-:Y:S01]  /*02c0*/  @P1 STG.E.64 desc[UR36][R4.64+0x8], RZ ;  /* 0x000008ff04001986 */ /* 0x0001e2000c101b24 */
[----:B------:R-:W-:Y:S02]  /*02d0*/  @!P2 IMAD.MOV.U32 R8, RZ, RZ, 0x0 ;  /* 0x00000000ff08a424 */ /* 0x000fe400078e00ff */
[----:B------:R-:W-:Y:S01]  /*02e0*/  @!P2 IMAD.MOV.U32 R9, RZ, RZ, 0x3ff00000 ;  /* 0x3ff00000ff09a424 */ /* 0x000fe200078e00ff */
[----:B------:R0:W-:Y:S02]  /*02f0*/  @P2 STG.E.64 desc[UR36][R4.64+0x10], RZ ;  /* 0x000010ff04002986 */ /* 0x0001e4000c101b24 */
[----:B------:R-:W-:Y:S01]  /*0300*/  @!P3 MOV R10, 0x0 ;  /* 0x00000000000ab802 */ /* 0x000fe20000000f00 */
[----:B------:R-:W-:Y:S01]  /*0310*/  @!P3 IMAD.MOV.U32 R11, RZ, RZ, 0x3ff00000 ;  /* 0x3ff00000ff0bb424 */ /* 0x000fe200078e00ff */
[----:B------:R0:W-:Y:S04]  /*0320*/  @P3 STG.E.64 desc[UR36][R4.64+0x18], RZ ;  /* 0x000018ff04003986 */ /* 0x0001e8000c101b24 */
[----:B------:R0:W-:Y:S04]  /*0330*/  @!P1 STG.E.64 desc[UR36][R4.64+0x8], R6 ;  /* 0x0000080604009986 */ /* 0x0001e8000c101b24 */
[----:B------:R0:W-:Y:S04]  /*0340*/  @!P2 STG.E.64 desc[UR36][R4.64+0x10], R8 ;  /* 0x000010080400a986 */ /* 0x0001e8000c101b24 */
[----:B------:R0:W-:Y:S04]  /*0350*/  @!P3 STG.E.64 desc[UR36][R4.64+0x18], R10 ;  /* 0x0000180a0400b986 */ /* 0x0001e8000c101b24 */
[----:B------:R0:W-:Y:S04]  /*0360*/  @!P0 STG.E.64 desc[UR36][R4.64], R2 ;  /* 0x0000000204008986 */ /* 0x0001e8000c101b24 */
[----:B------:R0:W-:Y:S01]  /*0370*/  @P0 STG.E.64 desc[UR36][R4.64], RZ ;  /* 0x000000ff04000986 */ /* 0x0001e2000c101b24 */
[----:B------:R-:W-:-:S13]  /*0380*/  ISETP.NE.AND P0, PT, R15, R12, PT ;  /* 0x0000000c0f00720c */ /* 0x000fda0003f05270 */
[----:B0-----:R-:W-:Y:S05]  /*0390*/  @P0 BRA `(.L_x_2) ;  /* 0xfffffffc00900947 */ /* 0x001fea000383ffff */
[----:B------:R-:W-:-:S07]  /*03a0*/  IMAD.MOV.U32 R8, RZ, RZ, R12 ;  /* 0x000000ffff087224 */ /* 0x000fce00078e000c */
.L_x_1:
[----:B------:R-:W-:-:S13]  /*03b0*/  ISETP.NE.AND P0, PT, R0, RZ, PT ;  /* 0x000000ff0000720c */ /* 0x000fda0003f05270 */
[----:B------:R-:W-:Y:S05]  /*03c0*/  @!P0 BRA `(.L_x_3) ;  /* 0x0000000000688947 */ /* 0x000fea0003800000 */
[----:B------:R-:W0:Y:S01]  /*03d0*/  LDCU UR5, c[0x0][0x384] ;  /* 0x00007080ff0577ac */ /* 0x000e220008000800 */
[----:B------:R-:W-:Y:S01]  /*03e0*/  ISETP.NE.AND P1, PT, R0, 0x1, PT ;  /* 0x000000010000780c */ /* 0x000fe20003f25270 */
[----:B0-----:R-:W-:-:S12]  /*03f0*/  ULOP3.LUT UP0, URZ, UR5, 0x1, URZ, 0xc0, !UPT ;  /* 0x0000000105ff7892 */ /* 0x001fd8000f80c0ff */
[----:B------:R-:W-:Y:S05]  /*0400*/  @!P1 BRA `(.L_x_4) ;  /* 0x0000000000389947 */ /* 0x000fea0003800000 */
[C---:B------:R-:W-:Y:S01]  /*0410*/  VIADD R2, R8.reuse, 0x1 ;  /* 0x0000000108027836 */ /* 0x040fe20000000000 */
[C---:B------:R-:W-:Y:S01]  /*0420*/  ISETP.NE.AND P1, PT, R8.reuse, UR4, PT ;  /* 0x0000000408007c0c */ /* 0x040fe2000bf25270 */
[----:B------:R-:W-:-:S03]  /*0430*/  VIADD R8, R8, 0x2 ;  /* 0x0000000208087836 */ /* 0x000fc60000000000 */
[----:B------:R-:W-:Y:S01]  /*0440*/  ISETP.NE.AND P2, PT, R2, UR4, PT ;  /* 0x0000000402007c0c */ /* 0x000fe2000bf45270 */
[----:B------:R-:W-:-:S04]  /*0450*/  IMAD.WIDE R2, R13, 0x8, R24 ;  /* 0x000000080d027825 */ /* 0x000fc800078e0218 */
[----:B------:R-:W-:-:S04]  /*0460*/  VIADD R13, R13, 0x2 ;  /* 0x000000020d0d7836 */ /* 0x000fc80000000000 */
[----:B------:R-:W-:Y:S01]  /*0470*/  @!P1 MOV R4, 0x0 ;  /* 0x0000000000049802 */ /* 0x000fe20000000f00 */
[----:B------:R-:W-:Y:S01]  /*0480*/  @!P1 IMAD.MOV.U32 R5, RZ, RZ, 0x3ff00000 ;  /* 0x3ff00000ff059424 */ /* 0x000fe200078e00ff */
[----:B------:R0:W-:Y:S02]  /*0490*/  @P1 STG.E.64 desc[UR36][R2.64], RZ ;  /* 0x000000ff02001986 */ /* 0x0001e4000c101b24 */
[----:B------:R-:W-:Y:S01]  /*04a0*/  @!P2 IMAD.MOV.U32 R6, RZ, RZ, 0x0 ;  /* 0x00000000ff06a424 */ /* 0x000fe200078e00ff */
[----:B------:R-:W-:Y:S01]  /*04b0*/  @!P2 MOV R7, 0x3ff00000 ;  /* 0x3ff000000007a802 */ /* 0x000fe20000000f00 */
[----:B------:R0:W-:Y:S04]  /*04c0*/  @P2 STG.E.64 desc[UR36][R2.64+0x8], RZ ;  /* 0x000008ff02002986 */ /* 0x0001e8000c101b24 */
[----:B------:R0:W-:Y:S04]  /*04d0*/  @!P1 STG.E.64 desc[UR36][R2.64], R4 ;  /* 0x0000000402009986 */ /* 0x0001e8000c101b24 */
[----:B------:R0:W-:Y:S02]  /*04e0*/  @!P2 STG.E.64 desc[UR36][R2.64+0x8], R6 ;  /* 0x000008060200a986 */ /* 0x0001e4000c101b24 */
.L_x_4:
[----:B------:R-:W-:Y:S05]  /*04f0*/  BRA.U !UP0, `(.L_x_3) ;  /* 0x00000001081c7547 */ /* 0x000fea000b800000 */
[----:B------:R-:W-:Y:S01]  /*0500*/  ISETP.NE.AND P1, PT, R8, UR4, PT ;  /* 0x0000000408007c0c */ /* 0x000fe2000bf25270 */
[----:B0-----:R-:W-:-:S04]  /*0510*/  IMAD.WIDE R2, R13, 0x8, R24 ;  /* 0x000000080d027825 */ /* 0x001fc800078e0218 */
[----:B------:R-:W-:-:S08]  /*0520*/  VIADD R13, R13, 0x1 ;  /* 0x000000010d0d7836 */ /* 0x000fd00000000000 */
[----:B------:R-:W-:Y:S01]  /*0530*/  @!P1 MOV R4, 0x0 ;  /* 0x0000000000049802 */ /* 0x000fe20000000f00 */
[----:B------:R-:W-:Y:S01]  /*0540*/  @!P1 IMAD.MOV.U32 R5, RZ, RZ, 0x3ff00000 ;  /* 0x3ff00000ff059424 */ /* 0x000fe200078e00ff */
[----:B------:R1:W-:Y:S04]  /*0550*/  @P1 STG.E.64 desc[UR36][R2.64], RZ ;  /* 0x000000ff02001986 */ /* 0x0003e8000c101b24 */
[----:B------:R1:W-:Y:S02]  /*0560*/  @!P1 STG.E.64 desc[UR36][R2.64], R4 ;  /* 0x0000000402009986 */ /* 0x0003e4000c101b24 */
.L_x_3:
[----:B------:R-:W2:Y:S01]  /*0570*/  LDC R16, c[0x0][0x384] ;  /* 0x0000e100ff107b82 */ /* 0x000ea20000000800 */
[----:B------:R-:W-:-:S06]  /*0580*/  UIADD3 UR4, UPT, UPT, UR4, 0x1, URZ ;  /* 0x0000000104047890 */ /* 0x000fcc000fffe0ff */
[----:B--2---:R-:W-:-:S13]  /*0590*/  ISETP.NE.AND P1, PT, R16, UR4, PT ;  /* 0x0000000410007c0c */ /* 0x004fda000bf25270 */
[----:B------:R-:W-:Y:S05]  /*05a0*/  @P1 BRA `(.L_x_5) ;  /* 0xfffffff800fc1947 */ /* 0x000fea000383ffff */
[----:B------:R-:W-:Y:S01]  /*05b0*/  ISETP.GE.U32.AND P2, PT, R14, 0xf, PT ;  /* 0x0000000f0e00780c */ /* 0x000fe20003f46070 */
[----:B01----:R-:W-:Y:S01]  /*05c0*/  HFMA2 R3, -RZ, RZ, 0, 0 ;  /* 0x00000000ff037431 */ /* 0x003fe200000001ff */
[----:B------:R-:W-:-:S04]  /*05d0*/  LOP3.LUT R2, R16, 0xf, RZ, 0xc0, !PT ;  /* 0x0000000f10027812 */ /* 0x000fc800078ec0ff */
[----:B------:R-:W-:-:S07]  /*05e0*/  ISETP.NE.AND P1, PT, R2, RZ, PT ;  /* 0x000000ff0200720c */ /* 0x000fce0003f25270 */
[----:B------:R-:W-:Y:S06]  /*05f0*/  @!P2 BRA `(.L_x_6) ;  /* 0x0000000400cca947 */ /* 0x000fec0003800000 */
[----:B------:R-:W-:Y:S01]  /*0600*/  LOP3.LUT R3, R16, 0x7ffffff0, RZ, 0xc0, !PT ;  /* 0x7ffffff010037812 */ /* 0x000fe200078ec0ff */
[----:B------:R-:W-:-:S07]  /*0610*/  IMAD.MOV.U32 R7, RZ, RZ, RZ ;  /* 0x000000ffff077224 */ /* 0x000fce00078e00ff */
.L_x_7:
[----:B-1----:R-:W-:-:S04]  /*0620*/  IMAD R9, R7, R16, R7 ;  /* 0x0000001007097224 */ /* 0x002fc800078e0207 */
[----:B------:R-:W-:-:S06]  /*0630*/  IMAD.WIDE.U32 R8, R9, 0x8, R26 ;  /* 0x0000000809087825 */ /* 0x000fcc00078e001a */
[----:B------:R-:W2:Y:S01]  /*0640*/  LDG.E.64 R8, desc[UR36][R8.64] ;  /* 0x0000002408087981 */ /* 0x000ea2000c1e1b00 */
[C---:B------:R-:W-:Y:S02]  /*0650*/  IMAD R6, R7.reuse, R16, R16 ;  /* 0x0000001007067224 */ /* 0x040fe400078e0210 */
[----:B------:R-:W-:-:S03]  /*0660*/  IMAD.WIDE.U32 R4, R7, 0x8, R22 ;  /* 0x0000000807047825 */ /* 0x000fc600078e0016 */
[----:B------:R-:W-:-:S05]  /*0670*/  IADD3 R11, P2, PT, R6, R7, RZ ;  /* 0x00000007060b7210 */ /* 0x000fca0007f5e0ff */
[----:B------:R-:W-:Y:S01]  /*0680*/  IMAD.X R12, RZ, RZ, RZ, P2 ;  /* 0x000000ffff0c7224 */ /* 0x000fe200010e06ff */
[----:B------:R-:W-:-:S04]  /*0690*/  LEA R10, P2, R11, R26, 0x3 ;  /* 0x0000001a0b0a7211 */ /* 0x000fc800078418ff */
[----:B------:R-:W-:Y:S02]  /*06a0*/  LEA.HI.X R11, R11, R27, R12, 0x3, P2 ;  /* 0x0000001b0b0b7211 */ /* 0x000fe400010f1c0c */
[----:B------:R-:W-:Y:S01]  /*06b0*/  IADD3 R6, PT, PT, R6, R16, RZ ;  /* 0x0000001006067210 */ /* 0x000fe20007ffe0ff */
[----:B--2---:R0:W-:Y:S04]  /*06c0*/  STG.E.64 desc[UR36][R4.64], R8 ;  /* 0x0000000804007986 */ /* 0x0041e8000c101b24 */
[----:B------:R-:W2:Y:S01]  /*06d0*/  LDG.E.64 R10, desc[UR36][R10.64+0x8] ;  /* 0x000008240a0a7981 */ /* 0x000ea2000c1e1b00 */
[----:B------:R-:W-:-:S05]  /*06e0*/  IADD3 R13, P2, PT, R6, R7, RZ ;  /* 0x00000007060d7210 */ /* 0x000fca0007f5e0ff */
[----:B------:R-:W-:Y:S01]  /*06f0*/  IMAD.X R14, RZ, RZ, RZ, P2 ;  /* 0x000000ffff0e7224 */ /* 0x000fe200010e06ff */
[----:B------:R-:W-:-:S04]  /*0700*/  LEA R12, P2, R13, R26, 0x3 ;  /* 0x0000001a0d0c7211 */ /* 0x000fc800078418ff */
[----:B------:R-:W-:Y:S01]  /*0710*/  LEA.HI.X R13, R13, R27, R14, 0x3, P2 ;  /* 0x0000001b0d0d7211 */ /* 0x000fe200010f1c0e */
[----:B------:R-:W-:Y:S01]  /*0720*/  IMAD.IADD R6, R6, 0x1, R16 ;  /* 0x0000000106067824 */ /* 0x000fe200078e0210 */
[----:B--2---:R1:W-:Y:S04]  /*0730*/  STG.E.64 desc[UR36][R4.64+0x8], R10 ;  /* 0x0000080a04007986 */ /* 0x0043e8000c101b24 */
[----:B------:R-:W2:Y:S01]  /*0740*/  LDG.E.64 R12, desc[UR36][R12.64+0x10] ;  /* 0x000010240c0c7981 */ /* 0x000ea2000c1e1b00 */
[----:B------:R-:W-:-:S04]  /*0750*/  IADD3 R15, P2, PT, R6, R7, RZ ;  /* 0x00000007060f7210 */ /* 0x000fc80007f5e0ff */
[----:B0-----:R-:W-:Y:S02]  /*0760*/  IADD3.X R9, PT, PT, RZ, RZ, RZ, P2, !PT ;  /* 0x000000ffff097210 */ /* 0x001fe400017fe4ff */
[----:B------:R-:W-:-:S04]  /*0770*/  LEA R8, P2, R15, R26, 0x3 ;  /* 0x0000001a0f087211 */ /* 0x000fc800078418ff */
[----:B------:R-:W-:Y:S01]  /*0780*/  LEA.HI.X R9, R15, R27, R9, 0x3, P2 ;  /* 0x0000001b0f097211 */ /* 0x000fe200010f1c09 */
[----:B------:R-:W-:Y:S01]  /*0790*/  IMAD.IADD R6, R6, 0x1, R16 ;  /* 0x0000000106067824 */ /* 0x000fe200078e0210 */
[----:B--2---:R0:W-:Y:S04]  /*07a0*/  STG.E.64 desc[UR36][R4.64+0x10], R12 ;  /* 0x0000100c04007986 */ /* 0x0041e8000c101b24 */
[----:B------:R-:W2:Y:S01]  /*07b0*/  LDG.E.64 R8, desc[UR36][R8.64+0x18] ;  /* 0x0000182408087981 */ /* 0x000ea2000c1e1b00 */
[----:B------:R-:W-:-:S05]  /*07c0*/  IADD3 R15, P2, PT, R6, R7, RZ ;  /* 0x00000007060f7210 */ /* 0x000fca0007f5e0ff */
[----:B-1----:R-:W-:Y:S01]  /*07d0*/  IMAD.X R11, RZ, RZ, RZ, P2 ;  /* 0x000000ffff0b7224 */ /* 0x002fe200010e06ff */
[----:B------:R-:W-:-:S04]  /*07e0*/  LEA R10, P2, R15, R26, 0x3 ;  /* 0x0000001a0f0a7211 */ /* 0x000fc800078418ff */
[----:B------:R-:W-:Y:S02]  /*07f0*/  LEA.HI.X R11, R15, R27, R11, 0x3, P2 ;  /* 0x0000001b0f0b7211 */ /* 0x000fe400010f1c0b */
[----:B------:R-:W-:Y:S01]  /*0800*/  IADD3 R6, PT, PT, R6, R16, RZ ;  /* 0x0000001006067210 */ /* 0x000fe20007ffe0ff */
[----:B--2---:R1:W-:Y:S04]  /*0810*/  STG.E.64 desc[UR36][R4.64+0x18], R8 ;  /* 0x0000180804007986 */ /* 0x0043e8000c101b24 */
[----:B------:R-:W2:Y:S01]  /*0820*/  LDG.E.64 R10, desc[UR36][R10.64+0x20] ;  /* 0x000020240a0a7981 */ /* 0x000ea2000c1e1b00 */
[----:B------:R-:W-:-:S05]  /*0830*/  IADD3 R15, P2, PT, R6, R7, RZ ;  /* 0x00000007060f7210 */ /* 0x000fca0007f5e0ff */
[----:B0-----:R-:W-:Y:S01]  /*0840*/  IMAD.X R13, RZ, RZ, RZ, P2 ;  /* 0x000000ffff0d7224 */ /* 0x001fe200010e06ff */
[----:B------:R-:W-:-:S04]  /*0850*/  LEA R12, P2, R15, R26, 0x3 ;  /* 0x0000001a0f0c7211 */ /* 0x000fc800078418ff */
[----:B------:R-:W-:Y:S01]  /*0860*/  LEA.HI.X R13, R15, R27, R13, 0x3, P2 ;  /* 0x0000001b0f0d7211 */ /* 0x000fe200010f1c0d */
[----:B------:R-:W-:Y:S01]  /*0870*/  IMAD.IADD R6, R6, 0x1, R16 ;  /* 0x0000000106067824 */ /* 0x000fe200078e0210 */
[----:B--2---:R0:W-:Y:S04]  /*0880*/  STG.E.64 desc[UR36][R4.64+0x20], R10 ;  /* 0x0000200a04007986 */ /* 0x0041e8000c101b24 */
[----:B------:R-:W2:Y:S01]  /*0890*/  LDG.E.64 R12, desc[UR36][R12.64+0x28] ;  /* 0x000028240c0c7981 */ /* 0x000ea2000c1e1b00 */
[----:B------:R-:W-:-:S04]  /*08a0*/  IADD3 R15, P2, PT, R6, R7, RZ ;  /* 0x00000007060f7210 */ /* 0x000fc80007f5e0ff */
[----:B-1----:R-:W-:Y:S02]  /*08b0*/  IADD3.X R9, PT, PT, RZ, RZ, RZ, P2, !PT ;  /* 0x000000ffff097210 */ /* 0x002fe400017fe4ff */
[----:B------:R-:W-:-:S04]  /*08c0*/  LEA R8, P2, R15, R26, 0x3 ;  /* 0x0000001a0f087211 */ /* 0x000fc800078418ff */
[----:B------:R-:W-:Y:S01]  /*08d0*/  LEA.HI.X R9, R15, R27, R9, 0x3, P2 ;  /* 0x0000001b0f097211 */ /* 0x000fe200010f1c09 */
[----:B------:R-:W-:Y:S01]  /*08e0*/  IMAD.IADD R6, R6, 0x1, R16 ;  /* 0x0000000106067824 */ /* 0x000fe200078e0210 */
[----:B--2---:R1:W-:Y:S04]  /*08f0*/  STG.E.64 desc[UR36][R4.64+0x28], R12 ;  /* 0x0000280c04007986 */ /* 0x0043e8000c101b24 */
[----:B------:R-:W2:Y:S01]  /*0900*/  LDG.E.64 R8, desc[UR36][R8.64+0x30] ;  /* 0x0000302408087981 */ /* 0x000ea2000c1e1b00 */
[----:B------:R-:W-:-:S05]  /*0910*/  IADD3 R15, P2, PT, R6, R7, RZ ;  /* 0x00000007060f7210 */ /* 0x000fca0007f5e0ff */
[----:B0-----:R-:W-:Y:S01]  /*0920*/  IMAD.X R11, RZ, RZ, RZ, P2 ;  /* 0x000000ffff0b7224 */ /* 0x001fe200010e06ff */
[----:B------:R-:W-:-:S04]  /*0930*/  LEA R10, P2, R15, R26, 0x3 ;  /* 0x0000001a0f0a7211 */ /* 0x000fc800078418ff */
[----:B------:R-:W-:Y:S02]  /*0940*/  LEA.HI.X R11, R15, R27, R11, 0x3, P2 ;  /* 0x0000001b0f0b7211 */ /* 0x000fe400010f1c0b */
[----:B------:R-:W-:Y:S01]  /*0950*/  IADD3 R6, PT, PT, R6, R16, RZ ;  /* 0x0000001006067210 */ /* 0x000fe20007ffe0ff */
[----:B--2---:R0:W-:Y:S04]  /*0960*/  STG.E.64 desc[UR36][R4.64+0x30], R8 ;  /* 0x0000300804007986 */ /* 0x0041e8000c101b24 */
[----:B------:R-:W2:Y:S01]  /*0970*/  LDG.E.64 R10, desc[UR36][R10.64+0x38] ;  /* 0x000038240a0a7981 */ /* 0x000ea2000c1e1b00 */
[----:B------:R-:W-:-:S05]  /*0980*/  IADD3 R15, P2, PT, R6, R7, RZ ;  /* 0x00000007060f7210 */ /* 0x000fca0007f5e0ff */
[----:B-1----:R-:W-:Y:S01]  /*0990*/  IMAD.X R13, RZ, RZ, RZ, P2 ;  /* 0x000000ffff0d7224 */ /* 0x002fe200010e06ff */
        /* <DEDUP_REMOVED lines=48> */
[----:B------:R-:W-:Y:S02]  /*0ca0*/  IADD3.X R6, PT, PT, RZ, RZ, RZ, P2, !PT ;  /* 0x000000ffff067210 */ /* 0x000fe400017fe4ff */
[----:B0-----:R-:W-:-:S04]  /*0cb0*/  LEA R8, P2, R15, R26, 0x3 ;  /* 0x0000001a0f087211 */ /* 0x001fc800078418ff */
[----:B------:R-:W-:Y:S01]  /*0cc0*/  LEA.HI.X R9, R15, R27, R6, 0x3, P2 ;  /* 0x0000001b0f097211 */ /* 0x000fe200010f1c06 */
[----:B--2---:R1:W-:Y:S05]  /*0cd0*/  STG.E.64 desc[UR36][R4.64+0x70], R12 ;  /* 0x0000700c04007986 */ /* 0x0043ea000c101b24 */
[----:B------:R-:W2:Y:S01]  /*0ce0*/  LDG.E.64 R8, desc[UR36][R8.64+0x78] ;  /* 0x0000782408087981 */ /* 0x000ea2000c1e1b00 */
[----:B------:R-:W-:-:S05]  /*0cf0*/  VIADD R7, R7, 0x10 ;  /* 0x0000001007077836 */ /* 0x000fca0000000000 */
[----:B------:R-:W-:Y:S01]  /*0d00*/  ISETP.NE.AND P2, PT, R7, R3, PT ;  /* 0x000000030700720c */ /* 0x000fe20003f45270 */
[----:B--2---:R1:W-:-:S12]  /*0d10*/  STG.E.64 desc[UR36][R4.64+0x78], R8 ;  /* 0x0000780804007986 */ /* 0x0043d8000c101b24 */
[----:B------:R-:W-:Y:S05]  /*0d20*/  @P2 BRA `(.L_x_7) ;  /* 0xfffffff8003c2947 */ /* 0x000fea000383ffff */
.L_x_6:
[----:B------:R-:W-:Y:S05]  /*0d30*/  @!P1 BRA `(.L_x_0) ;  /* 0x0000000400909947 */ /* 0x000fea0003800000 */
[----:B------:R-:W-:Y:S02]  /*0d40*/  ISETP.GE.U32.AND P2, PT, R2, 0x8, PT ;  /* 0x000000080200780c */ /* 0x000fe40003f46070 */
[----:B------:R-:W-:-:S04]  /*0d50*/  LOP3.LUT R14, R16, 0x7, RZ, 0xc0, !PT ;  /* 0x00000007100e7812 */ /* 0x000fc800078ec0ff */
[----:B------:R-:W-:-:S07]  /*0d60*/  ISETP.NE.AND P1, PT, R14, RZ, PT ;  /* 0x000000ff0e00720c */ /* 0x000fce0003f25270 */
[----:B------:R-:W-:Y:S06]  /*0d70*/  @!P2 BRA `(.L_x_8) ;  /* 0x0000000000dca947 */ /* 0x000fec0003800000 */
[----:B------:R-:W-:-:S04]  /*0d80*/  IMAD R7, R3, R16, R3 ;  /* 0x0000001003077224 */ /* 0x000fc800078e0203 */
[----:B------:R-:W-:-:S06]  /*0d90*/  IMAD.WIDE.U32 R6, R7, 0x8, R26 ;  /* 0x0000000807067825 */ /* 0x000fcc00078e001a */
[----:B------:R-:W2:Y:S01]  /*0da0*/  LDG.E.64 R6, desc[UR36][R6.64] ;  /* 0x0000002406067981 */ /* 0x000ea2000c1e1b00 */
[C---:B------:R-:W-:Y:S02]  /*0db0*/  IMAD R2, R3.reuse, R16, R16 ;  /* 0x0000001003027224 */ /* 0x040fe400078e0210 */
[----:B-1----:R-:W-:-:S03]  /*0dc0*/  IMAD.WIDE.U32 R4, R3, 0x8, R22 ;  /* 0x0000000803047825 */ /* 0x002fc600078e0016 */
        /* <DEDUP_REMOVED lines=41> */
[----:B------:R-:W3:Y:S01]  /*1060*/  LDG.E.64 R6, desc[UR36][R6.64+0x30] ;  /* 0x0000302406067981 */ /* 0x000ee2000c1e1b00 */
[----:B------:R-:W-:-:S05]  /*1070*/  IADD3 R13, P2, PT, R3, R2, RZ ;  /* 0x00000002030d7210 */ /* 0x000fca0007f5e0ff */
[----:B------:R-:W-:Y:S01]  /*1080*/  IMAD.X R2, RZ, RZ, RZ, P2 ;  /* 0x000000ffff027224 */ /* 0x000fe200010e06ff */
[----:B0-----:R-:W-:-:S04]  /*1090*/  LEA R8, P2, R13, R26, 0x3 ;  /* 0x0000001a0d087211 */ /* 0x001fc800078418ff */
[----:B------:R-:W-:Y:S01]  /*10a0*/  LEA.HI.X R9, R13, R27, R2, 0x3, P2 ;  /* 0x0000001b0d097211 */ /* 0x000fe200010f1c02 */
[----:B---3--:R2:W-:Y:S05]  /*10b0*/  STG.E.64 desc[UR36][R4.64+0x30], R6 ;  /* 0x0000300604007986 */ /* 0x0085ea000c101b24 */
[----:B------:R-:W3:Y:S01]  /*10c0*/  LDG.E.64 R8, desc[UR36][R8.64+0x38] ;  /* 0x0000382408087981 */ /* 0x000ee2000c1e1b00 */
[----:B------:R-:W-:-:S03]  /*10d0*/  IADD3 R3, PT, PT, R3, 0x8, RZ ;  /* 0x0000000803037810 */ /* 0x000fc60007ffe0ff */
[----:B---3--:R2:W-:Y:S04]  /*10e0*/  STG.E.64 desc[UR36][R4.64+0x38], R8 ;  /* 0x0000380804007986 */ /* 0x0085e8000c101b24 */
.L_x_8:
[----:B------:R-:W-:Y:S05]  /*10f0*/  @!P1 BRA `(.L_x_0) ;  /* 0x0000000000a09947 */ /* 0x000fea0003800000 */
[----:B------:R-:W-:-:S13]  /*1100*/  ISETP.GE.U32.AND P1, PT, R14, 0x4, PT ;  /* 0x000000040e00780c */ /* 0x000fda0003f26070 */
[----:B------:R-:W-:Y:S05]  /*1110*/  @!P1 BRA `(.L_x_9) ;  /* 0x00000000006c9947 */ /* 0x000fea0003800000 */
[----:B-12---:R-:W-:-:S04]  /*1120*/  IMAD R5, R3, R16, R3 ;  /* 0x0000001003057224 */ /* 0x006fc800078e0203 */
[----:B------:R-:W-:-:S06]  /*1130*/  IMAD.WIDE.U32 R4, R5, 0x8, R26 ;  /* 0x0000000805047825 */ /* 0x000fcc00078e001a */
[----:B------:R-:W2:Y:S01]  /*1140*/  LDG.E.64 R4, desc[UR36][R4.64] ;  /* 0x0000002404047981 */ /* 0x000ea2000c1e1b00 */
[C---:B------:R-:W-:Y:S02]  /*1150*/  IMAD R2, R3.reuse, R16, R16 ;  /* 0x0000001003027224 */ /* 0x040fe400078e0210 */
[----:B------:R-:W-:-:S03]  /*1160*/  IMAD.WIDE.U32 R10, R3, 0x8, R22 ;  /* 0x00000008030a7825 */ /* 0x000fc600078e0016 */
        /* <DEDUP_REMOVED lines=8> */
[----:B------:R-:W-:Y:S02]  /*11f0*/  IADD3.X R12, PT, PT, RZ, RZ, RZ, P1, !PT ;  /* 0x000000ffff0c7210 */ /* 0x000fe40000ffe4ff */
[----:B------:R-:W-:-:S04]  /*1200*/  LEA R8, P1, R9, R26, 0x3 ;  /* 0x0000001a09087211 */ /* 0x000fc800078218ff */
[----:B------:R-:W-:Y:S01]  /*1210*/  LEA.HI.X R9, R9, R27, R12, 0x3, P1 ;  /* 0x0000001b09097211 */ /* 0x000fe200008f1c0c */
[----:B------:R-:W-:Y:S01]  /*1220*/  IMAD.IADD R2, R2, 0x1, R16 ;  /* 0x0000000102027824 */ /* 0x000fe200078e0210 */
[----:B--2---:R3:W-:Y:S04]  /*1230*/  STG.E.64 desc[UR36][R10.64+0x8], R6 ;  /* 0x000008060a007986 */ /* 0x0047e8000c101b24 */
[----:B------:R-:W2:Y:S01]  /*1240*/  LDG.E.64 R8, desc[UR36][R8.64+0x10] ;  /* 0x0000102408087981 */ /* 0x000ea2000c1e1b00 */
[----:B------:R-:W-:-:S05]  /*1250*/  IADD3 R13, P1, PT, R3, R2, RZ ;  /* 0x00000002030d7210 */ /* 0x000fca0007f3e0ff */
[----:B------:R-:W-:Y:S01]  /*1260*/  IMAD.X R2, RZ, RZ, RZ, P1 ;  /* 0x000000ffff027224 */ /* 0x000fe200008e06ff */
[----:B0-----:R-:W-:-:S04]  /*1270*/  LEA R4, P1, R13, R26, 0x3 ;  /* 0x0000001a0d047211 */ /* 0x001fc800078218ff */
[----:B------:R-:W-:Y:S01]  /*1280*/  LEA.HI.X R5, R13, R27, R2, 0x3, P1 ;  /* 0x0000001b0d057211 */ /* 0x000fe200008f1c02 */
[----:B--2---:R3:W-:Y:S05]  /*1290*/  STG.E.64 desc[UR36][R10.64+0x10], R8 ;  /* 0x000010080a007986 */ /* 0x0047ea000c101b24 */
[----:B------:R-:W2:Y:S01]  /*12a0*/  LDG.E.64 R4, desc[UR36][R4.64+0x18] ;  /* 0x0000182404047981 */ /* 0x000ea2000c1e1b00 */
[----:B------:R-:W-:-:S03]  /*12b0*/  IADD3 R3, PT, PT, R3, 0x4, RZ ;  /* 0x0000000403037810 */ /* 0x000fc60007ffe0ff */
[----:B--2---:R3:W-:Y:S04]  /*12c0*/  STG.E.64 desc[UR36][R10.64+0x18], R4 ;  /* 0x000018040a007986 */ /* 0x0047e8000c101b24 */
.L_x_9:
[----:B------:R-:W-:Y:S05]  /*12d0*/  @!P0 BRA `(.L_x_0) ;  /* 0x0000000000288947 */ /* 0x000fea0003800000 */
[----:B------:R-:W-:-:S05]  /*12e0*/  UMOV UR4, URZ ;  /* 0x000000ff00047c82 */ /* 0x000fca0008000000 */
.L_x_10:
[----:B0123--:R-:W-:-:S04]  /*12f0*/  IMAD R5, R3, R16, R3 ;  /* 0x0000001003057224 */ /* 0x00ffc800078e0203 */
[----:B------:R-:W-:-:S06]  /*1300*/  IMAD.WIDE.U32 R4, R5, 0x8, R26 ;  /* 0x0000000805047825 */ /* 0x000fcc00078e001a */
[----:B------:R-:W2:Y:S01]  /*1310*/  LDG.E.64 R4, desc[UR36][R4.64] ;  /* 0x0000002404047981 */ /* 0x000ea2000c1e1b00 */
[----:B------:R-:W-:Y:S01]  /*1320*/  IMAD.WIDE.U32 R6, R3, 0x8, R22 ;  /* 0x0000000803067825 */ /* 0x000fe200078e0016 */
[----:B------:R-:W-:-:S03]  /*1330*/  UIADD3 UR4, UPT, UPT, UR4, 0x1, URZ ;  /* 0x0000000104047890 */ /* 0x000fc6000fffe0ff */
[----:B------:R-:W-:-:S03]  /*1340*/  VIADD R3, R3, 0x1 ;  /* 0x0000000103037836 */ /* 0x000fc60000000000 */
[----:B------:R-:W-:Y:S01]  /*1350*/  ISETP.NE.AND P0, PT, R0, UR4, PT ;  /* 0x0000000400007c0c */ /* 0x000fe2000bf05270 */
[----:B--2---:R0:W-:-:S12]  /*1360*/  STG.E.64 desc[UR36][R6.64], R4 ;  /* 0x0000000406007986 */ /* 0x0041d8000c101b24 */
[----:B------:R-:W-:Y:S05]  /*1370*/  @P0 BRA `(.L_x_10) ;  /* 0xfffffffc00dc0947 */ /* 0x000fea000383ffff */
.L_x_0:
[----:B------:R-:W-:Y:S02]  /*1380*/  MOV R2, 0x0 ;  /* 0x0000000000027802 */ /* 0x000fe40000000f00 */
[C---:B------:R-:W-:Y:S01]  /*1390*/  ISETP.GE.AND P0, PT, R16.reuse, 0x1, PT ;  /* 0x000000011000780c */ /* 0x040fe20003f06270 */
[----:B------:R-:W-:Y:S01]  /*13a0*/  IMAD.WIDE R16, R16, 0x8, RZ ;  /* 0x0000000810107825 */ /* 0x000fe200078e02ff */
[----:B0-23--:R0:W2:Y:S02]  /*13b0*/  LDC.64 R6, c[0x4][R2] ;  /* 0x0100000002067b82 */ /* 0x00d0a40000000a00 */
[----:B------:R-:W-:Y:S01]  /*13c0*/  P2R R28, PR, RZ, 0x1 ;  /* 0x00000001ff1c7803 */ /* 0x000fe20000000000 */
[----:B-1----:R-:W-:Y:S01]  /*13d0*/  IMAD.MOV.U32 R4, RZ, RZ, R16 ;  /* 0x000000ffff047224 */ /* 0x002fe200078e0010 */
[----:B------:R-:W-:-:S07]  /*13e0*/  MOV R5, R17 ;  /* 0x0000001100057202 */ /* 0x000fce0000000f00 */
[----:B------:R-:W-:-:S07]  /*13f0*/  LEPC R20, `(.L_x_11) ;  /* 0x000000001014794e */ /* 0x000fce0000000000 */
[----:B0-2---:R-:W-:Y:S05]  /*1400*/  CALL.ABS.NOINC R6 ;  /* 0x0000000006007343 */ /* 0x005fea0003c00000 */
.L_x_11:
[----:B------:R-:W0:Y:S01]  /*1410*/  LDC.64 R2, c[0x4][R2] ;  /* 0x0100000002027b82 */ /* 0x000e220000000a00 */
[----:B------:R-:W-:Y:S01]  /*1420*/  IMAD.MOV.U32 R18, RZ, RZ, R4 ;  /* 0x000000ffff127224 */ /* 0x000fe200078e0004 */
[----:B------:R-:W-:Y:S01]  /*1430*/  MOV R4, R16 ;  /* 0x0000001000047202 */ /* 0x000fe20000000f00 */
[----:B------:R-:W-:Y:S02]  /*1440*/  IMAD.MOV.U32 R19, RZ, RZ, R5 ;  /* 0x000000ffff137224 */ /* 0x000fe400078e0005 */
[----:B------:R-:W-:-:S07]  /*1450*/  IMAD.MOV.U32 R5, RZ, RZ, R17 ;  /* 0x000000ffff057224 */ /* 0x000fce00078e0011 */
[----:B------:R-:W-:-:S07]  /*1460*/  LEPC R20, `(.L_x_12) ;  /* 0x000000001014794e */ /* 0x000fce0000000000 */
[----:B0-----:R-:W-:Y:S05]  /*1470*/  CALL.ABS.NOINC R2 ;  /* 0x0000000002007343 */ /* 0x001fea0003c00000 */
.L_x_12:
[----:B------:R-:W-:Y:S01]  /*1480*/  ISETP.NE.AND P6, PT, R28, RZ, PT ;  /* 0x000000ff1c00720c */ /* 0x000fe20003fc5270 */
[----:B------:R-:W-:Y:S01]  /*1490*/  IMAD.MOV.U32 R16, RZ, RZ, R4 ;  /* 0x000000ffff107224 */ /* 0x000fe200078e0004 */
[----:B------:R-:W-:-:S11]  /*14a0*/  MOV R17, R5 ;  /* 0x0000000500117202 */ /* 0x000fd60000000f00 */
[----:B------:R-:W-:Y:S05]  /*14b0*/  @!P6 BRA `(.L_x_13) ;  /* 0x000000080014e947 */ /* 0x000fea0003800000 */
[----:B------:R-:W0:Y:S01]  /*14c0*/  LDC R0, c[0x0][0x384] ;  /* 0x0000e100ff007b82 */ /* 0x000e220000000800 */
[----:B------:R-:W-:Y:S02]  /*14d0*/  IMAD.MOV.U32 R3, RZ, RZ, RZ ;  /* 0x000000ffff037224 */ /* 0x000fe400078e00ff */
[C---:B0-----:R-:W-:Y:S01]  /*14e0*/  VIADD R2, R0.reuse, 0xffffffff ;  /* 0xffffffff00027836 */ /* 0x041fe20000000000 */
[----:B------:R-:W-:-:S04]  /*14f0*/  LOP3.LUT R28, R0, 0xf, RZ, 0xc0, !PT ;  /* 0x0000000f001c7812 */ /* 0x000fc800078ec0ff */
[----:B------:R-:W-:Y:S02]  /*1500*/  ISETP.GE.U32.AND P0, PT, R2, 0xf, PT ;  /* 0x0000000f0200780c */ /* 0x000fe40003f06070 */
[----:B------:R-:W-:-:S11]  /*1510*/  ISETP.NE.AND P1, PT, R28, RZ, PT ;  /* 0x000000ff1c00720c */ /* 0x000fd60003f25270 */
[----:B------:R-:W-:Y:S05]  /*1520*/  @!P0 BRA `(.L_x_14) ;  /* 0x0000000000e88947 */ /* 0x000fea0003800000 */
[----:B------:R-:W-:Y:S01]  /*1530*/  HFMA2 R29, -RZ, RZ, 0, 0 ;  /* 0x00000000ff1d7431 */ /* 0x000fe200000001ff */
[----:B------:R-:W-:Y:S01]  /*1540*/  BSSY.RECONVERGENT B0, `(.L_x_14) ;  /* 0x0000038000007945 */ /* 0x000fe20003800200 */
[----:B------:R-:W-:-:S07]  /*1550*/  LOP3.LUT R3, R0, 0x7ffffff0, RZ, 0xc0, !PT ;  /* 0x7ffffff000037812 */ /* 0x000fce00078ec0ff */
.L_x_15:
[----:B------:R-:W-:-:S05]  /*1560*/  IMAD.WIDE.U32 R4, R29, 0x8, R22 ;  /* 0x000000081d047825 */ /* 0x000fca00078e0016 */
[----:B----4-:R-:W2:Y:S01]  /*1570*/  LDG.E.64 R6, desc[UR36][R4.64] ;  /* 0x0000002404067981 */ /* 0x010ea2000c1e1b00 */
[----:B------:R-:W-:-:S04]  /*1580*/  IMAD.WIDE.U32 R8, R29, 0x8, R18 ;  /* 0x000000081d087825 */ /* 0x000fc800078e0012 */
[C---:B------:R-:W-:Y:S01]  /*1590*/  IMAD.WIDE.U32 R10, R29.reuse, 0x8, R16 ;  /* 0x000000081d0a7825 */ /* 0x040fe200078e0010 */
[----:B--2---:R0:W-:Y:S04]  /*15a0*/  ST.E.64 desc[UR36][R8.64], R6 ;  /* 0x0000000608007985 */ /* 0x0041e8000c101b24 */
[----:B------:R-:W-:Y:S04]  /*15b0*/  ST.E.64 desc[UR36][R10.64], RZ ;  /* 0x000000ff0a007985 */ /* 0x000fe8000c101b24 */
[----:B------:R-:W2:Y:S04]  /*15c0*/  LDG.E.64 R12, desc[UR36][R4.64+0x8] ;  /* 0x00000824040c7981 */ /* 0x000ea8000c1e1b00 */
[----:B--2---:R1:W-:Y:S04]  /*15d0*/  ST.E.64 desc[UR36][R8.64+0x8], R12 ;  /* 0x0000080c08007985 */ /* 0x0043e8000c101b24 */
[----:B------:R-:W-:Y:S04]  /*15e0*/  ST.E.64 desc[UR36][R10.64+0x8], RZ ;  /* 0x000008ff0a007985 */ /* 0x000fe8000c101b24 */
[----:B------:R-:W2:Y:S04]  /*15f0*/  LDG.E.64 R14, desc[UR36][R4.64+0x10] ;  /* 0x00001024040e7981 */ /* 0x000ea8000c1e1b00 */
[----:B--2---:R2:W-:Y:S04]  /*1600*/  ST.E.64 desc[UR36][R8.64+0x10], R14 ;  /* 0x0000100e08007985 */ /* 0x0045e8000c101b24 */
[----:B------:R-:W-:Y:S04]  /*1610*/  ST.E.64 desc[UR36][R10.64+0x10], RZ ;  /* 0x000010ff0a007985 */ /* 0x000fe8000c101b24 */
[----:B------:R-:W3:Y:S04]  /*1620*/  LDG.E.64 R20, desc[UR36][R4.64+0x18] ;  /* 0x0000182404147981 */ /* 0x000ee8000c1e1b00 */
[----:B---3--:R3:W-:Y:S04]  /*1630*/  ST.E.64 desc[UR36][R8.64+0x18], R20 ;  /* 0x0000181408007985 */ /* 0x0087e8000c101b24 */
[----:B------:R-:W-:Y:S04]  /*1640*/  ST.E.64 desc[UR36][R10.64+0x18], RZ ;  /* 0x000018ff0a007985 */ /* 0x000fe8000c101b24 */
[----:B0-----:R-:W4:Y:S04]  /*1650*/  LDG.E.64 R6, desc[UR36][R4.64+0x20] ;  /* 0x0000202404067981 */ /* 0x001f28000c1e1b00 */
[----:B----4-:R0:W-:Y:S04]  /*1660*/  ST.E.64 desc[UR36][R8.64+0x20], R6 ;  /* 0x0000200608007985 */ /* 0x0101e8000c101b24 */
[----:B------:R-:W-:Y:S04]  /*1670*/  ST.E.64 desc[UR36][R10.64+0x20], RZ ;  /* 0x000020ff0a007985 */ /* 0x000fe8000c101b24 */
[----:B-1----:R-:W4:Y:S04]  /*1680*/  LDG.E.64 R12, desc[UR36][R4.64+0x28] ;  /* 0x00002824040c7981 */ /* 0x002f28000c1e1b00 */
[----:B----4-:R1:W-:Y:S04]  /*1690*/  ST.E.64 desc[UR36][R8.64+0x28], R12 ;  /* 0x0000280c08007985 */ /* 0x0103e8000c101b24 */
[----:B------:R-:W-:Y:S04]  /*16a0*/  ST.E.64 desc[UR36][R10.64+0x28], RZ ;  /* 0x000028ff0a007985 */ /* 0x000fe8000c101b24 */
[----:B--2---:R-:W2:Y:S04]  /*16b0*/  LDG.E.64 R14, desc[UR36][R4.64+0x30] ;  /* 0x00003024040e7981 */ /* 0x004ea8000c1e1b00 */
[----:B--2---:R2:W-:Y:S04]  /*16c0*/  ST.E.64 desc[UR36][R8.64+0x30], R14 ;  /* 0x0000300e08007985 */ /* 0x0045e8000c101b24 */
[----:B------:R-:W-:Y:S04]  /*16d0*/  ST.E.64 desc[UR36][R10.64+0x30], RZ ;  /* 0x000030ff0a007985 */ /* 0x000fe8000c101b24 */
[----:B---3--:R-:W3:Y:S04]  /*16e0*/  LDG.E.64 R20, desc[UR36][R4.64+0x38] ;  /* 0x0000382404147981 */ /* 0x008ee8000c1e1b00 */
        /* <DEDUP_REMOVED lines=13> */
[----:B------:R4:W-:Y:S04]  /*17c0*/  ST.E.64 desc[UR36][R10.64+0x58], RZ ;  /* 0x000058ff0a007985 */ /* 0x0009e8000c101b24 */
[----:B0-----:R-:W5:Y:S04]  /*17d0*/  LDG.E.64 R6, desc[UR36][R4.64+0x60] ;  /* 0x0000602404067981 */ /* 0x001f68000c1e1b00 */
[----:B-----5:R4:W-:Y:S04]  /*17e0*/  ST.E.64 desc[UR36][R8.64+0x60], R6 ;  /* 0x0000600608007985 */ /* 0x0209e8000c101b24 */
[----:B------:R4:W-:Y:S04]  /*17f0*/  ST.E.64 desc[UR36][R10.64+0x60], RZ ;  /* 0x000060ff0a007985 */ /* 0x0009e8000c101b24 */
[----:B-1----:R-:W5:Y:S04]  /*1800*/  LDG.E.64 R12, desc[UR36][R4.64+0x68] ;  /* 0x00006824040c7981 */ /* 0x002f68000c1e1b00 */
[----:B-----5:R4:W-:Y:S04]  /*1810*/  ST.E.64 desc[UR36][R8.64+0x68], R12 ;  /* 0x0000680c08007985 */ /* 0x0209e8000c101b24 */
[----:B------:R4:W-:Y:S04]  /*1820*/  ST.E.64 desc[UR36][R10.64+0x68], RZ ;  /* 0x000068ff0a007985 */ /* 0x0009e8000c101b24 */
[----:B--2---:R-:W2:Y:S04]  /*1830*/  LDG.E.64 R14, desc[UR36][R4.64+0x70] ;  /* 0x00007024040e7981 */ /* 0x004ea8000c1e1b00 */
[----:B--2---:R4:W-:Y:S04]  /*1840*/  ST.E.64 desc[UR36][R8.64+0x70], R14 ;  /* 0x0000700e08007985 */ /* 0x0049e8000c101b24 */
[----:B------:R4:W-:Y:S04]  /*1850*/  ST.E.64 desc[UR36][R10.64+0x70], RZ ;  /* 0x000070ff0a007985 */ /* 0x0009e8000c101b24 */
[----:B---3--:R-:W2:Y:S01]  /*1860*/  LDG.E.64 R20, desc[UR36][R4.64+0x78] ;  /* 0x0000782404147981 */ /* 0x008ea2000c1e1b00 */
[----:B------:R-:W-:-:S05]  /*1870*/  VIADD R29, R29, 0x10 ;  /* 0x000000101d1d7836 */ /* 0x000fca0000000000 */
[----:B------:R-:W-:Y:S01]  /*1880*/  ISETP.NE.AND P0, PT, R29, R3, PT ;  /* 0x000000031d00720c */ /* 0x000fe20003f05270 */
[----:B--2---:R4:W-:Y:S04]  /*1890*/  ST.E.64 desc[UR36][R8.64+0x78], R20 ;  /* 0x0000781408007985 */ /* 0x0049e8000c101b24 */
[----:B------:R4:W-:Y:S08]  /*18a0*/  ST.E.64 desc[UR36][R10.64+0x78], RZ ;  /* 0x000078ff0a007985 */ /* 0x0009f0000c101b24 */
[----:B------:R-:W-:Y:S05]  /*18b0*/  @P0 BRA `(.L_x_15) ;  /* 0xfffffffc00280947 */ /* 0x000fea000383ffff */
[----:B------:R-:W-:Y:S05]  /*18c0*/  BSYNC.RECONVERGENT B0 ;  /* 0x0000000000007941 */ /* 0x000fea0003800200 */
.L_x_14:
[----:B------:R-:W-:Y:S04]  /*18d0*/  BSSY.RECONVERGENT B0, `(.L_x_13) ;  /* 0x0000043000007945 */ /* 0x000fe80003800200 */
[----:B------:R-:W-:Y:S05]  /*18e0*/  @!P1 BRA `(.L_x_16) ;  /* 0x0000000400049947 */ /* 0x000fea0003800000 */
[----:B------:R-:W-:Y:S02]  /*18f0*/  ISETP.GE.U32.AND P0, PT, R28, 0x8, PT ;  /* 0x000000081c00780c */ /* 0x000fe40003f06070 */
[----:B------:R-:W-:-:S04]  /*1900*/  LOP3.LUT R2, R0, 0x7, RZ, 0xc0, !PT ;  /* 0x0000000700027812 */ /* 0x000fc800078ec0ff */
[----:B------:R-:W-:-:S07]  /*1910*/  ISETP.NE.AND P1, PT, R2, RZ, PT ;  /* 0x000000ff0200720c */ /* 0x000fce0003f25270 */
[----:B------:R-:W-:Y:S06]  /*1920*/  @!P0 BRA `(.L_x_17) ;  /* 0x0000000000708947 */ /* 0x000fec0003800000 */
        /* <DEDUP_REMOVED lines=25> */
[----:B------:R-:W-:-:S03]  /*1ac0*/  VIADD R3, R3, 0x8 ;  /* 0x0000000803037836 */ /* 0x000fc60000000000 */
[----:B--2---:R4:W-:Y:S04]  /*1ad0*/  ST.E.64 desc[UR36][R8.64+0x38], R20 ;  /* 0x0000381408007985 */ /* 0x0049e8000c101b24 */
[----:B------:R4:W-:Y:S02]  /*1ae0*/  ST.E.64 desc[UR36][R10.64+0x38], RZ ;  /* 0x000038ff0a007985 */ /* 0x0009e4000c101b24 */
.L_x_17:
[----:B------:R-:W-:Y:S05]  /*1af0*/  @!P1 BRA `(.L_x_16) ;  /* 0x0000000000809947 */ /* 0x000fea0003800000 */
[----:B------:R-:W-:Y:S02]  /*1b00*/  ISETP.GE.U32.AND P0, PT, R2, 0x4, PT ;  /* 0x000000040200780c */ /* 0x000fe40003f06070 */
[----:B------:R-:W-:-:S04]  /*1b10*/  LOP3.LUT R29, R0, 0x3, RZ, 0xc0, !PT ;  /* 0x00000003001d7812 */ /* 0x000fc800078ec0ff */
[----:B------:R-:W-:-:S07]  /*1b20*/  ISETP.NE.AND P1, PT, R29, RZ, PT ;  /* 0x000000ff1d00720c */ /* 0x000fce0003f25270 */
[----:B------:R-:W-:Y:S06]  /*1b30*/  @!P0 BRA `(.L_x_18) ;  /* 0x0000000000408947 */ /* 0x000fec0003800000 */
[----:B----4-:R-:W-:-:S05]  /*1b40*/  IMAD.WIDE.U32 R12, R3, 0x8, R22 ;  /* 0x00000008030c7825 */ /* 0x010fca00078e0016 */
[----:B------:R-:W2:Y:S01]  /*1b50*/  LDG.E.64 R4, desc[UR36][R12.64] ;  /* 0x000000240c047981 */ /* 0x000ea2000c1e1b00 */
[----:B------:R-:W-:-:S04]  /*1b60*/  IMAD.WIDE.U32 R14, R3, 0x8, R18 ;  /* 0x00000008030e7825 */ /* 0x000fc800078e0012 */
[C---:B------:R-:W-:Y:S01]  /*1b70*/  IMAD.WIDE.U32 R20, R3.reuse, 0x8, R16 ;  /* 0x0000000803147825 */ /* 0x040fe200078e0010 */
[----:B--2---:R0:W-:Y:S04]  /*1b80*/  ST.E.64 desc[UR36][R14.64], R4 ;  /* 0x000000040e007985 */ /* 0x0041e8000c101b24 */
[----:B------:R0:W-:Y:S04]  /*1b90*/  ST.E.64 desc[UR36][R20.64], RZ ;  /* 0x000000ff14007985 */ /* 0x0001e8000c101b24 */
[----:B------:R-:W2:Y:S04]  /*1ba0*/  LDG.E.64 R6, desc[UR36][R12.64+0x8] ;  /* 0x000008240c067981 */ /* 0x000ea8000c1e1b00 */
[----:B--2---:R0:W-:Y:S04]  /*1bb0*/  ST.E.64 desc[UR36][R14.64+0x8], R6 ;  /* 0x000008060e007985 */ /* 0x0041e8000c101b24 */
[----:B------:R0:W-:Y:S04]  /*1bc0*/  ST.E.64 desc[UR36][R20.64+0x8], RZ ;  /* 0x000008ff14007985 */ /* 0x0001e8000c101b24 */
[----:B------:R-:W2:Y:S04]  /*1bd0*/  LDG.E.64 R8, desc[UR36][R12.64+0x10] ;  /* 0x000010240c087981 */ /* 0x000ea8000c1e1b00 */
[----:B--2---:R0:W-:Y:S04]  /*1be0*/  ST.E.64 desc[UR36][R14.64+0x10], R8 ;  /* 0x000010080e007985 */ /* 0x0041e8000c101b24 */
[----:B------:R0:W-:Y:S04]  /*1bf0*/  ST.E.64 desc[UR36][R20.64+0x10], RZ ;  /* 0x000010ff14007985 */ /* 0x0001e8000c101b24 */
[----:B------:R-:W2:Y:S01]  /*1c00*/  LDG.E.64 R10, desc[UR36][R12.64+0x18] ;  /* 0x000018240c0a7981 */ /* 0x000ea2000c1e1b00 */
[----:B------:R-:W-:-:S03]  /*1c10*/  IADD3 R3, PT, PT, R3, 0x4, RZ ;  /* 0x0000000403037810 */ /* 0x000fc60007ffe0ff */
[----:B--2---:R0:W-:Y:S04]  /*1c20*/  ST.E.64 desc[UR36][R14.64+0x18], R10 ;  /* 0x0000180a0e007985 */ /* 0x0041e8000c101b24 */
[----:B------:R0:W-:Y:S02]  /*1c30*/  ST.E.64 desc[UR36][R20.64+0x18], RZ ;  /* 0x000018ff14007985 */ /* 0x0001e4000c101b24 */
.L_x_18:
[----:B------:R-:W-:Y:S05]  /*1c40*/  @!P1 BRA `(.L_x_16) ;  /* 0x00000000002c9947 */ /* 0x000fea0003800000 */
[----:B------:R-:W-:-:S07]  /*1c50*/  IMAD.MOV.U32 R0, RZ, RZ, RZ ;  /* 0x000000ffff007224 */ /* 0x000fce00078e00ff */
.L_x_19:
[----:B01----:R-:W-:-:S06]  /*1c60*/  IMAD.WIDE.U32 R4, R3, 0x8, R22 ;  /* 0x0000000803047825 */ /* 0x003fcc00078e0016 */
[----:B------:R-:W2:Y:S01]  /*1c70*/  LDG.E.64 R4, desc[UR36][R4.64] ;  /* 0x0000002404047981 */ /* 0x000ea2000c1e1b00 */
[----:B----4-:R-:W-:-:S04]  /*1c80*/  IMAD.WIDE.U32 R6, R3, 0x8, R18 ;  /* 0x0000000803067825 */ /* 0x010fc800078e0012 */
[C---:B------:R-:W-:Y:S01]  /*1c90*/  IMAD.WIDE.U32 R8, R3.reuse, 0x8, R16 ;  /* 0x0000000803087825 */ /* 0x040fe200078e0010 */
[----:B------:R-:W-:-:S03]  /*1ca0*/  IADD3 R3, PT, PT, R3, 0x1, RZ ;  /* 0x0000000103037810 */ /* 0x000fc60007ffe0ff */
[----:B------:R-:W-:-:S05]  /*1cb0*/  VIADD R0, R0, 0x1 ;  /* 0x0000000100007836 */ /* 0x000fca0000000000 */
[----:B------:R-:W-:Y:S01]  /*1cc0*/  ISETP.NE.AND P0, PT, R0, R29, PT ;  /* 0x0000001d0000720c */ /* 0x000fe20003f05270 */
[----:B--2---:R1:W-:Y:S04]  /*1cd0*/  ST.E.64 desc[UR36][R6.64], R4 ;  /* 0x0000000406007985 */ /* 0x0043e8000c101b24 */
[----:B------:R1:W-:Y:S08]  /*1ce0*/  ST.E.64 desc[UR36][R8.64], RZ ;  /* 0x000000ff08007985 */ /* 0x0003f0000c101b24 */
[----:B------:R-:W-:Y:S05]  /*1cf0*/  @P0 BRA `(.L_x_19) ;  /* 0xfffffffc00d80947 */ /* 0x000fea000383ffff */
.L_x_16:
[----:B------:R-:W-:Y:S05]  /*1d00*/  BSYNC.RECONVERGENT B0 ;  /* 0x0000000000007941 */ /* 0x000fea0003800200 */
.L_x_13:
[----:B------:R-:W2:Y:S01]  /*1d10*/  LDCU UR4, c[0x0][0x390] ;  /* 0x00007200ff0477ac */ /* 0x000ea20008000800 */
[----:B------:R-:W-:Y:S01]  /*1d20*/  BSSY.RECONVERGENT B1, `(.L_x_20) ;  /* 0x0000984000017945 */ /* 0x000fe20003800200 */
[----:B--2---:R-:W-:-:S09]  /*1d30*/  UISETP.GE.AND UP0, UPT, UR4, 0x1, UPT ;  /* 0x000000010400788c */ /* 0x004fd2000bf06270 */
[----:B------:R-:W-:Y:S05]  /*1d40*/  BRA.U !UP0, `(.L_x_21) ;  /* 0x0000008908e47547 */ /* 0x000fea000b800000 */
[----:B------:R-:W0:Y:S02]  /*1d50*/  LDCU UR4, c[0x0][0x384] ;  /* 0x00007080ff0477ac */ /* 0x000e240008000800 */
[----:B0---4-:R-:W-:-:S05]  /*1d60*/  IMAD.U32 R11, RZ, RZ, UR4 ;  /* 0x00000004ff0b7e24 */ /* 0x011fca000f8e00ff */
[----:B------:R-:W-:-:S13]  /*1d70*/  ISETP.GE.AND P0, PT, R11, 0x1, PT ;  /* 0x000000010b00780c */ /* 0x000fda0003f06270 */
[----:B------:R-:W-:Y:S05]  /*1d80*/  @!P0 BRA `(.L_x_22) ;  /* 0x0000009400f48947 */ /* 0x000fea0003800000 */
[----:B-1----:R-:W0:Y:S01]  /*1d90*/  LDC.U16 R8, c[0x0][0x384] ;  /* 0x0000e100ff087b82 */ /* 0x002e220000000400 */
[----:B------:R-:W-:Y:S01]  /*1da0*/  BSSY.RECONVERGENT B0, `(.L_x_21) ;  /* 0x00008b3000007945 */ /* 0x000fe20003800200 */
[C---:B------:R-:W-:Y:S01]  /*1db0*/  VIADD R28, R11.reuse, 0xffffffff ;  /* 0xffffffff0b1c7836 */ /* 0x040fe20000000000 */
[C---:B------:R-:W-:Y:S01]  /*1dc0*/  IADD3 R21, PT, PT, R11.reuse, -0x2, RZ ;  /* 0xfffffffe0b157810 */ /* 0x040fe20007ffe0ff */
[C---:B------:R-:W-:Y:S01]  /*1dd0*/  VIADD R20, R11.reuse, 0xfffffffd ;  /* 0xfffffffd0b147836 */ /* 0x040fe20000000000 */
[C---:B------:R-:W-:Y:S01]  /*1de0*/  LOP3.LUT R15, R11.reuse, 0x7, RZ, 0xc0, !PT ;  /* 0x000000070b0f7812 */ /* 0x040fe200078ec0ff */
[----:B------:R-:W-:Y:S01]  /*1df0*/  IMAD.MOV.U32 R10, RZ, RZ, RZ ;  /* 0x000000ffff0a7224 */ /* 0x000fe200078e00ff */
[C---:B------:R-:W-:Y:S02]  /*1e00*/  LOP3.LUT R14, R11.reuse, 0x3, RZ, 0xc0, !PT ;  /* 0x000000030b0e7812 */ /* 0x040fe400078ec0ff */
[C---:B------:R-:W-:Y:S02]  /*1e10*/  LOP3.LUT R13, R11.reuse, 0xf, RZ, 0xc0, !PT ;  /* 0x0000000f0b0d7812 */ /* 0x040fe400078ec0ff */
[----:B------:R-:W-:-:S02]  /*1e20*/  LOP3.LUT R12, R11, 0x7ffffff8, RZ, 0xc0, !PT ;  /* 0x7ffffff80b0c7812 */ /* 0x000fc400078ec0ff */
[----:B------:R-:W-:Y:S02]  /*1e30*/  LOP3.LUT R11, R11, 0x1, RZ, 0xc0, !PT ;  /* 0x000000010b0b7812 */ /* 0x000fe400078ec0ff */
[C---:B0-----:R-:W-:Y:S02]  /*1e40*/  IADD3 R9, PT, PT, R8.reuse, 0x6, RZ ;  /* 0x0000000608097810 */ /* 0x041fe40007ffe0ff */
[----:B------:R-:W-:-:S07]  /*1e50*/  LOP3.LUT R8, R8, 0x2, RZ, 0x3c, !PT ;  /* 0x0000000208087812 */ /* 0x000fce00078e3cff */
.L_x_148:
[----:B------:R-:W-:Y:S01]  /*1e60*/  BSSY.RECONVERGENT B2, `(.L_x_23) ;  /* 0x0000088000027945 */ /* 0x000fe20003800200 */
[----:B01-3--:R-:W-:Y:S01]  /*1e70*/  IMAD.MOV.U32 R7, RZ, RZ, R10 ;  /* 0x000000ffff077224 */ /* 0x00bfe200078e000a */
[----:B------:R-:W-:Y:S01]  /*1e80*/  PRMT R0, RZ, 0x7610, R0 ;  /* 0x00007610ff007816 */ /* 0x000fe20000000000 */
[----:B------:R-:W-:Y:S01]  /*1e90*/  IMAD.MOV.U32 R64, RZ, RZ, RZ ;  /* 0x000000ffff407224 */ /* 0x000fe200078e00ff */
[----:B------:R-:W-:Y:S02]  /*1ea0*/  PRMT R6, RZ, 0x7610, R6 ;  /* 0x00007610ff067816 */ /* 0x000fe40000000006 */
[----:B--2---:R-:W-:Y:S02]  /*1eb0*/  CS2R R38, SRZ ;  /* 0x0000000000267805 */ /* 0x004fe4000001ff00 */
[----:B----4-:R-:W-:-:S07]  /*1ec0*/  IADD3 R10, PT, PT, R10, 0x1, RZ ;  /* 0x000000010a0a7810 */ /* 0x010fce0007ffe0ff */
.L_x_33:
[----:B------:R-:W-:Y:S01]  /*1ed0*/  ISETP.NE.AND P0, PT, R64, RZ, PT ;  /* 0x000000ff4000720c */ /* 0x000fe20003f05270 */
[----:B------:R-:W-:-:S12]  /*1ee0*/  BSSY.RECONVERGENT B3, `(.L_x_24) ;  /* 0x0000079000037945 */ /* 0x000fd80003800200 */
[----:B------:R-:W-:Y:S05]  /*1ef0*/  @!P0 BRA `(.L_x_25) ;  /* 0x0000000400dc8947 */ /* 0x000fea0003800000 */
[----:B------:R-:W0:Y:S01]  /*1f00*/  LDCU UR4, c[0x0][0x384] ;  /* 0x00007080ff0477ac */ /* 0x000e220008000800 */
[C---:B------:R-:W-:Y:S01]  /*1f10*/  ISETP.GE.U32.AND P0, PT, R64.reuse, 0x10, PT ;  /* 0x000000104000780c */ /* 0x040fe20003f06070 */
[----:B------:R-:W-:Y:S01]  /*1f20*/  BSSY.RECONVERGENT B4, `(.L_x_26) ;  /* 0x000002c000047945 */ /* 0x000fe20003800200 */
[C---:B------:R-:W-:Y:S01]  /*1f30*/  LOP3.LUT P1, RZ, R64.reuse, 0xf, RZ, 0xc0, !PT ;  /* 0x0000000f40ff7812 */ /* 0x040fe2000782c0ff */
[----:B------:R-:W-:Y:S02]  /*1f40*/  IMAD.MOV.U32 R62, RZ, RZ, RZ ;  /* 0x000000ffff3e7224 */ /* 0x000fe400078e00ff */
[----:B0-----:R-:W-:-:S08]  /*1f50*/  IMAD R63, R64, UR4, RZ ;  /* 0x00000004403f7c24 */ /* 0x001fd0000f8e02ff */
[----:B------:R-:W-:Y:S05]  /*1f60*/  @!P0 BRA `(.L_x_27) ;  /* 0x00000000009c8947 */ /* 0x000fea0003800000 */
[----:B------:R-:W-:Y:S01]  /*1f70*/  LOP3.LUT R62, R64, 0x7ffffff0, RZ, 0xc0, !PT ;  /* 0x7ffffff0403e7812 */ /* 0x000fe200078ec0ff */
[----:B------:R-:W-:-:S07]  /*1f80*/  IMAD.MOV.U32 R29, RZ, RZ, RZ ;  /* 0x000000ffff1d7224 */ /* 0x000fce00078e00ff */
.L_x_28:
[----:B------:R-:W-:-:S05]  /*1f90*/  IADD3 R61, PT, PT, R63, R29, RZ ;  /* 0x0000001d3f3d7210 */ /* 0x000fca0007ffe0ff */
[----:B------:R-:W-:-:S05]  /*1fa0*/  IMAD.WIDE.U32 R60, R61, 0x8, R26 ;  /* 0x000000083d3c7825 */ /* 0x000fca00078e001a */
[----:B------:R-:W2:Y:S04]  /*1fb0*/  LDG.E.64 R56, desc[UR36][R60.64] ;  /* 0x000000243c387981 */ /* 0x000ea8000c1e1b00 */
[----:B------:R-:W3:Y:S04]  /*1fc0*/  LDG.E.64 R2, desc[UR36][R60.64+0x8] ;  /* 0x000008243c027981 */ /* 0x000ee8000c1e1b00 */
[----:B------:R-:W4:Y:S04]  /*1fd0*/  LDG.E.64 R4, desc[UR36][R60.64+0x10] ;  /* 0x000010243c047981 */ /* 0x000f28000c1e1b00 */
[----:B------:R-:W5:Y:S04]  /*1fe0*/  LDG.E.64 R30, desc[UR36][R60.64+0x18] ;  /* 0x000018243c1e7981 */ /* 0x000f68000c1e1b00 */
        /* <DEDUP_REMOVED lines=11> */
[----:B------:R-:W5:Y:S01]  /*20a0*/  LDG.E.64 R58, desc[UR36][R60.64+0x78] ;  /* 0x000078243c3a7981 */ /* 0x000f62000c1e1b00 */
[----:B------:R-:W-:-:S05]  /*20b0*/  VIADD R29, R29, 0x10 ;  /* 0x000000101d1d7836 */ /* 0x000fca0000000000 */
[----:B------:R-:W-:Y:S01]  /*20c0*/  ISETP.NE.AND P0, PT, R29, R62, PT ;  /* 0x0000003e1d00720c */ /* 0x000fe20003f05270 */
[----:B--2---:R-:W-:-:S08]  /*20d0*/  DFMA R38, R56, R56, R38 ;  /* 0x000000383826722b */ /* 0x004fd00000000026 */
[----:B---3--:R-:W-:-:S08]  /*20e0*/  DFMA R38, R2, R2, R38 ;  /* 0x000000020226722b */ /* 0x008fd00000000026 */
[----:B----4-:R-:W-:-:S08]  /*20f0*/  DFMA R38, R4, R4, R38 ;  /* 0x000000040426722b */ /* 0x010fd00000000026 */
[----:B-----5:R-:W-:-:S08]  /*2100*/  DFMA R38, R30, R30, R38 ;  /* 0x0000001e1e26722b */ /* 0x020fd00000000026 */
[----:B------:R-:W-:-:S08]  /*2110*/  DFMA R38, R32, R32, R38 ;  /* 0x000000202026722b */ /* 0x000fd00000000026 */
        /* <DEDUP_REMOVED lines=10> */
[----:B------:R-:W-:Y:S01]  /*21c0*/  DFMA R38, R58, R58, R38 ;  /* 0x0000003a3a26722b */ /* 0x000fe20000000026 */
[----:B------:R-:W-:Y:S10]  /*21d0*/  @P0 BRA `(.L_x_28) ;  /* 0xfffffffc006c0947 */ /* 0x000ff4000383ffff */
.L_x_27:
[----:B------:R-:W-:Y:S05]  /*21e0*/  BSYNC.RECONVERGENT B4 ;  /* 0x0000000000047941 */ /* 0x000fea0003800200 */
.L_x_26:
[----:B------:R-:W-:Y:S05]  /*21f0*/  @!P1 BRA `(.L_x_25) ;  /* 0x00000004001c9947 */ /* 0x000fea0003800000 */
[----:B------:R-:W-:Y:S01]  /*2200*/  LOP3.LUT R3, R6, 0xf, RZ, 0xc0, !PT ;  /* 0x0000000f06037812 */ /* 0x000fe200078ec0ff */
[----:B------:R-:W-:Y:S03]  /*2210*/  BSSY.RECONVERGENT B4, `(.L_x_29) ;  /* 0x000001c000047945 */ /* 0x000fe60003800200 */
[C---:B------:R-:W-:Y:S01]  /*2220*/  LOP3.LUT P1, RZ, R3.reuse, 0x7, RZ, 0xc0, !PT ;  /* 0x0000000703ff7812 */ /* 0x040fe2000782c0ff */
[----:B------:R-:W-:-:S05]  /*2230*/  VIADD R2, R3, 0xffffffff ;  /* 0xffffffff03027836 */ /* 0x000fca0000000000 */
[----:B------:R-:W-:-:S13]  /*2240*/  ISETP.GE.U32.AND P0, PT, R2, 0x7, PT ;  /* 0x000000070200780c */ /* 0x000fda0003f06070 */
[----:B------:R-:W-:Y:S05]  /*2250*/  @!P0 BRA `(.L_x_30) ;  /* 0x00000000005c8947 */ /* 0x000fea0003800000 */
[CC--:B------:R-:W-:Y:S02]  /*2260*/  IADD3 R3, PT, PT, R63.reuse, R62.reuse, RZ ;  /* 0x0000003e3f037210 */ /* 0x0c0fe40007ffe0ff */
[----:B------:R-:W-:-:S03]  /*2270*/  IADD3 R5, P0, PT, R63, R62, RZ ;  /* 0x0000003e3f057210 */ /* 0x000fc60007f1e0ff */
[----:B------:R-:W-:-:S04]  /*2280*/  IMAD.WIDE.U32 R2, R3, 0x8, R26 ;  /* 0x0000000803027825 */ /* 0x000fc800078e001a */
[----:B------:R-:W-:Y:S01]  /*2290*/  IMAD.X R29, RZ, RZ, RZ, P0 ;  /* 0x000000ffff1d7224 */ /* 0x000fe200000e06ff */
[C---:B------:R-:W-:Y:S01]  /*22a0*/  LEA R4, P0, R5.reuse, R26, 0x3 ;  /* 0x0000001a05047211 */ /* 0x040fe200078018ff */
[----:B------:R-:W2:Y:S03]  /*22b0*/  LDG.E.64 R2, desc[UR36][R2.64] ;  /* 0x0000002402027981 */ /* 0x000ea6000c1e1b00 */
[----:B------:R-:W-:-:S05]  /*22c0*/  LEA.HI.X R5, R5, R27, R29, 0x3, P0 ;  /* 0x0000001b05057211 */ /* 0x000fca00000f1c1d */
[----:B------:R-:W3:Y:S04]  /*22d0*/  LDG.E.64 R30, desc[UR36][R4.64+0x8] ;  /* 0x00000824041e7981 */ /* 0x000ee8000c1e1b00 */
[----:B------:R-:W4:Y:S04]  /*22e0*/  LDG.E.64 R32, desc[UR36][R4.64+0x10] ;  /* 0x0000102404207981 */ /* 0x000f28000c1e1b00 */
[----:B------:R-:W5:Y:S04]  /*22f0*/  LDG.E.64 R34, desc[UR36][R4.64+0x18] ;  /* 0x0000182404227981 */ /* 0x000f68000c1e1b00 */
[----:B------:R-:W5:Y:S04]  /*2300*/  LDG.E.64 R36, desc[UR36][R4.64+0x20] ;  /* 0x0000202404247981 */ /* 0x000f68000c1e1b00 */
[----:B------:R-:W5:Y:S04]  /*2310*/  LDG.E.64 R40, desc[UR36][R4.64+0x28] ;  /* 0x0000282404287981 */ /* 0x000f68000c1e1b00 */
[----:B------:R-:W5:Y:S04]  /*2320*/  LDG.E.64 R42, desc[UR36][R4.64+0x30] ;  /* 0x00003024042a7981 */ /* 0x000f68000c1e1b00 */
[----:B------:R-:W5:Y:S01]  /*2330*/  LDG.E.64 R44, desc[UR36][R4.64+0x38] ;  /* 0x00003824042c7981 */ /* 0x000f62000c1e1b00 */
[----:B------:R-:W-:Y:S01]  /*2340*/  VIADD R62, R62, 0x8 ;  /* 0x000000083e3e7836 */ /* 0x000fe20000000000 */
[----:B--2---:R-:W-:-:S08]  /*2350*/  DFMA R38, R2, R2, R38 ;  /* 0x000000020226722b */ /* 0x004fd00000000026 */
[----:B---3--:R-:W-:-:S08]  /*2360*/  DFMA R38, R30, R30, R38 ;  /* 0x0000001e1e26722b */ /* 0x008fd00000000026 */
[----:B----4-:R-:W-:-:S08]  /*2370*/  DFMA R38, R32, R32, R38 ;  /* 0x000000202026722b */ /* 0x010fd00000000026 */
[----:B-----5:R-:W-:-:S08]  /*2380*/  DFMA R38, R34, R34, R38 ;  /* 0x000000222226722b */ /* 0x020fd00000000026 */
[----:B------:R-:W-:-:S08]  /*2390*/  DFMA R38, R36, R36, R38 ;  /* 0x000000242426722b */ /* 0x000fd00000000026 */
[----:B------:R-:W-:-:S08]  /*23a0*/  DFMA R38, R40, R40, R38 ;  /* 0x000000282826722b */ /* 0x000fd00000000026 */
[----:B------:R-:W-:-:S08]  /*23b0*/  DFMA R38, R42, R42, R38 ;  /* 0x0000002a2a26722b */ /* 0x000fd00000000026 */
[----:B------:R-:W-:-:S11]  /*23c0*/  DFMA R38, R44, R44, R38 ;  /* 0x0000002c2c26722b */ /* 0x000fd60000000026 */
.L_x_30:
[----:B------:R-:W-:Y:S05]  /*23d0*/  BSYNC.RECONVERGENT B4 ;  /* 0x0000000000047941 */ /* 0x000fea0003800200 */
.L_x_29:
[----:B------:R-:W-:Y:S05]  /*23e0*/  @!P1 BRA `(.L_x_25) ;  /* 0x0000000000a09947 */ /* 0x000fea0003800000 */
[----:B------:R-:W-:Y:S01]  /*23f0*/  LOP3.LUT R2, R0, 0xffff, RZ, 0xc0, !PT ;  /* 0x0000ffff00027812 */ /* 0x000fe200078ec0ff */
[----:B------:R-:W-:Y:S03]  /*2400*/  BSSY.RECONVERGENT B4, `(.L_x_31) ;  /* 0x0000016000047945 */ /* 0x000fe60003800200 */
[C---:B------:R-:W-:Y:S02]  /*2410*/  LOP3.LUT R3, R2.reuse, 0x7, RZ, 0xc0, !PT ;  /* 0x0000000702037812 */ /* 0x040fe400078ec0ff */
[----:B------:R-:W-:Y:S02]  /*2420*/  LOP3.LUT R29, R2, 0x3, RZ, 0xc0, !PT ;  /* 0x00000003021d7812 */ /* 0x000fe400078ec0ff */
[----:B------:R-:W-:Y:S02]  /*2430*/  IADD3 R3, PT, PT, R3, -0x1, RZ ;  /* 0xffffffff03037810 */ /* 0x000fe40007ffe0ff */
[----:B------:R-:W-:-:S02]  /*2440*/  ISETP.NE.AND P1, PT, R29, RZ, PT ;  /* 0x000000ff1d00720c */ /* 0x000fc40003f25270 */
[----:B------:R-:W-:-:S13]  /*2450*/  ISETP.GE.U32.AND P0, PT, R3, 0x3, PT ;  /* 0x000000030300780c */ /* 0x000fda0003f06070 */
[----:B------:R-:W-:Y:S05]  /*2460*/  @!P0 BRA `(.L_x_32) ;  /* 0x00000000003c8947 */ /* 0x000fea0003800000 */
[C---:B------:R-:W-:Y:S01]  /*2470*/  IMAD.IADD R3, R63.reuse, 0x1, R62 ;  /* 0x000000013f037824 */ /* 0x040fe200078e023e */
        /* <DEDUP_REMOVED lines=8> */
[----:B------:R-:W5:Y:S01]  /*2500*/  LDG.E.64 R34, desc[UR36][R4.64+0x18] ;  /* 0x0000182404227981 */ /* 0x000f62000c1e1b00 */
[----:B------:R-:W-:Y:S01]  /*2510*/  IADD3 R62, PT, PT, R62, 0x4, RZ ;  /* 0x000000043e3e7810 */ /* 0x000fe20007ffe0ff */
[----:B--2---:R-:W-:-:S08]  /*2520*/  DFMA R38, R2, R2, R38 ;  /* 0x000000020226722b */ /* 0x004fd00000000026 */
[----:B---3--:R-:W-:-:S08]  /*2530*/  DFMA R38, R30, R30, R38 ;  /* 0x0000001e1e26722b */ /* 0x008fd00000000026 */
[----:B----4-:R-:W-:-:S08]  /*2540*/  DFMA R38, R32, R32, R38 ;  /* 0x000000202026722b */ /* 0x010fd00000000026 */
[----:B-----5:R-:W-:-:S11]  /*2550*/  DFMA R38, R34, R34, R38 ;  /* 0x000000222226722b */ /* 0x020fd60000000026 */
.L_x_32:
[----:B------:R-:W-:Y:S05]  /*2560*/  BSYNC.RECONVERGENT B4 ;  /* 0x0000000000047941 */ /* 0x000fea0003800200 */
.L_x_31:
[----:B------:R-:W-:Y:S05]  /*2570*/  @!P1 BRA `(.L_x_25) ;  /* 0x00000000003c9947 */ /* 0x000fea0003800000 */
[----:B------:R-:W-:-:S04]  /*2580*/  IMAD.IADD R3, R63, 0x1, R62 ;  /* 0x000000013f037824 */ /* 0x000fc800078e023e */
[----:B------:R-:W-:-:S06]  /*2590*/  IMAD.WIDE.U32 R2, R3, 0x8, R26 ;  /* 0x0000000803027825 */ /* 0x000fcc00078e001a */
[----:B------:R-:W2:Y:S01]  /*25a0*/  LDG.E.64 R2, desc[UR36][R2.64] ;  /* 0x0000002402027981 */ /* 0x000ea2000c1e1b00 */
[----:B------:R-:W-:Y:S01]  /*25b0*/  ISETP.NE.AND P0, PT, R29, 0x1, PT ;  /* 0x000000011d00780c */ /* 0x000fe20003f05270 */
[----:B--2---:R-:W-:-:S12]  /*25c0*/  DFMA R38, R2, R2, R38 ;  /* 0x000000020226722b */ /* 0x004fd80000000026 */
[----:B------:R-:W-:Y:S05]  /*25d0*/  @!P0 BRA `(.L_x_25) ;  /* 0x0000000000248947 */ /* 0x000fea0003800000 */
[----:B------:R-:W-:-:S05]  /*25e0*/  IADD3 R63, P0, PT, R63, R62, RZ ;  /* 0x0000003e3f3f7210 */ /* 0x000fca0007f1e0ff */
[----:B------:R-:W-:Y:S01]  /*25f0*/  IMAD.X R2, RZ, RZ, RZ, P0 ;  /* 0x000000ffff027224 */ /* 0x000fe200000e06ff */
[----:B------:R-:W-:-:S04]  /*2600*/  LEA R30, P0, R63, R26, 0x3 ;  /* 0x0000001a3f1e7211 */ /* 0x000fc800078018ff */
[----:B------:R-:W-:Y:S02]  /*2610*/  LEA.HI.X R31, R63, R27, R2, 0x3, P0 ;  /* 0x0000001b3f1f7211 */ /* 0x000fe400000f1c02 */
[----:B------:R-:W-:-:S03]  /*2620*/  ISETP.NE.AND P0, PT, R29, 0x2, PT ;  /* 0x000000021d00780c */ /* 0x000fc60003f05270 */
[----:B------:R-:W2:Y:S10]  /*2630*/  LDG.E.64 R2, desc[UR36][R30.64+0x8] ;  /* 0x000008241e027981 */ /* 0x000eb4000c1e1b00 */
[----:B------:R-:W3:Y:S01]  /*2640*/  @P0 LDG.E.64 R4, desc[UR36][R30.64+0x10] ;  /* 0x000010241e040981 */ /* 0x000ee2000c1e1b00 */
[----:B--2---:R-:W-:-:S08]  /*2650*/  DFMA R38, R2, R2, R38 ;  /* 0x000000020226722b */ /* 0x004fd00000000026 */
[----:B---3--:R-:W-:-:S11]  /*2660*/  @P0 DFMA R38, R4, R4, R38 ;  /* 0x000000040426022b */ /* 0x008fd60000000026 */
.L_x_25:
[----:B------:R-:W-:Y:S05]  /*2670*/  BSYNC.RECONVERGENT B3 ;  /* 0x0000000000037941 */ /* 0x000fea0003800200 */
.L_x_24:
[----:B------:R-:W0:Y:S01]  /*2680*/  LDCU UR4, c[0x0][0x384] ;  /* 0x00007080ff0477ac */ /* 0x000e220008000800 */
[----:B------:R-:W-:Y:S01]  /*2690*/  IADD3 R64, PT, PT, R64, 0x1, RZ ;  /* 0x0000000140407810 */ /* 0x000fe20007ffe0ff */
[----:B------:R-:W-:Y:S02]  /*26a0*/  VIADD R6, R6, 0x1 ;  /* 0x0000000106067836 */ /* 0x000fe40000000000 */
[----:B------:R-:W-:Y:S01]  /*26b0*/  VIADD R0, R0, 0x1 ;  /* 0x0000000100007836 */ /* 0x000fe20000000000 */
[----:B0-----:R-:W-:-:S13]  /*26c0*/  ISETP.NE.AND P0, PT, R64, UR4, PT ;  /* 0x0000000440007c0c */ /* 0x001fda000bf05270 */
[----:B------:R-:W-:Y:S05]  /*26d0*/  @P0 BRA `(.L_x_33) ;  /* 0xfffffff400fc0947 */ /* 0x000fea000383ffff */
[----:B------:R-:W-:Y:S05]  /*26e0*/  BSYNC.RECONVERGENT B2 ;  /* 0x0000000000027941 */ /* 0x000fea0003800200 */
.L_x_23:
[----:B------:R-:W0:Y:S01]  /*26f0*/  MUFU.RSQ64H R45, R39 ;  /* 0x00000027002d7308 */ /* 0x000e220000001c00 */
[----:B------:R-:W-:Y:S01]  /*2700*/  IADD3 R44, PT, PT, R39, -0x3500000, RZ ;  /* 0xfcb00000272c7810 */ /* 0x000fe20007ffe0ff */
[----:B------:R-:W-:Y:S01]  /*2710*/  IMAD.MOV.U32 R4, RZ, RZ, 0x0 ;  /* 0x00000000ff047424 */ /* 0x000fe200078e00ff */
[----:B------:R-:W-:Y:S01]  /*2720*/  BSSY.RECONVERGENT B2, `(.L_x_34) ;  /* 0x0000013000027945 */ /* 0x000fe20003800200 */
[----:B------:R-:W-:Y:S01]  /*2730*/  IMAD.MOV.U32 R5, RZ, RZ, 0x3fd80000 ;  /* 0x3fd80000ff057424 */ /* 0x000fe200078e00ff */
[----:B------:R-:W-:Y:S02]  /*2740*/  ISETP.GE.U32.AND P0, PT, R44, 0x7ca00000, PT ;  /* 0x7ca000002c00780c */ /* 0x000fe40003f06070 */
[----:B0-----:R-:W-:-:S08]  /*2750*/  DMUL R2, R44, R44 ;  /* 0x0000002c2c027228 */ /* 0x001fd00000000000 */
[----:B------:R-:W-:-:S08]  /*2760*/  DFMA R2, R38, -R2, 1 ;  /* 0x3ff000002602742b */ /* 0x000fd00000000802 */
[----:B------:R-:W-:Y:S02]  /*2770*/  DFMA R4, R2, R4, 0.5 ;  /* 0x3fe000000204742b */ /* 0x000fe40000000004 */
[----:B------:R-:W-:-:S08]  /*2780*/  DMUL R2, R44, R2 ;  /* 0x000000022c027228 */ /* 0x000fd00000000000 */
[----:B------:R-:W-:-:S08]  /*2790*/  DFMA R2, R4, R2, R44 ;  /* 0x000000020402722b */ /* 0x000fd0000000002c */
[----:B------:R-:W-:Y:S02]  /*27a0*/  DMUL R30, R38, R2 ;  /* 0x00000002261e7228 */ /* 0x000fe40000000000 */
[----:B------:R-:W-:Y:S01]  /*27b0*/  IADD3 R35, PT, PT, R3, -0x100000, RZ ;  /* 0xfff0000003237810 */ /* 0x000fe20007ffe0ff */
[----:B------:R-:W-:-:S05]  /*27c0*/  IMAD.MOV.U32 R34, RZ, RZ, R2 ;  /* 0x000000ffff227224 */ /* 0x000fca00078e0002 */
[----:B------:R-:W-:-:S08]  /*27d0*/  DFMA R36, R30, -R30, R38 ;  /* 0x8000001e1e24722b */ /* 0x000fd00000000026 */
[----:B------:R-:W-:Y:S01]  /*27e0*/  DFMA R4, R36, R34, R30 ;  /* 0x000000222404722b */ /* 0x000fe2000000001e */
[----:B------:R-:W-:Y:S10]  /*27f0*/  @!P0 BRA `(.L_x_35) ;  /* 0x0000000000148947 */ /* 0x000ff40003800000 */
[----:B------:R-:W-:Y:S01]  /*2800*/  IMAD.MOV.U32 R34, RZ, RZ, R2 ;  /* 0x000000ffff227224 */ /* 0x000fe200078e0002 */
[----:B------:R-:W-:-:S07]  /*2810*/  MOV R40, 0x2830 ;  /* 0x0000283000287802 */ /* 0x000fce0000000f00 */
[----:B------:R-:W-:Y:S05]  /*2820*/  CALL.REL.NOINC `($__internal_2_$__cuda_sm20_dsqrt_rn_f64_mediumpath_v1) ;  /* 0x000000b000587944 */ /* 0x000fea0003c00000 */
[----:B------:R-:W-:Y:S01]  /*2830*/  MOV R4, R46 ;  /* 0x0000002e00047202 */ /* 0x000fe20000000f00 */
[----:B------:R-:W-:-:S07]  /*2840*/  IMAD.MOV.U32 R5, RZ, RZ, R47 ;  /* 0x000000ffff057224 */ /* 0x000fce00078e002f */
.L_x_35:
[----:B------:R-:W-:Y:S05]  /*2850*/  BSYNC.RECONVERGENT B2 ;  /* 0x0000000000027941 */ /* 0x000fea0003800200 */
.L_x_34:
[----:B------:R-:W0:Y:S01]  /*2860*/  LDCU UR4, c[0x0][0x384] ;  /* 0x00007080ff0477ac */ /* 0x000e220008000800 */
[----:B------:R-:W-:Y:S01]  /*2870*/  IMAD.MOV.U32 R2, RZ, RZ, 0x1 ;  /* 0x00000001ff027424 */ /* 0x000fe200078e00ff */
[----:B------:R-:W-:Y:S01]  /*2880*/  FSETP.GEU.AND P1, PT, |R5|, 6.5827683646048100446e-37, PT ;  /* 0x036000000500780b */ /* 0x000fe20003f2e200 */
[----:B------:R-:W-:Y:S01]  /*2890*/  BSSY.RECONVERGENT B2, `(.L_x_36) ;  /* 0x0000015000027945 */ /* 0x000fe20003800200 */
[----:B0-----:R-:W-:-:S09]  /*28a0*/  USHF.L.U32 UR4, UR4, 0x2, URZ ;  /* 0x0000000204047899 */ /* 0x001fd200080006ff */
[----:B------:R-:W0:Y:S08]  /*28b0*/  I2F.F64 R36, UR4 ;  /* 0x0000000400247d12 */ /* 0x000e300008201c00 */
[----:B0-----:R-:W0:Y:S02]  /*28c0*/  MUFU.RCP64H R3, R37 ;  /* 0x0000002500037308 */ /* 0x001e240000001800 */
[----:B0-----:R-:W-:-:S08]  /*28d0*/  DFMA R30, -R36, R2, 1 ;  /* 0x3ff00000241e742b */ /* 0x001fd00000000102 */
[----:B------:R-:W-:-:S08]  /*28e0*/  DFMA R30, R30, R30, R30 ;  /* 0x0000001e1e1e722b */ /* 0x000fd0000000001e */
[----:B------:R-:W-:-:S08]  /*28f0*/  DFMA R30, R2, R30, R2 ;  /* 0x0000001e021e722b */ /* 0x000fd00000000002 */
[----:B------:R-:W-:-:S08]  /*2900*/  DFMA R2, -R36, R30, 1 ;  /* 0x3ff000002402742b */ /* 0x000fd0000000011e */
[----:B------:R-:W-:-:S08]  /*2910*/  DFMA R2, R30, R2, R30 ;  /* 0x000000021e02722b */ /* 0x000fd0000000001e */
[----:B------:R-:W-:-:S08]  /*2920*/  DMUL R30, R2, R4 ;  /* 0x00000004021e7228 */ /* 0x000fd00000000000 */
[----:B------:R-:W-:-:S08]  /*2930*/  DFMA R32, -R36, R30, R4 ;  /* 0x0000001e2420722b */ /* 0x000fd00000000104 */
[----:B------:R-:W-:-:S10]  /*2940*/  DFMA R2, R2, R32, R30 ;  /* 0x000000200202722b */ /* 0x000fd4000000001e */
[----:B------:R-:W-:-:S05]  /*2950*/  FFMA R0, RZ, R37, R3 ;  /* 0x00000025ff007223 */ /* 0x000fca0000000003 */
[----:B------:R-:W-:-:S13]  /*2960*/  FSETP.GT.AND P0, PT, |R0|, 1.469367938527859385e-39, PT ;  /* 0x001000000000780b */ /* 0x000fda0003f04200 */
[----:B------:R-:W-:Y:S05]  /*2970*/  @P0 BRA P1, `(.L_x_37) ;  /* 0x0000000000180947 */ /* 0x000fea0000800000 */
[----:B------:R-:W-:Y:S01]  /*2980*/  MOV R38, R4 ;  /* 0x0000000400267202 */ /* 0x000fe20000000f00 */
[----:B------:R-:W-:Y:S01]  /*2990*/  IMAD.MOV.U32 R39, RZ, RZ, R5 ;  /* 0x000000ffff277224 */ /* 0x000fe200078e0005 */
[----:B------:R-:W-:-:S07]  /*29a0*/  MOV R30, 0x29c0 ;  /* 0x000029c0001e7802 */ /* 0x000fce0000000f00 */
[----:B------:R-:W-:Y:S05]  /*29b0*/  CALL.REL.NOINC `($__internal_1_$__cuda_sm20_div_rn_f64_full) ;  /* 0x000000a800847944 */ /* 0x000fea0003c00000 */
[----:B------:R-:W-:Y:S01]  /*29c0*/  IMAD.MOV.U32 R2, RZ, RZ, R42 ;  /* 0x000000ffff027224 */ /* 0x000fe200078e002a */
[----:B------:R-:W-:-:S07]  /*29d0*/  MOV R3, R43 ;  /* 0x0000002b00037202 */ /* 0x000fce0000000f00 */
.L_x_37:
[----:B------:R-:W-:Y:S05]  /*29e0*/  BSYNC.RECONVERGENT B2 ;  /* 0x0000000000027941 */ /* 0x000fea0003800200 */
.L_x_36:
[----:B------:R-:W-:-:S14]  /*29f0*/  DSETP.NEU.AND P0, PT, R2, RZ, PT ;  /* 0x000000ff0200722a */ /* 0x000fdc0003f0d000 */
[----:B------:R-:W-:Y:S05]  /*2a00*/  @!P0 BRA `(.L_x_38) ;  /* 0x0000007c00b08947 */ /* 0x000fea0003800000 */
[----:B------:R-:W-:Y:S01]  /*2a10*/  BSSY.RECONVERGENT B3, `(.L_x_39) ;  /* 0x0000705000037945 */ /* 0x000fe20003800200 */
[----:B------:R-:W-:Y:S01]  /*2a20*/  IMAD.MOV.U32 R6, RZ, RZ, RZ ;  /* 0x000000ffff067224 */ /* 0x000fe200078e00ff */
[----:B------:R-:W-:Y:S02]  /*2a30*/  PRMT R5, RZ, 0x7610, R5 ;  /* 0x00007610ff057816 */ /* 0x000fe40000000005 */
[----:B------:R-:W-:-:S07]  /*2a40*/  PRMT R4, RZ, 0x7610, R4 ;  /* 0x00007610ff047816 */ /* 0x000fce0000000004 */
.L_x_141:
[----:B0-----:R-:W0:Y:S01]  /*2a50*/  LDCU UR4, c[0x0][0x384] ;  /* 0x00007080ff0477ac */ /* 0x001e220008000800 */
[----:B------:R-:W-:Y:S01]  /*2a60*/  VIADD R29, R6, 0x1 ;  /* 0x00000001061d7836 */ /* 0x000fe20000000000 */
[----:B------:R-:W-:Y:S01]  /*2a70*/  BSSY.RECONVERGENT B2, `(.L_x_40) ;  /* 0x00006fb000027945 */ /* 0x000fe20003800200 */
[----:B------:R-:W-:Y:S02]  /*2a80*/  IMAD.MOV.U32 R59, RZ, RZ, R6 ;  /* 0x000000ffff3b7224 */ /* 0x000fe400078e0006 */
[----:B------:R-:W-:Y:S01]  /*2a90*/  IMAD.MOV.U32 R6, RZ, RZ, R29 ;  /* 0x000000ffff067224 */ /* 0x000fe200078e001d */
[----:B0-----:R-:W-:-:S04]  /*2aa0*/  MOV R46, UR4 ;  /* 0x00000004002e7c02 */ /* 0x001fc80008000f00 */
[CC--:B------:R-:W-:Y:S02]  /*2ab0*/  ISETP.GE.AND P0, PT, R29.reuse, R46.reuse, PT ;  /* 0x0000002e1d00720c */ /* 0x0c0fe40003f06270 */
[----:B------:R-:W-:-:S11]  /*2ac0*/  ISETP.NE.AND P1, PT, R29, R46, PT ;  /* 0x0000002e1d00720c */ /* 0x000fd60003f25270 */
[----:B-1234-:R-:W-:Y:S05]  /*2ad0*/  @P0 BRA `(.L_x_41) ;  /* 0x0000006c00d00947 */ /* 0x01efea0003800000 */
[C---:B------:R-:W-:Y:S01]  /*2ae0*/  ISETP.NE.AND P0, PT, R59.reuse, RZ, PT ;  /* 0x000000ff3b00720c */ /* 0x040fe20003f05270 */
[C---:B------:R-:W-:Y:S02]  /*2af0*/  IMAD R0, R59.reuse, R46, RZ ;  /* 0x0000002e3b007224 */ /* 0x040fe400078e02ff */
[----:B------:R-:W-:-:S10]  /*2b00*/  IMAD.WIDE.U32 R32, R59, 0x8, R22 ;  /* 0x000000083b207825 */ /* 0x000fd400078e0016 */
[----:B------:R-:W-:Y:S05]  /*2b10*/  @P0 BRA `(.L_x_42) ;  /* 0x0000003000440947 */ /* 0x000fea0003800000 */
[----:B------:R-:W-:Y:S01]  /*2b20*/  BSSY.RECONVERGENT B6, `(.L_x_43) ;  /* 0x000030f000067945 */ /* 0x000fe20003800200 */
[----:B------:R-:W-:Y:S01]  /*2b30*/  MOV R63, 0x1 ;  /* 0x00000001003f7802 */ /* 0x000fe20000000f00 */
[----:B------:R-:W-:Y:S01]  /*2b40*/  IMAD.MOV.U32 R62, RZ, RZ, RZ ;  /* 0x000000ffff3e7224 */ /* 0x000fe200078e00ff */
[----:B------:R-:W-:Y:S01]  /*2b50*/  PRMT R60, RZ, 0x7610, R60 ;  /* 0x00007610ff3c7816 */ /* 0x000fe2000000003c */
[----:B------:R-:W-:Y:S01]  /*2b60*/  IMAD.WIDE.U32 R56, RZ, 0x8, R16 ;  /* 0x00000008ff387825 */ /* 0x000fe200078e0010 */
[----:B------:R-:W-:-:S07]  /*2b70*/  PRMT R61, RZ, 0x7610, R61 ;  /* 0x00007610ff3d7816 */ /* 0x000fce000000003d */
.L_x_87:
[----:B0-----:R-:W0:Y:S01]  /*2b80*/  LDCU UR4, c[0x0][0x384] ;  /* 0x00007080ff0477ac */ /* 0x001e220008000800 */
[----:B-1----:R-:W-:Y:S01]  /*2b90*/  IMAD.WIDE.U32 R54, R63, 0x8, R22 ;  /* 0x000000083f367825 */ /* 0x002fe200078e0016 */
[----:B--23--:R-:W2:Y:S04]  /*2ba0*/  LDG.E.64 R36, desc[UR36][R32.64] ;  /* 0x0000002420247981 */ /* 0x00cea8000c1e1b00 */
[----:B------:R-:W3:Y:S01]  /*2bb0*/  LDG.E.64 R38, desc[UR36][R54.64] ;  /* 0x0000002436267981 */ /* 0x000ee2000c1e1b00 */
[----:B0-----:R-:W-:-:S04]  /*2bc0*/  IMAD.U32 R46, RZ, RZ, UR4 ;  /* 0x00000004ff2e7e24 */ /* 0x001fc8000f8e00ff */
[----:B------:R-:W-:-:S04]  /*2bd0*/  IMAD R59, R63, R46, RZ ;  /* 0x0000002e3f3b7224 */ /* 0x000fc800078e02ff */
[----:B------:R-:W-:-:S05]  /*2be0*/  IMAD.WIDE.U32 R52, R59, 0x8, R26 ;  /* 0x000000083b347825 */ /* 0x000fca00078e001a */
[----:B------:R-:W3:Y:S01]  /*2bf0*/  LDG.E.64 R50, desc[UR36][R52.64] ;  /* 0x0000002434327981 */ /* 0x000ee2000c1e1b00 */
[----:B------:R-:W-:Y:S01]  /*2c00*/  ISETP.GT.U32.AND P2, PT, R7, 0x3, PT ;  /* 0x000000030700780c */ /* 0x000fe20003f44070 */
[----:B------:R-:W-:Y:S01]  /*2c10*/  BSSY.RECONVERGENT B5, `(.L_x_44) ;  /* 0x00002f8000057945 */ /* 0x000fe20003800200 */
[C---:B---3--:R-:W-:Y:S02]  /*2c20*/  DFMA R34, |R50|.reuse, 10, |R38| ;  /* 0x402400003222782b */ /* 0x048fe40000000626 */
[----:B--2---:R-:W-:-:S06]  /*2c30*/  DFMA R30, |R50|, 10, |R36| ;  /* 0x40240000321e782b */ /* 0x004fcc0000000624 */
[----:B------:R-:W-:-:S06]  /*2c40*/  DSETP.NEU.AND P0, PT, R34, |R38|, PT ;  /* 0x400000262200722a */ /* 0x000fcc0003f0d000 */
[----:B------:R-:W-:-:S14]  /*2c50*/  DSETP.EQ.AND P0, PT, R30, |R36|, !P0 ;  /* 0x400000241e00722a */ /* 0x000fdc0004702000 */
[----:B------:R-:W-:Y:S05]  /*2c60*/  @P0 BRA P2, `(.L_x_45) ;  /* 0x0000002c00c40947 */ /* 0x000fea0001000000 */
[----:B------:R-:W-:-:S14]  /*2c70*/  DSETP.GTU.AND P0, PT, R2, |R50|, PT ;  /* 0x400000320200722a */ /* 0x000fdc0003f0c000 */
[----:B------:R-:W-:Y:S05]  /*2c80*/  @P0 BRA `(.L_x_46) ;  /* 0x0000002c00c00947 */ /* 0x000fea0003800000 */
[----:B------:R-:W-:Y:S01]  /*2c90*/  DADD R36, -R36, R38 ;  /* 0x0000000024247229 */ /* 0x000fe20000000126 */
[----:B------:R-:W-:Y:S07]  /*2ca0*/  BSSY.RECONVERGENT B4, `(.L_x_47) ;  /* 0x000005c000047945 */ /* 0x000fee0003800200 */
[----:B------:R-:W-:-:S08]  /*2cb0*/  DFMA R30, |R50|, 10, |R36| ;  /* 0x40240000321e782b */ /* 0x000fd00000000624 */
[----:B------:R-:W-:-:S14]  /*2cc0*/  DSETP.NEU.AND P0, PT, R30, |R36|, PT ;  /* 0x400000241e00722a */ /* 0x000fdc0003f0d000 */
[----:B------:R-:W-:Y:S05]  /*2cd0*/  @!P0 BRA `(.L_x_48) ;  /* 0x0000000400088947 */ /* 0x000fea0003800000 */
[----:B------:R-:W0:Y:S01]  /*2ce0*/  MUFU.RCP64H R31, R51 ;  /* 0x00000033001f7308 */ /* 0x000e220000001800 */
[----:B------:R-:W-:Y:S01]  /*2cf0*/  MOV R30, 0x1 ;  /* 0x00000001001e7802 */ /* 0x000fe20000000f00 */
[----:B------:R-:W-:Y:S01]  /*2d00*/  DMUL R38, R36, 0.5 ;  /* 0x3fe0000024267828 */ /* 0x000fe20000000000 */
[----:B------:R-:W-:Y:S09]  /*2d10*/  BSSY.RECONVERGENT B8, `(.L_x_49) ;  /* 0x0000011000087945 */ /* 0x000ff20003800200 */
[----:B------:R-:W-:Y:S01]  /*2d20*/  FSETP.GEU.AND P2, PT, |R39|, 6.5827683646048100446e-37, PT ;  /* 0x036000002700780b */ /* 0x000fe20003f4e200 */
        /* <DEDUP_REMOVED lines=11> */
[----:B------:R-:W-:Y:S01]  /*2de0*/  IMAD.MOV.U32 R36, RZ, RZ, R50 ;  /* 0x000000ffff247224 */ /* 0x000fe200078e0032 */
[----:B------:R-:W-:Y:S01]  /*2df0*/  MOV R30, 0x2e20 ;  /* 0x00002e20001e7802 */ /* 0x000fe20000000f00 */
[----:B------:R-:W-:-:S07]  /*2e00*/  IMAD.MOV.U32 R37, RZ, RZ, R51 ;  /* 0x000000ffff257224 */ /* 0x000fce00078e0033 */
[----:B------:R-:W-:Y:S05]  /*2e10*/  CALL.REL.NOINC `($__internal_1_$__cuda_sm20_div_rn_f64_full) ;  /* 0x000000a4006c7944 */ /* 0x000fea0003c00000 */
.L_x_50:
[----:B------:R-:W-:Y:S05]  /*2e20*/  BSYNC.RECONVERGENT B8 ;  /* 0x0000000000087941 */ /* 0x000fea0003800200 */
.L_x_49:
[----:B------:R-:W-:Y:S01]  /*2e30*/  DFMA R38, R42, R42, 1 ;  /* 0x3ff000002a26742b */ /* 0x000fe2000000002a */
[----:B------:R-:W-:Y:S01]  /*2e40*/  IMAD.MOV.U32 R40, RZ, RZ, 0x0 ;  /* 0x00000000ff287424 */ /* 0x000fe200078e00ff */
[----:B------:R-:W-:Y:S01]  /*2e50*/  BSSY.RECONVERGENT B8, `(.L_x_51) ;  /* 0x0000013000087945 */ /* 0x000fe20003800200 */
[----:B------:R-:W-:-:S03]  /*2e60*/  IMAD.MOV.U32 R41, RZ, RZ, 0x3fd80000 ;  /* 0x3fd80000ff297424 */ /* 0x000fc600078e00ff */
[----:B------:R-:W0:Y:S04]  /*2e70*/  MUFU.RSQ64H R45, R39 ;  /* 0x00000027002d7308 */ /* 0x000e280000001c00 */
[----:B------:R-:W-:-:S04]  /*2e80*/  IADD3 R44, PT, PT, R39, -0x3500000, RZ ;  /* 0xfcb00000272c7810 */ /* 0x000fc80007ffe0ff */
        /* <DEDUP_REMOVED lines=15> */
.L_x_52:
[----:B------:R-:W-:Y:S05]  /*2f80*/  BSYNC.RECONVERGENT B8 ;  /* 0x0000000000087941 */ /* 0x000fea0003800200 */
.L_x_51:
[----:B------:R-:W-:Y:S01]  /*2f90*/  DADD R46, R46, |R42| ;  /* 0x000000002e2e7229 */ /* 0x000fe2000000042a */
[----:B------:R-:W-:Y:S05]  /*2fa0*/  BSSY.RECONVERGENT B8, `(.L_x_53) ;  /* 0x0000010000087945 */ /* 0x000fea0003800200 */
[----:B------:R-:W0:Y:S04]  /*2fb0*/  MUFU.RCP64H R31, R47 ;  /* 0x0000002f001f7308 */ /* 0x000e280000001800 */
[----:B------:R-:W-:-:S04]  /*2fc0*/  IADD3 R30, PT, PT, R47, 0x300402, RZ ;  /* 0x003004022f1e7810 */ /* 0x000fc80007ffe0ff */
[----:B------:R-:W-:Y:S02]  /*2fd0*/  FSETP.GEU.AND P0, PT, |R30|, 5.8789094863358348022e-39, PT ;  /* 0x004004021e00780b */ /* 0x000fe40003f0e200 */
[----:B0-----:R-:W-:-:S08]  /*2fe0*/  DFMA R34, -R46, R30, 1 ;  /* 0x3ff000002e22742b */ /* 0x001fd0000000011e */
[----:B------:R-:W-:-:S08]  /*2ff0*/  DFMA R34, R34, R34, R34 ;  /* 0x000000222222722b */ /* 0x000fd00000000022 */
[----:B------:R-:W-:-:S08]  /*3000*/  DFMA R34, R30, R34, R30 ;  /* 0x000000221e22722b */ /* 0x000fd0000000001e */
[----:B------:R-:W-:-:S08]  /*3010*/  DFMA R36, -R46, R34, 1 ;  /* 0x3ff000002e24742b */ /* 0x000fd00000000122 */
[----:B------:R-:W-:Y:S01]  /*3020*/  DFMA R34, R34, R36, R34 ;  /* 0x000000242222722b */ /* 0x000fe20000000022 */
[----:B------:R-:W-:Y:S10]  /*3030*/  @P0 BRA `(.L_x_54) ;  /* 0x0000000000180947 */ /* 0x000ff40003800000 */
[----:B------:R-:W-:Y:S02]  /*3040*/  LOP3.LUT R34, R47, 0x7fffffff, RZ, 0xc0, !PT ;  /* 0x7fffffff2f227812 */ /* 0x000fe400078ec0ff */
[----:B------:R-:W-:-:S03]  /*3050*/  MOV R40, 0x3080 ;  /* 0x0000308000287802 */ /* 0x000fc60000000f00 */
[----:B------:R-:W-:-:S07]  /*3060*/  VIADD R34, R34, 0xfff00000 ;  /* 0xfff0000022227836 */ /* 0x000fce0000000000 */
[----:B------:R-:W-:Y:S05]  /*3070*/  CALL.REL.NOINC `($__internal_0_$__cuda_sm20_dblrcp_rn_slowpath_v3) ;  /* 0x000000a000287944 */ /* 0x000fea0003c00000 */
[----:B------:R-:W-:Y:S01]  /*3080*/  IMAD.MOV.U32 R34, RZ, RZ, R48 ;  /* 0x000000ffff227224 */ /* 0x000fe200078e0030 */
[----:B------:R-:W-:-:S07]  /*3090*/  MOV R35, R49 ;  /* 0x0000003100237202 */ /* 0x000fce0000000f00 */
.L_x_54:
[----:B------:R-:W-:Y:S05]  /*30a0*/  BSYNC.RECONVERGENT B8 ;  /* 0x0000000000087941 */ /* 0x000fea0003800200 */
.L_x_53:
[----:B------:R-:W-:Y:S02]  /*30b0*/  DADD R30, -RZ, -R34 ;  /* 0x00000000ff1e7229 */ /* 0x000fe40000000922 */
[----:B------:R-:W-:-:S08]  /*30c0*/  DSETP.GEU.AND P0, PT, R42, RZ, PT ;  /* 0x000000ff2a00722a */ /* 0x000fd00003f0e000 */
[----:B------:R-:W-:Y:S02]  /*30d0*/  FSEL R64, R30, R34, !P0 ;  /* 0x000000221e407208 */ /* 0x000fe40004000000 */
[----:B------:R-:W-:Y:S01]  /*30e0*/  FSEL R65, R31, R35, !P0 ;  /* 0x000000231f417208 */ /* 0x000fe20004000000 */
[----:B------:R-:W-:Y:S06]  /*30f0*/  BRA `(.L_x_55) ;  /* 0x0000000000587947 */ /* 0x000fec0003800000 */
.L_x_48:
[----:B------:R-:W0:Y:S01]  /*3100*/  MUFU.RCP64H R31, R37 ;  /* 0x00000025001f7308 */ /* 0x000e220000001800 */
[----:B------:R-:W-:Y:S01]  /*3110*/  IMAD.MOV.U32 R30, RZ, RZ, 0x1 ;  /* 0x00000001ff1e7424 */ /* 0x000fe200078e00ff */
[----:B------:R-:W-:Y:S01]  /*3120*/  FSETP.GEU.AND P2, PT, |R51|, 6.5827683646048100446e-37, PT ;  /* 0x036000003300780b */ /* 0x000fe20003f4e200 */
[----:B------:R-:W-:Y:S04]  /*3130*/  BSSY.RECONVERGENT B8, `(.L_x_55) ;  /* 0x0000012000087945 */ /* 0x000fe80003800200 */
        /* <DEDUP_REMOVED lines=12> */
[----:B------:R-:W-:Y:S02]  /*3200*/  MOV R39, R51 ;  /* 0x0000003300277202 */ /* 0x000fe40000000f00 */
[----:B------:R-:W-:-:S07]  /*3210*/  MOV R30, 0x3230 ;  /* 0x00003230001e7802 */ /* 0x000fce0000000f00 */
[----:B------:R-:W-:Y:S05]  /*3220*/  CALL.REL.NOINC `($__internal_1_$__cuda_sm20_div_rn_f64_full) ;  /* 0x000000a000687944 */ /* 0x000fea0003c00000 */
[----:B------:R-:W-:Y:S02]  /*3230*/  IMAD.MOV.U32 R64, RZ, RZ, R42 ;  /* 0x000000ffff407224 */ /* 0x000fe400078e002a */
[----:B------:R-:W-:-:S07]  /*3240*/  IMAD.MOV.U32 R65, RZ, RZ, R43 ;  /* 0x000000ffff417224 */ /* 0x000fce00078e002b */
.L_x_56:
[----:B------:R-:W-:Y:S05]  /*3250*/  BSYNC.RECONVERGENT B8 ;  /* 0x0000000000087941 */ /* 0x000fea0003800200 */
.L_x_55:
[----:B------:R-:W-:Y:S05]  /*3260*/  BSYNC.RECONVERGENT B4 ;  /* 0x0000000000047941 */ /* 0x000fea0003800200 */
.L_x_47:
        /* <DEDUP_REMOVED lines=23> */
.L_x_58:
[----:B------:R-:W-:Y:S05]  /*33e0*/  BSYNC.RECONVERGENT B4 ;  /* 0x0000000000047941 */ /* 0x000fea0003800200 */
.L_x_57:
[----:B------:R-:W0:Y:S01]  /*33f0*/  MUFU.RCP64H R31, R43 ;  /* 0x0000002b001f7308 */ /* 0x000e220000001800 */
[----:B------:R-:W-:Y:S01]  /*3400*/  VIADD R30, R43, 0x300402 ;  /* 0x003004022b1e7836 */ /* 0x000fe20000000000 */
[----:B------:R-:W-:Y:S04]  /*3410*/  BSSY.RECONVERGENT B4, `(.L_x_59) ;  /* 0x000000e000047945 */ /* 0x000fe80003800200 */
[----:B------:R-:W-:Y:S01]  /*3420*/  FSETP.GEU.AND P0, PT, |R30|, 5.8789094863358348022e-39, PT ;  /* 0x004004021e00780b */ /* 0x000fe20003f0e200 */
[----:B0-----:R-:W-:-:S08]  /*3430*/  DFMA R34, R30, -R42, 1 ;  /* 0x3ff000001e22742b */ /* 0x001fd0000000082a */
[----:B------:R-:W-:-:S08]  /*3440*/  DFMA R34, R34, R34, R34 ;  /* 0x000000222222722b */ /* 0x000fd00000000022 */
[----:B------:R-:W-:-:S08]  /*3450*/  DFMA R34, R30, R34, R30 ;  /* 0x000000221e22722b */ /* 0x000fd0000000001e */
[----:B------:R-:W-:-:S08]  /*3460*/  DFMA R48, R34, -R42, 1 ;  /* 0x3ff000002230742b */ /* 0x000fd0000000082a */
[----:B------:R-:W-:Y:S01]  /*3470*/  DFMA R48, R34, R48, R34 ;  /* 0x000000302230722b */ /* 0x000fe20000000022 */
[----:B------:R-:W-:Y:S10]  /*3480*/  @P0 BRA `(.L_x_60) ;  /* 0x0000000000180947 */ /* 0x000ff40003800000 */
[----:B------:R-:W-:Y:S01]  /*3490*/  LOP3.LUT R34, R43, 0x7fffffff, RZ, 0xc0, !PT ;  /* 0x7fffffff2b227812 */ /* 0x000fe200078ec0ff */
[----:B------:R-:W-:Y:S01]  /*34a0*/  IMAD.MOV.U32 R47, RZ, RZ, R43 ;  /* 0x000000ffff2f7224 */ /* 0x000fe200078e002b */
[----:B------:R-:W-:Y:S02]  /*34b0*/  MOV R46, R42 ;  /* 0x0000002a002e7202 */ /* 0x000fe40000000f00 */
[----:B------:R-:W-:Y:S01]  /*34c0*/  MOV R40, 0x34f0 ;  /* 0x000034f000287802 */ /* 0x000fe20000000f00 */
[----:B------:R-:W-:-:S07]  /*34d0*/  VIADD R34, R34, 0xfff00000 ;  /* 0xfff0000022227836 */ /* 0x000fce0000000000 */
[----:B------:R-:W-:Y:S05]  /*34e0*/  CALL.REL.NOINC `($__internal_0_$__cuda_sm20_dblrcp_rn_slowpath_v3) ;  /* 0x0000009c000c7944 */ /* 0x000fea0003c00000 */
.L_x_60:
[----:B------:R-:W-:Y:S05]  /*34f0*/  BSYNC.RECONVERGENT B4 ;  /* 0x0000000000047941 */ /* 0x000fea0003800200 */
.L_x_59:
[C---:B------:R-:W-:Y:S01]  /*3500*/  DADD R36, R48.reuse, 1 ;  /* 0x3ff0000030247429 */ /* 0x040fe20000000000 */
[----:B------:R-:W-:Y:S01]  /*3510*/  MOV R30, 0x1 ;  /* 0x00000001001e7802 */ /* 0x000fe20000000f00 */
[----:B------:R-:W-:Y:S01]  /*3520*/  DMUL R48, R48, R64 ;  /* 0x0000004030307228 */ /* 0x000fe20000000000 */
[----:B------:R-:W-:Y:S03]  /*3530*/  BSSY.RECONVERGENT B4, `(.L_x_61) ;  /* 0x0000014000047945 */ /* 0x000fe60003800200 */
[----:B------:R-:W0:Y:S06]  /*3540*/  MUFU.RCP64H R31, R37 ;  /* 0x00000025001f7308 */ /* 0x000e2c0000001800 */
        /* <DEDUP_REMOVED lines=16> */
[----:B------:R-:W-:Y:S01]  /*3650*/  MOV R30, R42 ;  /* 0x0000002a001e7202 */ /* 0x000fe20000000f00 */
[----:B------:R-:W-:-:S07]  /*3660*/  IMAD.MOV.U32 R31, RZ, RZ, R43 ;  /* 0x000000ffff1f7224 */ /* 0x000fce00078e002b */
.L_x_62:
[----:B------:R-:W-:Y:S05]  /*3670*/  BSYNC.RECONVERGENT B4 ;  /* 0x0000000000047941 */ /* 0x000fea0003800200 */
.L_x_61:
[----:B------:R-:W2:Y:S02]  /*3680*/  LD.E.64 R34, desc[UR36][R56.64] ;  /* 0x0000002438227980 */ /* 0x000ea4000c101b00 */
[----:B--2---:R-:W-:Y:S01]  /*3690*/  DFMA R36, R50, -R64, R34 ;  /* 0x800000403224722b */ /* 0x004fe20000000022 */
[----:B------:R-:W-:-:S06]  /*36a0*/  IMAD.WIDE.U32 R34, R63, 0x8, R16 ;  /* 0x000000083f227825 */ /* 0x000fcc00078e0010 */
[----:B------:R0:W-:Y:S04]  /*36b0*/  ST.E.64 desc[UR36][R56.64], R36 ;  /* 0x0000002438007985 */ /* 0x0001e8000c101b24 */
[----:B------:R-:W2:Y:S02]  /*36c0*/  LD.E.64 R38, desc[UR36][R34.64] ;  /* 0x0000002422267980 */ /* 0x000ea4000c101b00 */
[----:B--2---:R-:W-:-:S07]  /*36d0*/  DFMA R38, R50, R64, R38 ;  /* 0x000000403226722b */ /* 0x004fce0000000026 */
[----:B------:R0:W-:Y:S04]  /*36e0*/  ST.E.64 desc[UR36][R34.64], R38 ;  /* 0x0000002622007985 */ /* 0x0001e8000c101b24 */
[----:B------:R-:W2:Y:S02]  /*36f0*/  LDG.E.64 R40, desc[UR36][R32.64] ;  /* 0x0000002420287981 */ /* 0x000ea4000c1e1b00 */
[----:B--2---:R-:W-:-:S07]  /*3700*/  DFMA R40, R50, -R64, R40 ;  /* 0x800000403228722b */ /* 0x004fce0000000028 */
[----:B------:R0:W-:Y:S04]  /*3710*/  STG.E.64 desc[UR36][R32.64], R40 ;  /* 0x0000002820007986 */ /* 0x0001e8000c101b24 */
[----:B------:R-:W2:Y:S01]  /*3720*/  LDG.E.64 R42, desc[UR36][R54.64] ;  /* 0x00000024362a7981 */ /* 0x000ea2000c1e1b00 */
[----:B------:R-:W-:Y:S01]  /*3730*/  ISETP.NE.AND P0, PT, R62, RZ, PT ;  /* 0x000000ff3e00720c */ /* 0x000fe20003f05270 */
[----:B------:R-:W-:Y:S01]  /*3740*/  BSSY.RECONVERGENT B4, `(.L_x_63) ;  /* 0x00000c2000047945 */ /* 0x000fe20003800200 */
[----:B--2---:R-:W-:-:S07]  /*3750*/  DFMA R42, R50, R64, R42 ;  /* 0x00000040322a722b */ /* 0x004fce000000002a */
[----:B------:R0:W-:Y:S04]  /*3760*/  STG.E.64 desc[UR36][R54.64], R42 ;  /* 0x0000002a36007986 */ /* 0x0001e8000c101b24 */
[----:B------:R0:W-:Y:S01]  /*3770*/  STG.E.64 desc[UR36][R52.64], RZ ;  /* 0x000000ff34007986 */ /* 0x0001e2000c101b24 */
[----:B------:R-:W-:Y:S05]  /*3780*/  @!P0 BRA `(.L_x_64) ;  /* 0x0000000800f48947 */ /* 0x000fea0003800000 */
[C---:B------:R-:W-:Y:S01]  /*3790*/  VIADD R29, R62.reuse, 0xffffffff ;  /* 0xffffffff3e1d7836 */ /* 0x040fe20000000000 */
[----:B------:R-:W-:Y:S01]  /*37a0*/  BSSY.RECONVERGENT B7, `(.L_x_65) ;  /* 0x000005c000077945 */ /* 0x000fe20003800200 */
[----:B------:R-:W-:-:S03]  /*37b0*/  LOP3.LUT P2, RZ, R62, 0x7, RZ, 0xc0, !PT ;  /* 0x000000073eff7812 */ /* 0x000fc6000784c0ff */
[----:B------:R-:W-:Y:S02]  /*37c0*/  ISETP.GE.U32.AND P0, PT, R29, 0x7, PT ;  /* 0x000000071d00780c */ /* 0x000fe40003f06070 */
[----:B------:R-:W-:-:S11]  /*37d0*/  MOV R29, RZ ;  /* 0x000000ff001d7202 */ /* 0x000fd60000000f00 */
[----:B------:R-:W-:Y:S05]  /*37e0*/  @!P0 BRA `(.L_x_66) ;  /* 0x00000004005c8947 */ /* 0x000fea0003800000 */
[----:B------:R-:W-:Y:S01]  /*37f0*/  LOP3.LUT R29, R62, 0xfffffff8, RZ, 0xc0, !PT ;  /* 0xfffffff83e1d7812 */ /* 0x000fe200078ec0ff */
[----:B0-----:R-:W-:-:S07]  /*3800*/  IMAD.MOV.U32 R54, RZ, RZ, RZ ;  /* 0x000000ffff367224 */ /* 0x001fce00078e00ff */
.L_x_67:
[----:B------:R-:W0:Y:S01]  /*3810*/  LDC R55, c[0x0][0x384] ;  /* 0x0000e100ff377b82 */ /* 0x000e220000000800 */
[----:B---3--:R-:W-:-:S05]  /*3820*/  IMAD.WIDE.U32 R36, R54, 0x8, R52 ;  /* 0x0000000836247825 */ /* 0x008fca00078e0034 */
[----:B------:R-:W2:Y:S01]  /*3830*/  LDG.E.64 R38, desc[UR36][R36.64+0x8] ;  /* 0x0000082424267981 */ /* 0x000ea2000c1e1b00 */
[----:B0-----:R-:W-:-:S04]  /*3840*/  IMAD R42, R54, R55, R55 ;  /* 0x00000037362a7224 */ /* 0x001fc800078e0237 */
[----:B------:R-:W-:-:S05]  /*3850*/  IMAD.WIDE.U32 R50, R42, 0x8, R26 ;  /* 0x000000082a327825 */ /* 0x000fca00078e001a */
[----:B------:R-:W2:Y:S01]  /*3860*/  LDG.E.64 R40, desc[UR36][R50.64] ;  /* 0x0000002432287981 */ /* 0x000ea2000c1e1b00 */
[----:B------:R-:W-:-:S04]  /*3870*/  IMAD.IADD R58, R42, 0x1, R55 ;  /* 0x000000012a3a7824 */ /* 0x000fc800078e0237 */
[----:B------:R-:W-:Y:S01]  /*3880*/  IMAD.WIDE.U32 R46, R58, 0x8, R26 ;  /* 0x000000083a2e7825 */ /* 0x000fe200078e001a */
[-C--:B--2---:R-:W-:Y:S02]  /*3890*/  DFMA R44, R40, R30.reuse, R38 ;  /* 0x0000001e282c722b */ /* 0x084fe40000000026 */
[----:B------:R-:W-:-:S06]  /*38a0*/  DFMA R34, R38, -R30, R40 ;  /* 0x8000001e2622722b */ /* 0x000fcc0000000028 */
[C---:B------:R-:W-:Y:S02]  /*38b0*/  DFMA R44, -R48.reuse, R44, R40 ;  /* 0x0000002c302c722b */ /* 0x040fe40000000128 */
[----:B------:R-:W-:-:S05]  /*38c0*/  DFMA R66, R48, R34, R38 ;  /* 0x000000223042722b */ /* 0x000fca0000000026 */
[----:B------:R0:W-:Y:S04]  /*38d0*/  STG.E.64 desc[UR36][R50.64], R44 ;  /* 0x0000002c32007986 */ /* 0x0001e8000c101b24 */
[----:B------:R1:W-:Y:S04]  /*38e0*/  STG.E.64 desc[UR36][R36.64+0x8], R66 ;  /* 0x0000084224007986 */ /* 0x0003e8000c101b24 */
[----:B------:R-:W2:Y:S04]  /*38f0*/  LDG.E.64 R38, desc[UR36][R36.64+0x10] ;  /* 0x0000102424267981 */ /* 0x000ea8000c1e1b00 */
[----:B------:R-:W2:Y:S01]  /*3900*/  LDG.E.64 R40, desc[UR36][R46.64] ;  /* 0x000000242e287981 */ /* 0x000ea2000c1e1b00 */
[----:B------:R-:W-:-:S05]  /*3910*/  IADD3 R58, PT, PT, R58, R55, RZ ;  /* 0x000000373a3a7210 */ /* 0x000fca0007ffe0ff */
[----:B------:R-:W-:Y:S01]  /*3920*/  IMAD.WIDE.U32 R64, R58, 0x8, R26 ;  /* 0x000000083a407825 */ /* 0x000fe200078e001a */
[-C--:B--2---:R-:W-:Y:S02]  /*3930*/  DFMA R42, R40, R30.reuse, R38 ;  /* 0x0000001e282a722b */ /* 0x084fe40000000026 */
[----:B------:R-:W-:-:S06]  /*3940*/  DFMA R34, R38, -R30, R40 ;  /* 0x8000001e2622722b */ /* 0x000fcc0000000028 */
[C---:B------:R-:W-:Y:S02]  /*3950*/  DFMA R42, -R48.reuse, R42, R40 ;  /* 0x0000002a302a722b */ /* 0x040fe40000000128 */
[----:B------:R-:W-:-:S05]  /*3960*/  DFMA R68, R48, R34, R38 ;  /* 0x000000223044722b */ /* 0x000fca0000000026 */
[----:B------:R2:W-:Y:S04]  /*3970*/  STG.E.64 desc[UR36][R46.64], R42 ;  /* 0x0000002a2e007986 */ /* 0x0005e8000c101b24 */
[----:B------:R3:W-:Y:S04]  /*3980*/  STG.E.64 desc[UR36][R36.64+0x10], R68 ;  /* 0x0000104424007986 */ /* 0x0007e8000c101b24 */
[----:B------:R-:W4:Y:S04]  /*3990*/  LDG.E.64 R38, desc[UR36][R36.64+0x18] ;  /* 0x0000182424267981 */ /* 0x000f28000c1e1b00 */
[----:B------:R-:W4:Y:S01]  /*39a0*/  LDG.E.64 R40, desc[UR36][R64.64] ;  /* 0x0000002440287981 */ /* 0x000f22000c1e1b00 */
[----:B------:R-:W-:-:S04]  /*39b0*/  IMAD.IADD R58, R58, 0x1, R55 ;  /* 0x000000013a3a7824 */ /* 0x000fc800078e0237 */
[----:B0-----:R-:W-:Y:S01]  /*39c0*/  IMAD.WIDE.U32 R44, R58, 0x8, R26 ;  /* 0x000000083a2c7825 */ /* 0x001fe200078e001a */
[-C--:B----4-:R-:W-:Y:S02]  /*39d0*/  DFMA R50, R40, R30.reuse, R38 ;  /* 0x0000001e2832722b */ /* 0x090fe40000000026 */
[----:B------:R-:W-:-:S06]  /*39e0*/  DFMA R34, R38, -R30, R40 ;  /* 0x8000001e2622722b */ /* 0x000fcc0000000028 */
[C---:B------:R-:W-:Y:S02]  /*39f0*/  DFMA R50, -R48.reuse, R50, R40 ;  /* 0x000000323032722b */ /* 0x040fe40000000128 */
[----:B-1----:R-:W-:-:S05]  /*3a00*/  DFMA R66, R48, R34, R38 ;  /* 0x000000223042722b */ /* 0x002fca0000000026 */
[----:B------:R0:W-:Y:S04]  /*3a10*/  STG.E.64 desc[UR36][R64.64], R50 ;  /* 0x0000003240007986 */ /* 0x0001e8000c101b24 */
[----:B------:R1:W-:Y:S04]  /*3a20*/  STG.E.64 desc[UR36][R36.64+0x18], R66 ;  /* 0x0000184224007986 */ /* 0x0003e8000c101b24 */
[----:B------:R-:W4:Y:S04]  /*3a30*/  LDG.E.64 R38, desc[UR36][R36.64+0x20] ;  /* 0x0000202424267981 */ /* 0x000f28000c1e1b00 */
[----:B------:R-:W4:Y:S01]  /*3a40*/  LDG.E.64 R40, desc[UR36][R44.64] ;  /* 0x000000242c287981 */ /* 0x000f22000c1e1b00 */
[----:B------:R-:W-:-:S04]  /*3a50*/  IMAD.IADD R58, R58, 0x1, R55 ;  /* 0x000000013a3a7824 */ /* 0x000fc800078e0237 */
[----:B--2---:R-:W-:Y:S01]  /*3a60*/  IMAD.WIDE.U32 R46, R58, 0x8, R26 ;  /* 0x000000083a2e7825 */ /* 0x004fe200078e001a */
[-C--:B----4-:R-:W-:Y:S02]  /*3a70*/  DFMA R42, R40, R30.reuse, R38 ;  /* 0x0000001e282a722b */ /* 0x090fe40000000026 */
[----:B------:R-:W-:-:S06]  /*3a80*/  DFMA R34, R38, -R30, R40 ;  /* 0x8000001e2622722b */ /* 0x000fcc0000000028 */
[C---:B------:R-:W-:Y:S02]  /*3a90*/  DFMA R42, -R48.reuse, R42, R40 ;  /* 0x0000002a302a722b */ /* 0x040fe40000000128 */
[----:B---3--:R-:W-:-:S05]  /*3aa0*/  DFMA R68, R48, R34, R38 ;  /* 0x000000223044722b */ /* 0x008fca0000000026 */
[----:B------:R2:W-:Y:S04]  /*3ab0*/  STG.E.64 desc[UR36][R44.64], R42 ;  /* 0x0000002a2c007986 */ /* 0x0005e8000c101b24 */
[----:B------:R-:W-:Y:S04]  /*3ac0*/  STG.E.64 desc[UR36][R36.64+0x20], R68 ;  /* 0x0000204424007986 */ /* 0x000fe8000c101b24 */
[----:B------:R-:W0:Y:S04]  /*3ad0*/  LDG.E.64 R38, desc[UR36][R36.64+0x28] ;  /* 0x0000282424267981 */ /* 0x000e28000c1e1b00 */
[----:B------:R-:W0:Y:S01]  /*3ae0*/  LDG.E.64 R40, desc[UR36][R46.64] ;  /* 0x000000242e287981 */ /* 0x000e22000c1e1b00 */
[----:B------:R-:W-:Y:S01]  /*3af0*/  IADD3 R58, PT, PT, R58, R55, RZ ;  /* 0x000000373a3a7210 */ /* 0x000fe20007ffe0ff */
[----:B0-----:R-:W-:-:S02]  /*3b00*/  DFMA R50, R40, R30, R38 ;  /* 0x0000001e2832722b */ /* 0x001fc40000000026 */
[----:B------:R-:W-:-:S06]  /*3b10*/  DFMA R34, R38, -R30, R40 ;  /* 0x8000001e2622722b */ /* 0x000fcc0000000028 */
[C---:B------:R-:W-:Y:S02]  /*3b20*/  DFMA R50, -R48.reuse, R50, R40 ;  /* 0x000000323032722b */ /* 0x040fe40000000128 */
[----:B-1----:R-:W-:Y:S01]  /*3b30*/  DFMA R66, R48, R34, R38 ;  /* 0x000000223042722b */ /* 0x002fe20000000026 */
[----:B------:R-:W-:-:S04]  /*3b40*/  IMAD.WIDE.U32 R34, R58, 0x8, R26 ;  /* 0x000000083a227825 */ /* 0x000fc800078e001a */
[----:B------:R0:W-:Y:S04]  /*3b50*/  STG.E.64 desc[UR36][R46.64], R50 ;  /* 0x000000322e007986 */ /* 0x0001e8000c101b24 */
[----:B------:R1:W-:Y:S04]  /*3b60*/  STG.E.64 desc[UR36][R36.64+0x28], R66 ;  /* 0x0000284224007986 */ /* 0x0003e8000c101b24 */
[----:B------:R-:W3:Y:S04]  /*3b70*/  LDG.E.64 R38, desc[UR36][R36.64+0x30] ;  /* 0x0000302424267981 */ /* 0x000ee8000c1e1b00 */
[----:B--2---:R-:W3:Y:S01]  /*3b80*/  LDG.E.64 R42, desc[UR36][R34.64] ;  /* 0x00000024222a7981 */ /* 0x004ee2000c1e1b00 */
[----:B------:R-:W-:Y:S01]  /*3b90*/  IMAD.IADD R58, R58, 0x1, R55 ;  /* 0x000000013a3a7824 */ /* 0x000fe200078e0237 */
[----:B---3--:R-:W-:-:S02]  /*3ba0*/  DFMA R44, R42, R30, R38 ;  /* 0x0000001e2a2c722b */ /* 0x008fc40000000026 */
[----:B------:R-:W-:-:S06]  /*3bb0*/  DFMA R40, R38, -R30, R42 ;  /* 0x8000001e2628722b */ /* 0x000fcc000000002a */
[C---:B------:R-:W-:Y:S02]  /*3bc0*/  DFMA R44, -R48.reuse, R44, R42 ;  /* 0x0000002c302c722b */ /* 0x040fe4000000012a */
[----:B------:R-:W-:Y:S01]  /*3bd0*/  DFMA R64, R48, R40, R38 ;  /* 0x000000283040722b */ /* 0x000fe20000000026 */
[----:B------:R-:W-:-:S04]  /*3be0*/  IMAD.WIDE.U32 R38, R58, 0x8, R26 ;  /* 0x000000083a267825 */ /* 0x000fc800078e001a */
[----:B------:R2:W-:Y:S04]  /*3bf0*/  STG.E.64 desc[UR36][R34.64], R44 ;  /* 0x0000002c22007986 */ /* 0x0005e8000c101b24 */
[----:B------:R3:W-:Y:S04]  /*3c00*/  STG.E.64 desc[UR36][R36.64+0x30], R64 ;  /* 0x0000304024007986 */ /* 0x0007e8000c101b24 */
[----:B------:R-:W0:Y:S04]  /*3c10*/  LDG.E.64 R40, desc[UR36][R36.64+0x38] ;  /* 0x0000382424287981 */ /* 0x000e28000c1e1b00 */
[----:B------:R-:W0:Y:S01]  /*3c20*/  LDG.E.64 R42, desc[UR36][R38.64] ;  /* 0x00000024262a7981 */ /* 0x000e22000c1e1b00 */
[----:B------:R-:W-:Y:S01]  /*3c30*/  IMAD.IADD R55, R58, 0x1, R55 ;  /* 0x000000013a377824 */ /* 0x000fe200078e0237 */
[----:B0-----:R-:W-:-:S02]  /*3c40*/  DFMA R46, R42, R30, R40 ;  /* 0x0000001e2a2e722b */ /* 0x001fc40000000028 */
[----:B------:R-:W-:-:S06]  /*3c50*/  DFMA R50, R40, -R30, R42 ;  /* 0x8000001e2832722b */ /* 0x000fcc000000002a */
[C---:B------:R-:W-:Y:S02]  /*3c60*/  DFMA R46, -R48.reuse, R46, R42 ;  /* 0x0000002e302e722b */ /* 0x040fe4000000012a */
[----:B-1----:R-:W-:Y:S01]  /*3c70*/  DFMA R66, R48, R50, R40 ;  /* 0x000000323042722b */ /* 0x002fe20000000028 */
[----:B------:R-:W-:-:S04]  /*3c80*/  IMAD.WIDE.U32 R40, R55, 0x8, R26 ;  /* 0x0000000837287825 */ /* 0x000fc800078e001a */
[----:B------:R3:W-:Y:S04]  /*3c90*/  STG.E.64 desc[UR36][R38.64], R46 ;  /* 0x0000002e26007986 */ /* 0x0007e8000c101b24 */
[----:B------:R3:W-:Y:S04]  /*3ca0*/  STG.E.64 desc[UR36][R36.64+0x38], R66 ;  /* 0x0000384224007986 */ /* 0x0007e8000c101b24 */
[----:B--2---:R-:W2:Y:S04]  /*3cb0*/  LDG.E.64 R44, desc[UR36][R36.64+0x40] ;  /* 0x00004024242c7981 */ /* 0x004ea8000c1e1b00 */
[----:B------:R-:W2:Y:S01]  /*3cc0*/  LDG.E.64 R50, desc[UR36][R40.64] ;  /* 0x0000002428327981 */ /* 0x000ea2000c1e1b00 */
[----:B------:R-:W-:-:S04]  /*3cd0*/  IADD3 R54, PT, PT, R54, 0x8, RZ ;  /* 0x0000000836367810 */ /* 0x000fc80007ffe0ff */
[----:B------:R-:W-:Y:S01]  /*3ce0*/  ISETP.NE.AND P0, PT, R54, R29, PT ;  /* 0x0000001d3600720c */ /* 0x000fe20003f05270 */
[-C--:B--2---:R-:W-:Y:S02]  /*3cf0*/  DFMA R34, R50, R30.reuse, R44 ;  /* 0x0000001e3222722b */ /* 0x084fe4000000002c */
[----:B------:R-:W-:-:S06]  /*3d00*/  DFMA R42, R44, -R30, R50 ;  /* 0x8000001e2c2a722b */ /* 0x000fcc0000000032 */
[C---:B------:R-:W-:Y:S02]  /*3d10*/  DFMA R34, -R48.reuse, R34, R50 ;  /* 0x000000223022722b */ /* 0x040fe40000000132 */
[----:B------:R-:W-:-:S05]  /*3d20*/  DFMA R42, R48, R42, R44 ;  /* 0x0000002a302a722b */ /* 0x000fca000000002c */
[----:B------:R3:W-:Y:S04]  /*3d30*/  STG.E.64 desc[UR36][R40.64], R34 ;  /* 0x0000002228007986 */ /* 0x0007e8000c101b24 */
[----:B------:R3:W-:Y:S01]  /*3d40*/  STG.E.64 desc[UR36][R36.64+0x40], R42 ;  /* 0x0000402a24007986 */ /* 0x0007e2000c101b24 */
[----:B------:R-:W-:Y:S05]  /*3d50*/  @P0 BRA `(.L_x_67) ;  /* 0xfffffff800ac0947 */ /* 0x000fea000383ffff */
.L_x_66:
[----:B------:R-:W-:Y:S05]  /*3d60*/  BSYNC.RECONVERGENT B7 ;  /* 0x0000000000077941 */ /* 0x000fea0003800200 */
.L_x_65:
[----:B------:R-:W-:Y:S05]  /*3d70*/  @!P2 BRA `(.L_x_64) ;  /* 0x000000040078a947 */ /* 0x000fea0003800000 */
[----:B0--3--:R-:W-:Y:S01]  /*3d80*/  LOP3.LUT R35, R61, 0x7, RZ, 0xc0, !PT ;  /* 0x000000073d237812 */ /* 0x009fe200078ec0ff */
[----:B------:R-:W-:Y:S03]  /*3d90*/  BSSY.RECONVERGENT B7, `(.L_x_68) ;  /* 0x0000030000077945 */ /* 0x000fe60003800200 */
[C---:B------:R-:W-:Y:S01]  /*3da0*/  LOP3.LUT P2, RZ, R35.reuse, 0x3, RZ, 0xc0, !PT ;  /* 0x0000000323ff7812 */ /* 0x040fe2000784c0ff */
[----:B------:R-:W-:-:S05]  /*3db0*/  VIADD R34, R35, 0xffffffff ;  /* 0xffffffff23227836 */ /* 0x000fca0000000000 */
[----:B------:R-:W-:-:S13]  /*3dc0*/  ISETP.GE.U32.AND P0, PT, R34, 0x3, PT ;  /* 0x000000032200780c */ /* 0x000fda0003f06070 */
[----:B------:R-:W-:Y:S05]  /*3dd0*/  @!P0 BRA `(.L_x_69) ;  /* 0x0000000000ac8947 */ /* 0x000fea0003800000 */
[----:B------:R-:W0:Y:S01]  /*3de0*/  LDC R54, c[0x0][0x384] ;  /* 0x0000e100ff367b82 */ /* 0x000e220000000800 */
[----:B------:R-:W-:-:S05]  /*3df0*/  IMAD.WIDE.U32 R44, R29, 0x8, R52 ;  /* 0x000000081d2c7825 */ /* 0x000fca00078e0034 */
        /* <DEDUP_REMOVED lines=11> */
[----:B------:R-:W-:Y:S04]  /*3eb0*/  STG.E.64 desc[UR36][R44.64+0x8], R66 ;  /* 0x000008422c007986 */ /* 0x000fe8000c101b24 */
[----:B------:R-:W2:Y:S04]  /*3ec0*/  LDG.E.64 R34, desc[UR36][R44.64+0x10] ;  /* 0x000010242c227981 */ /* 0x000ea8000c1e1b00 */
[----:B------:R-:W2:Y:S01]  /*3ed0*/  LDG.E.64 R38, desc[UR36][R46.64] ;  /* 0x000000242e267981 */ /* 0x000ea2000c1e1b00 */
[----:B------:R-:W-:Y:S01]  /*3ee0*/  IADD3 R55, PT, PT, R55, R54, RZ ;  /* 0x0000003637377210 */ /* 0x000fe20007ffe0ff */
[----:B--2---:R-:W-:-:S02]  /*3ef0*/  DFMA R50, R38, R30, R34 ;  /* 0x0000001e2632722b */ /* 0x004fc40000000022 */
[----:B------:R-:W-:-:S06]  /*3f00*/  DFMA R36, R34, -R30, R38 ;  /* 0x8000001e2224722b */ /* 0x000fcc0000000026 */
[C---:B------:R-:W-:Y:S02]  /*3f10*/  DFMA R50, -R48.reuse, R50, R38 ;  /* 0x000000323032722b */ /* 0x040fe40000000126 */
[----:B------:R-:W-:Y:S01]  /*3f20*/  DFMA R64, R48, R36, R34 ;  /* 0x000000243040722b */ /* 0x000fe20000000022 */
[----:B------:R-:W-:-:S04]  /*3f30*/  IMAD.WIDE.U32 R34, R55, 0x8, R26 ;  /* 0x0000000837227825 */ /* 0x000fc800078e001a */
[----:B------:R1:W-:Y:S04]  /*3f40*/  STG.E.64 desc[UR36][R46.64], R50 ;  /* 0x000000322e007986 */ /* 0x0003e8000c101b24 */
[----:B------:R2:W-:Y:S04]  /*3f50*/  STG.E.64 desc[UR36][R44.64+0x10], R64 ;  /* 0x000010402c007986 */ /* 0x0005e8000c101b24 */
[----:B------:R-:W0:Y:S04]  /*3f60*/  LDG.E.64 R36, desc[UR36][R44.64+0x18] ;  /* 0x000018242c247981 */ /* 0x000e28000c1e1b00 */
[----:B------:R-:W0:Y:S02]  /*3f70*/  LDG.E.64 R38, desc[UR36][R34.64] ;  /* 0x0000002422267981 */ /* 0x000e24000c1e1b00 */
[----:B0-----:R-:W-:-:S02]  /*3f80*/  DFMA R40, R38, R30, R36 ;  /* 0x0000001e2628722b */ /* 0x001fc40000000024 */
[----:B------:R-:W-:-:S06]  /*3f90*/  DFMA R42, R36, -R30, R38 ;  /* 0x8000001e242a722b */ /* 0x000fcc0000000026 */
[C---:B------:R-:W-:Y:S01]  /*3fa0*/  DFMA R40, -R48.reuse, R40, R38 ;  /* 0x000000283028722b */ /* 0x040fe20000000126 */
[----:B------:R-:W-:Y:S01]  /*3fb0*/  IMAD.IADD R39, R55, 0x1, R54 ;  /* 0x0000000137277824 */ /* 0x000fe200078e0236 */
[----:B------:R-:W-:-:S03]  /*3fc0*/  DFMA R54, R48, R42, R36 ;  /* 0x0000002a3036722b */ /* 0x000fc60000000024 */
[----:B------:R-:W-:Y:S02]  /*3fd0*/  IMAD.WIDE.U32 R36, R39, 0x8, R26 ;  /* 0x0000000827247825 */ /* 0x000fe400078e001a */
[----:B------:R2:W-:Y:S04]  /*3fe0*/  STG.E.64 desc[UR36][R34.64], R40 ;  /* 0x0000002822007986 */ /* 0x0005e8000c101b24 */
[----:B------:R2:W-:Y:S04]  /*3ff0*/  STG.E.64 desc[UR36][R44.64+0x18], R54 ;  /* 0x000018362c007986 */ /* 0x0005e8000c101b24 */
[----:B------:R-:W3:Y:S04]  /*4000*/  LDG.E.64 R38, desc[UR36][R44.64+0x20] ;  /* 0x000020242c267981 */ /* 0x000ee8000c1e1b00 */
[----:B-1----:R-:W3:Y:S01]  /*4010*/  LDG.E.64 R50, desc[UR36][R36.64] ;  /* 0x0000002424327981 */ /* 0x002ee2000c1e1b00 */
[----:B------:R-:W-:Y:S01]  /*4020*/  VIADD R29, R29, 0x4 ;  /* 0x000000041d1d7836 */ /* 0x000fe20000000000 */
[----:B---3--:R-:W-:-:S02]  /*4030*/  DFMA R42, R50, R30, R38 ;  /* 0x0000001e322a722b */ /* 0x008fc40000000026 */
[----:B------:R-:W-:-:S06]  /*4040*/  DFMA R46, R38, -R30, R50 ;  /* 0x8000001e262e722b */ /* 0x000fcc0000000032 */
[C---:B------:R-:W-:Y:S02]  /*4050*/  DFMA R42, -R48.reuse, R42, R50 ;  /* 0x0000002a302a722b */ /* 0x040fe40000000132 */
[----:B------:R-:W-:-:S05]  /*4060*/  DFMA R46, R48, R46, R38 ;  /* 0x0000002e302e722b */ /* 0x000fca0000000026 */
[----:B------:R2:W-:Y:S04]  /*4070*/  STG.E.64 desc[UR36][R36.64], R42 ;  /* 0x0000002a24007986 */ /* 0x0005e8000c101b24 */
[----:B------:R2:W-:Y:S02]  /*4080*/  STG.E.64 desc[UR36][R44.64+0x20], R46 ;  /* 0x0000202e2c007986 */ /* 0x0005e4000c101b24 */
.L_x_69:
[----:B------:R-:W-:Y:S05]  /*4090*/  BSYNC.RECONVERGENT B7 ;  /* 0x0000000000077941 */ /* 0x000fea0003800200 */
.L_x_68:
[----:B------:R-:W-:Y:S05]  /*40a0*/  @!P2 BRA `(.L_x_64) ;  /* 0x0000000000aca947 */ /* 0x000fea0003800000 */
[C---:B--2---:R-:W-:Y:S01]  /*40b0*/  LOP3.LUT R34, R60.reuse, 0x3, RZ, 0xc0, !PT ;  /* 0x000000033c227812 */ /* 0x044fe200078ec0ff */
[----:B------:R-:W-:Y:S01]  /*40c0*/  BSSY.RECONVERGENT B7, `(.L_x_70) ;  /* 0x000001c000077945 */ /* 0x000fe20003800200 */
[----:B------:R-:W-:Y:S02]  /*40d0*/  LOP3.LUT R35, R60, 0x1, RZ, 0xc0, !PT ;  /* 0x000000013c237812 */ /* 0x000fe400078ec0ff */
[----:B------:R-:W-:Y:S02]  /*40e0*/  ISETP.NE.AND P0, PT, R34, 0x1, PT ;  /* 0x000000012200780c */ /* 0x000fe40003f05270 */
[----:B------:R-:W-:-:S11]  /*40f0*/  ISETP.NE.U32.AND P2, PT, R35, 0x1, PT ;  /* 0x000000012300780c */ /* 0x000fd60003f45070 */
[----:B------:R-:W-:Y:S05]  /*4100*/  @!P0 BRA `(.L_x_71) ;  /* 0x00000000005c8947 */ /* 0x000fea0003800000 */
[----:B------:R-:W0:Y:S01]  /*4110*/  LDC R42, c[0x0][0x384] ;  /* 0x0000e100ff2a7b82 */ /* 0x000e220000000800 */
[----:B------:R-:W-:-:S05]  /*4120*/  IMAD.WIDE.U32 R36, R29, 0x8, R52 ;  /* 0x000000081d247825 */ /* 0x000fca00078e0034 */
[----:B------:R-:W2:Y:S01]  /*4130*/  LDG.E.64 R34, desc[UR36][R36.64+0x8] ;  /* 0x0000082424227981 */ /* 0x000ea2000c1e1b00 */
[----:B0-----:R-:W-:-:S04]  /*4140*/  IMAD R43, R29, R42, R42 ;  /* 0x0000002a1d2b7224 */ /* 0x001fc800078e022a */
[----:B------:R-:W-:-:S05]  /*4150*/  IMAD.WIDE.U32 R46, R43, 0x8, R26 ;  /* 0x000000082b2e7825 */ /* 0x000fca00078e001a */
[----:B------:R-:W2:Y:S01]  /*4160*/  LDG.E.64 R40, desc[UR36][R46.64] ;  /* 0x000000242e287981 */ /* 0x000ea2000c1e1b00 */
[----:B------:R-:W-:Y:S01]  /*4170*/  IADD3 R43, PT, PT, R43, R42, RZ ;  /* 0x0000002a2b2b7210 */ /* 0x000fe20007ffe0ff */
[-C--:B--2---:R-:W-:Y:S02]  /*4180*/  DFMA R50, R40, R30.reuse, R34 ;  /* 0x0000001e2832722b */ /* 0x084fe40000000022 */
[----:B------:R-:W-:-:S06]  /*4190*/  DFMA R38, R34, -R30, R40 ;  /* 0x8000001e2226722b */ /* 0x000fcc0000000028 */
[C---:B------:R-:W-:Y:S02]  /*41a0*/  DFMA R50, -R48.reuse, R50, R40 ;  /* 0x000000323032722b */ /* 0x040fe40000000128 */
[----:B------:R-:W-:Y:S01]  /*41b0*/  DFMA R54, R48, R38, R34 ;  /* 0x000000263036722b */ /* 0x000fe20000000022 */
[----:B------:R-:W-:-:S04]  /*41c0*/  IMAD.WIDE.U32 R34, R43, 0x8, R26 ;  /* 0x000000082b227825 */ /* 0x000fc800078e001a */
[----:B------:R0:W-:Y:S04]  /*41d0*/  STG.E.64 desc[UR36][R46.64], R50 ;  /* 0x000000322e007986 */ /* 0x0001e8000c101b24 */
[----:B------:R0:W-:Y:S04]  /*41e0*/  STG.E.64 desc[UR36][R36.64+0x8], R54 ;  /* 0x0000083624007986 */ /* 0x0001e8000c101b24 */
[----:B------:R-:W2:Y:S04]  /*41f0*/  LDG.E.64 R38, desc[UR36][R36.64+0x10] ;  /* 0x0000102424267981 */ /* 0x000ea8000c1e1b00 */
[----:B------:R-:W2:Y:S01]  /*4200*/  LDG.E.64 R44, desc[UR36][R34.64] ;  /* 0x00000024222c7981 */ /* 0x000ea2000c1e1b00 */
[----:B------:R-:W-:Y:S01]  /*4210*/  VIADD R29, R29, 0x2 ;  /* 0x000000021d1d7836 */ /* 0x000fe20000000000 */
[----:B--2---:R-:W-:-:S02]  /*4220*/  DFMA R40, R44, R30, R38 ;  /* 0x0000001e2c28722b */ /* 0x004fc40000000026 */
[----:B------:R-:W-:-:S06]  /*4230*/  DFMA R42, R38, -R30, R44 ;  /* 0x8000001e262a722b */ /* 0x000fcc000000002c */
[C---:B------:R-:W-:Y:S02]  /*4240*/  DFMA R40, -R48.reuse, R40, R44 ;  /* 0x000000283028722b */ /* 0x040fe4000000012c */
[----:B------:R-:W-:-:S05]  /*4250*/  DFMA R42, R48, R42, R38 ;  /* 0x0000002a302a722b */ /* 0x000fca0000000026 */
[----:B------:R0:W-:Y:S04]  /*4260*/  STG.E.64 desc[UR36][R34.64], R40 ;  /* 0x0000002822007986 */ /* 0x0001e8000c101b24 */
[----:B------:R0:W-:Y:S02]  /*4270*/  STG.E.64 desc[UR36][R36.64+0x10], R42 ;  /* 0x0000102a24007986 */ /* 0x0001e4000c101b24 */
.L_x_71:
[----:B------:R-:W-:Y:S05]  /*4280*/  BSYNC.RECONVERGENT B7 ;  /* 0x0000000000077941 */ /* 0x000fea0003800200 */
.L_x_70:
[----:B------:R-:W-:Y:S05]  /*4290*/  @P2 BRA `(.L_x_64) ;  /* 0x0000000000302947 */ /* 0x000fea0003800000 */
[----:B0-----:R-:W0:Y:S01]  /*42a0*/  LDC R34, c[0x0][0x384] ;  /* 0x0000e100ff227b82 */ /* 0x001e220000000800 */
[----:B------:R-:W-:-:S05]  /*42b0*/  IMAD.WIDE.U32 R52, R29, 0x8, R52 ;  /* 0x000000081d347825 */ /* 0x000fca00078e0034 */
[----:B------:R-:W2:Y:S01]  /*42c0*/  LDG.E.64 R38, desc[UR36][R52.64+0x8] ;  /* 0x0000082434267981 */ /* 0x000ea2000c1e1b00 */
[----:B0-----:R-:W-:-:S04]  /*42d0*/  IMAD R35, R29, R34, R34 ;  /* 0x000000221d237224 */ /* 0x001fc800078e0222 */
[----:B------:R-:W-:-:S05]  /*42e0*/  IMAD.WIDE.U32 R34, R35, 0x8, R26 ;  /* 0x0000000823227825 */ /* 0x000fca00078e001a */
[----:B------:R-:W2:Y:S02]  /*42f0*/  LDG.E.64 R36, desc[UR36][R34.64] ;  /* 0x0000002422247981 */ /* 0x000ea4000c1e1b00 */
[-C--:B--2---:R-:W-:Y:S02]  /*4300*/  DFMA R40, R36, R30.reuse, R38 ;  /* 0x0000001e2428722b */ /* 0x084fe40000000026 */
[----:B------:R-:W-:-:S06]  /*4310*/  DFMA R42, R38, -R30, R36 ;  /* 0x8000001e262a722b */ /* 0x000fcc0000000024 */
[C---:B------:R-:W-:Y:S02]  /*4320*/  DFMA R40, -R48.reuse, R40, R36 ;  /* 0x000000283028722b */ /* 0x040fe40000000124 */
[----:B------:R-:W-:-:S05]  /*4330*/  DFMA R42, R48, R42, R38 ;  /* 0x0000002a302a722b */ /* 0x000fca0000000026 */
[----:B------:R1:W-:Y:S04]  /*4340*/  STG.E.64 desc[UR36][R34.64], R40 ;  /* 0x0000002822007986 */ /* 0x0003e8000c101b24 */
[----:B------:R1:W-:Y:S02]  /*4350*/  STG.E.64 desc[UR36][R52.64+0x8], R42 ;  /* 0x0000082a34007986 */ /* 0x0003e4000c101b24 */
.L_x_64:
[----:B------:R-:W-:Y:S05]  /*4360*/  BSYNC.RECONVERGENT B4 ;  /* 0x0000000000047941 */ /* 0x000fea0003800200 */
.L_x_63:
[----:B------:R-:W4:Y:S01]  /*4370*/  LDCU UR4, c[0x0][0x384] ;  /* 0x00007080ff0477ac */ /* 0x000f220008000800 */
[----:B0-23--:R-:W-:Y:S01]  /*4380*/  VIADD R47, R62, 0x2 ;  /* 0x000000023e2f7836 */ /* 0x00dfe20000000000 */
[----:B------:R-:W-:Y:S01]  /*4390*/  BSSY.RECONVERGENT B4, `(.L_x_72) ;  /* 0x00000d6000047945 */ /* 0x000fe20003800200 */
[----:B----4-:R-:W-:-:S04]  /*43a0*/  MOV R46, UR4 ;  /* 0x00000004002e7c02 */ /* 0x010fc80008000f00 */
[----:B------:R-:W-:-:S13]  /*43b0*/  ISETP.GE.AND P0, PT, R47, R46, PT ;  /* 0x0000002e2f00720c */ /* 0x000fda0003f06270 */
[----:B------:R-:W-:Y:S05]  /*43c0*/  @P0 BRA `(.L_x_73) ;  /* 0x0000000c00480947 */ /* 0x000fea0003800000 */
[--C-:B------:R-:W-:Y:S01]  /*43d0*/  IMAD.IADD R29, R20, 0x1, -R62.reuse ;  /* 0x00000001141d7824 */ /* 0x100fe200078e0a3e */
[----:B------:R-:W-:Y:S01]  /*43e0*/  BSSY.RECONVERGENT B7, `(.L_x_74) ;  /* 0x000006c000077945 */ /* 0x000fe20003800200 */
[----:B-1----:R-:W-:-:S03]  /*43f0*/  IMAD.IADD R34, R21, 0x1, -R62 ;  /* 0x0000000115227824 */ /* 0x002fc600078e0a3e */
[----:B------:R-:W-:Y:S02]  /*4400*/  ISETP.GE.U32.AND P0, PT, R29, 0x7, PT ;  /* 0x000000071d00780c */ /* 0x000fe40003f06070 */
[----:B------:R-:W-:-:S11]  /*4410*/  LOP3.LUT P2, RZ, R34, 0x7, RZ, 0xc0, !PT ;  /* 0x0000000722ff7812 */ /* 0x000fd6000784c0ff */
[----:B------:R-:W-:Y:S05]  /*4420*/  @!P0 BRA `(.L_x_75) ;  /* 0x00000004009c8947 */ /* 0x000fea0003800000 */
[----:B------:R-:W-:Y:S01]  /*4430*/  IADD3 R29, PT, PT, R21, -R62, RZ ;  /* 0x8000003e151d7210 */ /* 0x000fe20007ffe0ff */
[----:B------:R-:W-:-:S03]  /*4440*/  IMAD.MOV.U32 R58, RZ, RZ, RZ ;  /* 0x000000ffff3a7224 */ /* 0x000fc600078e00ff */
[----:B------:R-:W-:-:S07]  /*4450*/  LOP3.LUT R29, R29, 0xfffffff8, RZ, 0xc0, !PT ;  /* 0xfffffff81d1d7812 */ /* 0x000fce00078ec0ff */
.L_x_76:
[----:B-1----:R-:W-:-:S04]  /*4460*/  IMAD R43, R47, R46, RZ ;  /* 0x0000002e2f2b7224 */ /* 0x002fc800078e02ff */
[C---:B------:R-:W-:Y:S02]  /*4470*/  IMAD.IADD R45, R43.reuse, 0x1, R63 ;  /* 0x000000012b2d7824 */ /* 0x040fe400078e023f */
[----:B------:R-:W-:-:S04]  /*4480*/  IMAD.WIDE.U32 R64, R43, 0x8, R26 ;  /* 0x000000082b407825 */ /* 0x000fc800078e001a */
[----:B------:R-:W-:Y:S01]  /*4490*/  IMAD.WIDE.U32 R54, R45, 0x8, R26 ;  /* 0x000000082d367825 */ /* 0x000fe200078e001a */
[----:B------:R-:W2:Y:S04]  /*44a0*/  LDG.E.64 R36, desc[UR36][R64.64] ;  /* 0x0000002440247981 */ /* 0x000ea8000c1e1b00 */
[----:B------:R-:W2:Y:S01]  /*44b0*/  LDG.E.64 R34, desc[UR36][R54.64] ;  /* 0x0000002436227981 */ /* 0x000ea2000c1e1b00 */
[----:B------:R-:W-:Y:S01]  /*44c0*/  IADD3 R43, PT, PT, R43, R46, RZ ;  /* 0x0000002e2b2b7210 */ /* 0x000fe20007ffe0ff */
[----:B------:R-:W-:-:S04]  /*44d0*/  IMAD.IADD R69, R45, 0x1, R46 ;  /* 0x000000012d457824 */ /* 0x000fc800078e022e */
[----:B------:R-:W-:-:S04]  /*44e0*/  IMAD.WIDE.U32 R66, R43, 0x8, R26 ;  /* 0x000000082b427825 */ /* 0x000fc800078e001a */
        /* <DEDUP_REMOVED lines=9> */
[----:B------:R-:W-:Y:S01]  /*4580*/  IADD3 R69, PT, PT, R69, R46, RZ ;  /* 0x0000002e45457210 */ /* 0x000fe20007ffe0ff */
[----:B------:R-:W-:-:S04]  /*4590*/  IMAD.IADD R71, R43, 0x1, R46 ;  /* 0x000000012b477824 */ /* 0x000fc800078e022e */
[----:B------:R-:W-:-:S04]  /*45a0*/  IMAD.WIDE.U32 R42, R71, 0x8, R26 ;  /* 0x00000008472a7825 */ /* 0x000fc800078e001a */
[----:B0-----:R-:W-:Y:S01]  /*45b0*/  IMAD.WIDE.U32 R64, R69, 0x8, R26 ;  /* 0x0000000845407825 */ /* 0x001fe200078e001a */
[-C--:B--2---:R-:W-:Y:S02]  /*45c0*/  DFMA R50, R36, R30.reuse, R34 ;  /* 0x0000001e2432722b */ /* 0x084fe40000000022 */
[----:B------:R-:W-:-:S06]  /*45d0*/  DFMA R44, R34, -R30, R36 ;  /* 0x8000001e222c722b */ /* 0x000fcc0000000024 */
[C---:B------:R-:W-:Y:S02]  /*45e0*/  DFMA R50, -R48.reuse, R50, R36 ;  /* 0x000000323032722b */ /* 0x040fe40000000124 */
[----:B------:R-:W-:-:S05]  /*45f0*/  DFMA R44, R48, R44, R34 ;  /* 0x0000002c302c722b */ /* 0x000fca0000000022 */
[----:B------:R0:W-:Y:S04]  /*4600*/  STG.E.64 desc[UR36][R66.64], R50 ;  /* 0x0000003242007986 */ /* 0x0001e8000c101b24 */
[----:B------:R2:W-:Y:S04]  /*4610*/  STG.E.64 desc[UR36][R52.64], R44 ;  /* 0x0000002c34007986 */ /* 0x0005e8000c101b24 */
[----:B------:R-:W3:Y:S04]  /*4620*/  LDG.E.64 R36, desc[UR36][R42.64] ;  /* 0x000000242a247981 */ /* 0x000ee8000c1e1b00 */
[----:B------:R-:W3:Y:S01]  /*4630*/  LDG.E.64 R34, desc[UR36][R64.64] ;  /* 0x0000002440227981 */ /* 0x000ee2000c1e1b00 */
[----:B------:R-:W-:-:S02]  /*4640*/  IMAD.IADD R71, R71, 0x1, R46 ;  /* 0x0000000147477824 */ /* 0x000fc400078e022e */
[----:B------:R-:W-:Y:S02]  /*4650*/  IMAD.IADD R69, R69, 0x1, R46 ;  /* 0x0000000145457824 */ /* 0x000fe400078e022e */
[----:B-1----:R-:W-:-:S04]  /*4660*/  IMAD.WIDE.U32 R54, R71, 0x8, R26 ;  /* 0x0000000847367825 */ /* 0x002fc800078e001a */
[----:B0-----:R-:W-:Y:S01]  /*4670*/  IMAD.WIDE.U32 R66, R69, 0x8, R26 ;  /* 0x0000000845427825 */ /* 0x001fe200078e001a */
[-C--:B---3--:R-:W-:Y:S02]  /*4680*/  DFMA R40, R36, R30.reuse, R34 ;  /* 0x0000001e2428722b */ /* 0x088fe40000000022 */
[----:B------:R-:W-:-:S06]  /*4690*/  DFMA R38, R34, -R30, R36 ;  /* 0x8000001e2226722b */ /* 0x000fcc0000000024 */
[C---:B------:R-:W-:Y:S02]  /*46a0*/  DFMA R40, -R48.reuse, R40, R36 ;  /* 0x000000283028722b */ /* 0x040fe40000000124 */
[----:B------:R-:W-:-:S05]  /*46b0*/  DFMA R38, R48, R38, R34 ;  /* 0x000000263026722b */ /* 0x000fca0000000022 */
[----:B------:R0:W-:Y:S04]  /*46c0*/  STG.E.64 desc[UR36][R42.64], R40 ;  /* 0x000000282a007986 */ /* 0x0001e8000c101b24 */
[----:B------:R1:W-:Y:S04]  /*46d0*/  STG.E.64 desc[UR36][R64.64], R38 ;  /* 0x0000002640007986 */ /* 0x0003e8000c101b24 */
[----:B------:R-:W3:Y:S04]  /*46e0*/  LDG.E.64 R36, desc[UR36][R54.64] ;  /* 0x0000002436247981 */ /* 0x000ee8000c1e1b00 */
[----:B------:R-:W3:Y:S01]  /*46f0*/  LDG.E.64 R34, desc[UR36][R66.64] ;  /* 0x0000002442227981 */ /* 0x000ee2000c1e1b00 */
[----:B------:R-:W-:Y:S01]  /*4700*/  IADD3 R71, PT, PT, R71, R46, RZ ;  /* 0x0000002e47477210 */ /* 0x000fe20007ffe0ff */
[----:B------:R-:W-:-:S04]  /*4710*/  IMAD.IADD R69, R69, 0x1, R46 ;  /* 0x0000000145457824 */ /* 0x000fc800078e022e */
[----:B--2---:R-:W-:-:S04]  /*4720*/  IMAD.WIDE.U32 R44, R71, 0x8, R26 ;  /* 0x00000008472c7825 */ /* 0x004fc800078e001a */
[----:B0-----:R-:W-:Y:S01]  /*4730*/  IMAD.WIDE.U32 R42, R69, 0x8, R26 ;  /* 0x00000008452a7825 */ /* 0x001fe200078e001a */
[-C--:B---3--:R-:W-:Y:S02]  /*4740*/  DFMA R52, R36, R30.reuse, R34 ;  /* 0x0000001e2434722b */ /* 0x088fe40000000022 */
        /* <DEDUP_REMOVED lines=8> */
[----:B------:R-:W-:-:S04]  /*47d0*/  IMAD.IADD R71, R71, 0x1, R46 ;  /* 0x0000000147477824 */ /* 0x000fc800078e022e */
[----:B-1----:R-:W-:-:S04]  /*47e0*/  IMAD.WIDE.U32 R64, R71, 0x8, R26 ;  /* 0x0000000847407825 */ /* 0x002fc800078e001a */
[----:B0-----:R-:W-:Y:S01]  /*47f0*/  IMAD.WIDE.U32 R54, R69, 0x8, R26 ;  /* 0x0000000845367825 */ /* 0x001fe200078e001a */
        /* <DEDUP_REMOVED lines=8> */
[----:B------:R-:W-:-:S02]  /*4880*/  IMAD.IADD R71, R71, 0x1, R46 ;  /* 0x0000000147477824 */ /* 0x000fc400078e022e */
[----:B------:R-:W-:-:S04]  /*4890*/  IMAD.IADD R69, R69, 0x1, R46 ;  /* 0x0000000145457824 */ /* 0x000fc800078e022e */
[----:B0-----:R-:W-:Y:S01]  /*48a0*/  IMAD.WIDE.U32 R38, R69, 0x8, R26 ;  /* 0x0000000845267825 */ /* 0x001fe200078e001a */
[-C--:B--2---:R-:W-:Y:S02]  /*48b0*/  DFMA R50, R36, R30.reuse, R34 ;  /* 0x0000001e2432722b */ /* 0x084fe40000000022 */
[----:B------:R-:W-:-:S06]  /*48c0*/  DFMA R52, R34, -R30, R36 ;  /* 0x8000001e2234722b */ /* 0x000fcc0000000024 */
[C---:B------:R-:W-:Y:S02]  /*48d0*/  DFMA R50, -R48.reuse, R50, R36 ;  /* 0x000000323032722b */ /* 0x040fe40000000124 */
[----:B------:R-:W-:Y:S01]  /*48e0*/  DFMA R52, R48, R52, R34 ;  /* 0x000000343034722b */ /* 0x000fe20000000022 */
[----:B------:R-:W-:-:S04]  /*48f0*/  IMAD.WIDE.U32 R36, R71, 0x8, R26 ;  /* 0x0000000847247825 */ /* 0x000fc800078e001a */
[----:B------:R0:W-:Y:S04]  /*4900*/  STG.E.64 desc[UR36][R64.64], R50 ;  /* 0x0000003240007986 */ /* 0x0001e8000c101b24 */
[----:B------:R2:W-:Y:S04]  /*4910*/  STG.E.64 desc[UR36][R54.64], R52 ;  /* 0x0000003436007986 */ /* 0x0005e8000c101b24 */
[----:B-1----:R-:W3:Y:S04]  /*4920*/  LDG.E.64 R42, desc[UR36][R36.64] ;  /* 0x00000024242a7981 */ /* 0x002ee8000c1e1b00 */
[----:B------:R-:W3:Y:S01]  /*4930*/  LDG.E.64 R34, desc[UR36][R38.64] ;  /* 0x0000002426227981 */ /* 0x000ee2000c1e1b00 */
[----:B------:R-:W-:Y:S01]  /*4940*/  IADD3 R71, PT, PT, R71, R46, RZ ;  /* 0x0000002e47477210 */ /* 0x000fe20007ffe0ff */
[----:B------:R-:W-:Y:S01]  /*4950*/  IMAD.IADD R69, R69, 0x1, R46 ;  /* 0x0000000145457824 */ /* 0x000fe200078e022e */
[----:B---3--:R-:W-:-:S02]  /*4960*/  DFMA R44, R42, R30, R34 ;  /* 0x0000001e2a2c722b */ /* 0x008fc40000000022 */
[----:B------:R-:W-:-:S06]  /*4970*/  DFMA R40, R34, -R30, R42 ;  /* 0x8000001e2228722b */ /* 0x000fcc000000002a */
[C---:B------:R-:W-:Y:S02]  /*4980*/  DFMA R44, -R48.reuse, R44, R42 ;  /* 0x0000002c302c722b */ /* 0x040fe4000000012a */
[----:B------:R-:W-:Y:S01]  /*4990*/  DFMA R42, R48, R40, R34 ;  /* 0x00000028302a722b */ /* 0x000fe20000000022 */
[----:B------:R-:W-:-:S04]  /*49a0*/  IMAD.WIDE.U32 R34, R71, 0x8, R26 ;  /* 0x0000000847227825 */ /* 0x000fc800078e001a */
[----:B------:R1:W-:Y:S01]  /*49b0*/  STG.E.64 desc[UR36][R36.64], R44 ;  /* 0x0000002c24007986 */ /* 0x0003e2000c101b24 */
[----:B------:R-:W-:-:S03]  /*49c0*/  IMAD.WIDE.U32 R40, R69, 0x8, R26 ;  /* 0x0000000845287825 */ /* 0x000fc600078e001a */
[----:B------:R1:W-:Y:S04]  /*49d0*/  STG.E.64 desc[UR36][R38.64], R42 ;  /* 0x0000002a26007986 */ /* 0x0003e8000c101b24 */
[----:B0-----:R-:W3:Y:S04]  /*49e0*/  LDG.E.64 R50, desc[UR36][R34.64] ;  /* 0x0000002422327981 */ /* 0x001ee8000c1e1b00 */
[----:B--2---:R-:W3:Y:S01]  /*49f0*/  LDG.E.64 R52, desc[UR36][R40.64] ;  /* 0x0000002428347981 */ /* 0x004ee2000c1e1b00 */
[----:B------:R-:W-:Y:S01]  /*4a00*/  VIADD R58, R58, 0x8 ;  /* 0x000000083a3a7836 */ /* 0x000fe20000000000 */
[----:B------:R-:W-:-:S04]  /*4a10*/  IADD3 R47, PT, PT, R47, 0x8, RZ ;  /* 0x000000082f2f7810 */ /* 0x000fc80007ffe0ff */
[----:B------:R-:W-:Y:S01]  /*4a20*/  ISETP.NE.AND P0, PT, R58, R29, PT ;  /* 0x0000001d3a00720c */ /* 0x000fe20003f05270 */
[-C--:B---3--:R-:W-:Y:S02]  /*4a30*/  DFMA R54, R50, R30.reuse, R52 ;  /* 0x0000001e3236722b */ /* 0x088fe40000000034 */
[----:B------:R-:W-:-:S06]  /*4a40*/  DFMA R64, R52, -R30, R50 ;  /* 0x8000001e3440722b */ /* 0x000fcc0000000032 */
[C---:B------:R-:W-:Y:S02]  /*4a50*/  DFMA R54, -R48.reuse, R54, R50 ;  /* 0x000000363036722b */ /* 0x040fe40000000132 */
[----:B------:R-:W-:-:S05]  /*4a60*/  DFMA R64, R48, R64, R52 ;  /* 0x000000403040722b */ /* 0x000fca0000000034 */
[----:B------:R1:W-:Y:S04]  /*4a70*/  STG.E.64 desc[UR36][R34.64], R54 ;  /* 0x0000003622007986 */ /* 0x0003e8000c101b24 */
[----:B------:R1:W-:Y:S01]  /*4a80*/  STG.E.64 desc[UR36][R40.64], R64 ;  /* 0x0000004028007986 */ /* 0x0003e2000c101b24 */
[----:B------:R-:W-:Y:S05]  /*4a90*/  @P0 BRA `(.L_x_76) ;  /* 0xfffffff800700947 */ /* 0x000fea000383ffff */
.L_x_75:
[----:B------:R-:W-:Y:S05]  /*4aa0*/  BSYNC.RECONVERGENT B7 ;  /* 0x0000000000077941 */ /* 0x000fea0003800200 */
.L_x_74:
[----:B------:R-:W-:Y:S05]  /*4ab0*/  @!P2 BRA `(.L_x_73) ;  /* 0x00000004008ca947 */ /* 0x000fea0003800000 */
[----:B------:R-:W-:Y:S01]  /*4ac0*/  IMAD.IADD R29, R61, 0x1, R4 ;  /* 0x000000013d1d7824 */ /* 0x000fe200078e0204 */
[----:B------:R-:W-:Y:S03]  /*4ad0*/  BSSY.RECONVERGENT B7, `(.L_x_77) ;  /* 0x0000033000077945 */ /* 0x000fe60003800200 */
[----:B------:R-:W-:-:S05]  /*4ae0*/  IMAD.MOV R29, RZ, RZ, -R29 ;  /* 0x000000ffff1d7224 */ /* 0x000fca00078e0a1d */
[----:B-1----:R-:W-:-:S04]  /*4af0*/  PRMT R34, R29, 0x7710, RZ ;  /* 0x000077101d227816 */ /* 0x002fc800000000ff */
[----:B------:R-:W-:-:S04]  /*4b00*/  IADD3 R29, PT, PT, R9, R34, RZ ;  /* 0x00000022091d7210 */ /* 0x000fc80007ffe0ff */
[----:B------:R-:W-:-:S04]  /*4b10*/  LOP3.LUT R29, R29, 0x7, RZ, 0xc0, !PT ;  /* 0x000000071d1d7812 */ /* 0x000fc800078ec0ff */
[C---:B------:R-:W-:Y:S01]  /*4b20*/  LOP3.LUT P2, RZ, R29.reuse, 0x3, RZ, 0xc0, !PT ;  /* 0x000000031dff7812 */ /* 0x040fe2000784c0ff */
[----:B------:R-:W-:-:S05]  /*4b30*/  VIADD R34, R29, 0xffffffff ;  /* 0xffffffff1d227836 */ /* 0x000fca0000000000 */
[----:B------:R-:W-:-:S13]  /*4b40*/  ISETP.GE.U32.AND P0, PT, R34, 0x3, PT ;  /* 0x000000032200780c */ /* 0x000fda0003f06070 */
[----:B------:R-:W-:Y:S05]  /*4b50*/  @!P0 BRA `(.L_x_78) ;  /* 0x0000000000a88947 */ /* 0x000fea0003800000 */
[----:B------:R-:W-:-:S04]  /*4b60*/  IMAD R41, R47, R46, RZ ;  /* 0x0000002e2f297224 */ /* 0x000fc800078e02ff */
[----:B------:R-:W-:-:S05]  /*4b70*/  IMAD.WIDE R40, R41, 0x8, R26 ;  /* 0x0000000829287825 */ /* 0x000fca00078e021a */
[----:B------:R-:W2:Y:S01]  /*4b80*/  LDG.E.64 R38, desc[UR36][R40.64] ;  /* 0x0000002428267981 */ /* 0x000ea2000c1e1b00 */
[----:B------:R-:W-:-:S05]  /*4b90*/  IMAD.WIDE.U32 R42, R63, 0x8, R40 ;  /* 0x000000083f2a7825 */ /* 0x000fca00078e0028 */
[----:B------:R-:W2:Y:S01]  /*4ba0*/  LDG.E.64 R36, desc[UR36][R42.64] ;  /* 0x000000242a247981 */ /* 0x000ea2000c1e1b00 */
        /* <DEDUP_REMOVED lines=10> */
[----:B------:R-:W-:Y:S01]  /*4c50*/  IMAD.WIDE.U32 R50, R46, 0x8, R52 ;  /* 0x000000082e327825 */ /* 0x000fe200078e0034 */
[----:B--2---:R-:W-:-:S02]  /*4c60*/  DFMA R64, R38, R30, R36 ;  /* 0x0000001e2640722b */ /* 0x004fc40000000024 */
[----:B------:R-:W-:-:S06]  /*4c70*/  DFMA R34, R36, -R30, R38 ;  /* 0x8000001e2422722b */ /* 0x000fcc0000000026 */
[C---:B------:R-:W-:Y:S02]  /*4c80*/  DFMA R64, -R48.reuse, R64, R38 ;  /* 0x000000403040722b */ /* 0x040fe40000000126 */
[----:B------:R-:W-:Y:S01]  /*4c90*/  DFMA R68, R48, R34, R36 ;  /* 0x000000223044722b */ /* 0x000fe20000000024 */
[----:B------:R-:W-:-:S04]  /*4ca0*/  IMAD.WIDE.U32 R34, R63, 0x8, R50 ;  /* 0x000000083f227825 */ /* 0x000fc800078e0032 */
[----:B------:R-:W-:Y:S04]  /*4cb0*/  STG.E.64 desc[UR36][R52.64], R64 ;  /* 0x0000004034007986 */ /* 0x000fe8000c101b24 */
[----:B------:R2:W-:Y:S04]  /*4cc0*/  STG.E.64 desc[UR36][R54.64], R68 ;  /* 0x0000004436007986 */ /* 0x0005e8000c101b24 */
[----:B0-----:R-:W3:Y:S04]  /*4cd0*/  LDG.E.64 R44, desc[UR36][R50.64] ;  /* 0x00000024322c7981 */ /* 0x001ee8000c1e1b00 */
[----:B------:R-:W3:Y:S01]  /*4ce0*/  LDG.E.64 R36, desc[UR36][R34.64] ;  /* 0x0000002422247981 */ /* 0x000ee2000c1e1b00 */
[----:B-1----:R-:W-:Y:S01]  /*4cf0*/  IMAD.WIDE.U32 R42, R46, 0x8, R50 ;  /* 0x000000082e2a7825 */ /* 0x002fe200078e0032 */
[----:B---3--:R-:W-:-:S02]  /*4d00*/  DFMA R38, R44, R30, R36 ;  /* 0x0000001e2c26722b */ /* 0x008fc40000000024 */
[----:B------:R-:W-:-:S06]  /*4d10*/  DFMA R40, R36, -R30, R44 ;  /* 0x8000001e2428722b */ /* 0x000fcc000000002c */
[C---:B------:R-:W-:Y:S02]  /*4d20*/  DFMA R38, -R48.reuse, R38, R44 ;  /* 0x000000263026722b */ /* 0x040fe4000000012c */
[----:B------:R-:W-:Y:S01]  /*4d30*/  DFMA R66, R48, R40, R36 ;  /* 0x000000283042722b */ /* 0x000fe20000000024 */
[----:B------:R-:W-:-:S04]  /*4d40*/  IMAD.WIDE.U32 R36, R63, 0x8, R42 ;  /* 0x000000083f247825 */ /* 0x000fc800078e002a */
[----:B------:R0:W-:Y:S04]  /*4d50*/  STG.E.64 desc[UR36][R50.64], R38 ;  /* 0x0000002632007986 */ /* 0x0001e8000c101b24 */
[----:B------:R0:W-:Y:S04]  /*4d60*/  STG.E.64 desc[UR36][R34.64], R66 ;  /* 0x0000004222007986 */ /* 0x0001e8000c101b24 */
[----:B--2---:R-:W2:Y:S04]  /*4d70*/  LDG.E.64 R54, desc[UR36][R42.64] ;  /* 0x000000242a367981 */ /* 0x004ea8000c1e1b00 */
        /* <DEDUP_REMOVED lines=8> */
.L_x_78:
[----:B------:R-:W-:Y:S05]  /*4e00*/  BSYNC.RECONVERGENT B7 ;  /* 0x0000000000077941 */ /* 0x000fea0003800200 */
.L_x_77:
[----:B------:R-:W-:Y:S05]  /*4e10*/  @!P2 BRA `(.L_x_73) ;  /* 0x0000000000b4a947 */ /* 0x000fea0003800000 */
[----:B------:R-:W-:Y:S01]  /*4e20*/  IADD3 R29, PT, PT, R60, R5, RZ ;  /* 0x000000053c1d7210 */ /* 0x000fe20007ffe0ff */
[----:B------:R-:W-:Y:S04]  /*4e30*/  BSSY.RECONVERGENT B7, `(.L_x_79) ;  /* 0x000001f000077945 */ /* 0x000fe80003800200 */
[----:B------:R-:W-:-:S05]  /*4e40*/  IMAD.MOV R29, RZ, RZ, -R29 ;  /* 0x000000ffff1d7224 */ /* 0x000fca00078e0a1d */
[----:B------:R-:W-:-:S05]  /*4e50*/  PRMT R29, R29, 0x7710, RZ ;  /* 0x000077101d1d7816 */ /* 0x000fca00000000ff */
[----:B------:R-:W-:-:S05]  /*4e60*/  IMAD.IADD R29, R8, 0x1, R29 ;  /* 0x00000001081d7824 */ /* 0x000fca00078e021d */
[C---:B0-----:R-:W-:Y:S02]  /*4e70*/  LOP3.LUT R34, R29.reuse, 0x3, RZ, 0xc0, !PT ;  /* 0x000000031d227812 */ /* 0x041fe400078ec0ff */
[----:B------:R-:W-:Y:S02]  /*4e80*/  LOP3.LUT R29, R29, 0x1, RZ, 0xc0, !PT ;  /* 0x000000011d1d7812 */ /* 0x000fe400078ec0ff */
[----:B------:R-:W-:Y:S02]  /*4e90*/  ISETP.NE.AND P0, PT, R34, 0x1, PT ;  /* 0x000000012200780c */ /* 0x000fe40003f05270 */
[----:B------:R-:W-:-:S11]  /*4ea0*/  ISETP.NE.U32.AND P2, PT, R29, 0x1, PT ;  /* 0x000000011d00780c */ /* 0x000fd60003f45070 */
[----:B------:R-:W-:Y:S05]  /*4eb0*/  @!P0 BRA `(.L_x_80) ;  /* 0x0000000000588947 */ /* 0x000fea0003800000 */
[----:B------:R-:W-:-:S04]  /*4ec0*/  IMAD R35, R47, R46, RZ ;  /* 0x0000002e2f237224 */ /* 0x000fc800078e02ff */
[----:B------:R-:W-:-:S05]  /*4ed0*/  IMAD.WIDE R34, R35, 0x8, R26 ;  /* 0x0000000823227825 */ /* 0x000fca00078e021a */
[----:B------:R-:W2:Y:S01]  /*4ee0*/  LDG.E.64 R50, desc[UR36][R34.64] ;  /* 0x0000002422327981 */ /* 0x000ea2000c1e1b00 */
[----:B------:R-:W-:-:S05]  /*4ef0*/  IMAD.WIDE.U32 R36, R63, 0x8, R34 ;  /* 0x000000083f247825 */ /* 0x000fca00078e0022 */
[----:B------:R-:W2:Y:S01]  /*4f00*/  LDG.E.64 R44, desc[UR36][R36.64] ;  /* 0x00000024242c7981 */ /* 0x000ea2000c1e1b00 */
[----:B------:R-:W-:Y:S01]  /*4f10*/  IMAD.WIDE.U32 R42, R46, 0x8, R34 ;  /* 0x000000082e2a7825 */ /* 0x000fe200078e0022 */
        /* <DEDUP_REMOVED lines=9> */
[----:B------:R-:W-:Y:S01]  /*4fb0*/  IADD3 R47, PT, PT, R47, 0x2, RZ ;  /* 0x000000022f2f7810 */ /* 0x000fe20007ffe0ff */
[----:B--2---:R-:W-:-:S02]  /*4fc0*/  DFMA R50, R54, R30, R44 ;  /* 0x0000001e3632722b */ /* 0x004fc4000000002c */
[----:B------:R-:W-:-:S06]  /*4fd0*/  DFMA R52, R44, -R30, R54 ;  /* 0x8000001e2c34722b */ /* 0x000fcc0000000036 */
[C---:B------:R-:W-:Y:S02]  /*4fe0*/  DFMA R50, -R48.reuse, R50, R54 ;  /* 0x000000323032722b */ /* 0x040fe40000000136 */
[----:B------:R-:W-:-:S05]  /*4ff0*/  DFMA R52, R48, R52, R44 ;  /* 0x000000343034722b */ /* 0x000fca000000002c */
[----:B------:R0:W-:Y:S04]  /*5000*/  STG.E.64 desc[UR36][R42.64], R50 ;  /* 0x000000322a007986 */ /* 0x0001e8000c101b24 */
[----:B------:R0:W-:Y:S02]  /*5010*/  STG.E.64 desc[UR36][R40.64], R52 ;  /* 0x0000003428007986 */ /* 0x0001e4000c101b24 */
.L_x_80:
[----:B------:R-:W-:Y:S05]  /*5020*/  BSYNC.RECONVERGENT B7 ;  /* 0x0000000000077941 */ /* 0x000fea0003800200 */
.L_x_79:
[----:B------:R-:W-:Y:S05]  /*5030*/  @P2 BRA `(.L_x_73) ;  /* 0x00000000002c2947 */ /* 0x000fea0003800000 */
[----:B0-----:R-:W-:-:S04]  /*5040*/  IMAD R35, R47, R46, RZ ;  /* 0x0000002e2f237224 */ /* 0x001fc800078e02ff */
[----:B------:R-:W-:-:S05]  /*5050*/  IMAD.WIDE R34, R35, 0x8, R26 ;  /* 0x0000000823227825 */ /* 0x000fca00078e021a */
[----:B------:R-:W2:Y:S01]  /*5060*/  LDG.E.64 R42, desc[UR36][R34.64] ;  /* 0x00000024222a7981 */ /* 0x000ea2000c1e1b00 */
        /* <DEDUP_REMOVED lines=8> */
.L_x_73:
[----:B------:R-:W-:Y:S05]  /*50f0*/  BSYNC.RECONVERGENT B4 ;  /* 0x0000000000047941 */ /* 0x000fea0003800200 */
.L_x_72:
[----:B------:R-:W-:Y:S01]  /*5100*/  ISETP.GE.U32.AND P0, PT, R28, 0x7, PT ;  /* 0x000000071c00780c */ /* 0x000fe20003f06070 */
[----:B01----:R-:W-:-:S12]  /*5110*/  IMAD.MOV.U32 R52, RZ, RZ, RZ ;  /* 0x000000ffff347224 */ /* 0x003fd800078e00ff */
[----:B------:R-:W-:Y:S05]  /*5120*/  @!P0 BRA `(.L_x_81) ;  /* 0x00000004002c8947 */ /* 0x000fea0003800000 */
[----:B------:R-:W-:Y:S01]  /*5130*/  BSSY.RECONVERGENT B4, `(.L_x_82) ;  /* 0x0000049000047945 */ /* 0x000fe20003800200 */
[----:B------:R-:W-:-:S07]  /*5140*/  IMAD.MOV.U32 R29, RZ, RZ, RZ ;  /* 0x000000ffff1d7224 */ /* 0x000fce00078e00ff */
.L_x_83:
[----:B--23--:R-:W-:Y:S01]  /*5150*/  IADD3 R35, PT, PT, R0, R29, RZ ;  /* 0x0000001d00237210 */ /* 0x00cfe20007ffe0ff */
[----:B------:R-:W-:-:S04]  /*5160*/  IMAD.IADD R37, R59, 0x1, R29 ;  /* 0x000000013b257824 */ /* 0x000fc800078e021d */
[----:B------:R-:W-:-:S04]  /*5170*/  IMAD.WIDE.U32 R34, R35, 0x8, R24 ;  /* 0x0000000823227825 */ /* 0x000fc800078e0018 */
[----:B------:R-:W-:Y:S01]  /*5180*/  IMAD.WIDE.U32 R36, R37, 0x8, R24 ;  /* 0x0000000825247825 */ /* 0x000fe200078e0018 */
[----:B------:R-:W2:Y:S04]  /*5190*/  LDG.E.64 R44, desc[UR36][R34.64] ;  /* 0x00000024222c7981 */ /* 0x000ea8000c1e1b00 */
[----:B------:R-:W2:Y:S02]  /*51a0*/  LDG.E.64 R38, desc[UR36][R36.64] ;  /* 0x0000002424267981 */ /* 0x000ea4000c1e1b00 */
[-C--:B--2---:R-:W-:Y:S02]  /*51b0*/  DFMA R40, R44, R30.reuse, R38 ;  /* 0x0000001e2c28722b */ /* 0x084fe40000000026 */
[----:B------:R-:W-:-:S06]  /*51c0*/  DFMA R42, R38, -R30, R44 ;  /* 0x8000001e262a722b */ /* 0x000fcc000000002c */
[C---:B------:R-:W-:Y:S02]  /*51d0*/  DFMA R50, -R48.reuse, R40, R44 ;  /* 0x000000283032722b */ /* 0x040fe4000000012c */
[----:B------:R-:W-:-:S05]  /*51e0*/  DFMA R54, R48, R42, R38 ;  /* 0x0000002a3036722b */ /* 0x000fca0000000026 */
[----:B------:R0:W-:Y:S04]  /*51f0*/  STG.E.64 desc[UR36][R34.64], R50 ;  /* 0x0000003222007986 */ /* 0x0001e8000c101b24 */
[----:B------:R1:W-:Y:S04]  /*5200*/  STG.E.64 desc[UR36][R36.64], R54 ;  /* 0x0000003624007986 */ /* 0x0003e8000c101b24 */
[----:B------:R-:W2:Y:S04]  /*5210*/  LDG.E.64 R38, desc[UR36][R36.64+0x8] ;  /* 0x0000082424267981 */ /* 0x000ea8000c1e1b00 */
[----:B------:R-:W2:Y:S02]  /*5220*/  LDG.E.64 R44, desc[UR36][R34.64+0x8] ;  /* 0x00000824222c7981 */ /* 0x000ea4000c1e1b00 */
[----:B--2---:R-:W-:-:S02]  /*5230*/  DFMA R40, R44, R30, R38 ;  /* 0x0000001e2c28722b */ /* 0x004fc40000000026 */
[----:B------:R-:W-:-:S06]  /*5240*/  DFMA R42, R38, -R30, R44 ;  /* 0x8000001e262a722b */ /* 0x000fcc000000002c */
[C---:B------:R-:W-:Y:S02]  /*5250*/  DFMA R52, -R48.reuse, R40, R44 ;  /* 0x000000283034722b */ /* 0x040fe4000000012c */
[----:B------:R-:W-:-:S05]  /*5260*/  DFMA R64, R48, R42, R38 ;  /* 0x0000002a3040722b */ /* 0x000fca0000000026 */
[----:B------:R2:W-:Y:S04]  /*5270*/  STG.E.64 desc[UR36][R34.64+0x8], R52 ;  /* 0x0000083422007986 */ /* 0x0005e8000c101b24 */
[----:B------:R3:W-:Y:S04]  /*5280*/  STG.E.64 desc[UR36][R36.64+0x8], R64 ;  /* 0x0000084024007986 */ /* 0x0007e8000c101b24 */
[----:B------:R-:W4:Y:S04]  /*5290*/  LDG.E.64 R38, desc[UR36][R36.64+0x10] ;  /* 0x0000102424267981 */ /* 0x000f28000c1e1b00 */
[----:B------:R-:W4:Y:S02]  /*52a0*/  LDG.E.64 R44, desc[UR36][R34.64+0x10] ;  /* 0x00001024222c7981 */ /* 0x000f24000c1e1b00 */
[----:B----4-:R-:W-:-:S02]  /*52b0*/  DFMA R40, R44, R30, R38 ;  /* 0x0000001e2c28722b */ /* 0x010fc40000000026 */
[----:B------:R-:W-:-:S06]  /*52c0*/  DFMA R42, R38, -R30, R44 ;  /* 0x8000001e262a722b */ /* 0x000fcc000000002c */
[C---:B0-----:R-:W-:Y:S02]  /*52d0*/  DFMA R50, -R48.reuse, R40, R44 ;  /* 0x000000283032722b */ /* 0x041fe4000000012c */
[----:B-1----:R-:W-:-:S05]  /*52e0*/  DFMA R54, R48, R42, R38 ;  /* 0x0000002a3036722b */ /* 0x002fca0000000026 */
[----:B------:R0:W-:Y:S04]  /*52f0*/  STG.E.64 desc[UR36][R34.64+0x10], R50 ;  /* 0x0000103222007986 */ /* 0x0001e8000c101b24 */
[----:B------:R1:W-:Y:S04]  /*5300*/  STG.E.64 desc[UR36][R36.64+0x10], R54 ;  /* 0x0000103624007986 */ /* 0x0003e8000c101b24 */
[----:B------:R-:W4:Y:S04]  /*5310*/  LDG.E.64 R38, desc[UR36][R36.64+0x18] ;  /* 0x0000182424267981 */ /* 0x000f28000c1e1b00 */
[----:B------:R-:W4:Y:S02]  /*5320*/  LDG.E.64 R44, desc[UR36][R34.64+0x18] ;  /* 0x00001824222c7981 */ /* 0x000f24000c1e1b00 */
[----:B----4-:R-:W-:-:S02]  /*5330*/  DFMA R40, R44, R30, R38 ;  /* 0x0000001e2c28722b */ /* 0x010fc40000000026 */
[----:B------:R-:W-:-:S06]  /*5340*/  DFMA R42, R38, -R30, R44 ;  /* 0x8000001e262a722b */ /* 0x000fcc000000002c */
[C---:B--2---:R-:W-:Y:S02]  /*5350*/  DFMA R52, -R48.reuse, R40, R44 ;  /* 0x000000283034722b */ /* 0x044fe4000000012c */
[----:B---3--:R-:W-:-:S05]  /*5360*/  DFMA R64, R48, R42, R38 ;  /* 0x0000002a3040722b */ /* 0x008fca0000000026 */
        /* <DEDUP_REMOVED lines=18> */
[----:B------:R-:W2:Y:S04]  /*5490*/  LDG.E.64 R38, desc[UR36][R36.64+0x30] ;  /* 0x0000302424267981 */ /* 0x000ea8000c1e1b00 */
[----:B------:R-:W2:Y:S02]  /*54a0*/  LDG.E.64 R40, desc[UR36][R34.64+0x30] ;  /* 0x0000302422287981 */ /* 0x000ea4000c1e1b00 */
[----:B--2---:R-:W-:-:S02]  /*54b0*/  DFMA R42, R40, R30, R38 ;  /* 0x0000001e282a722b */ /* 0x004fc40000000026 */
[----:B------:R-:W-:-:S06]  /*54c0*/  DFMA R44, R38, -R30, R40 ;  /* 0x8000001e262c722b */ /* 0x000fcc0000000028 */
[C---:B0-----:R-:W-:Y:S02]  /*54d0*/  DFMA R50, -R48.reuse, R42, R40 ;  /* 0x0000002a3032722b */ /* 0x041fe40000000128 */
[----:B-1----:R-:W-:-:S05]  /*54e0*/  DFMA R54, R48, R44, R38 ;  /* 0x0000002c3036722b */ /* 0x002fca0000000026 */
[----:B------:R3:W-:Y:S04]  /*54f0*/  STG.E.64 desc[UR36][R34.64+0x30], R50 ;  /* 0x0000303222007986 */ /* 0x0007e8000c101b24 */
[----:B------:R3:W-:Y:S04]  /*5500*/  STG.E.64 desc[UR36][R36.64+0x30], R54 ;  /* 0x0000303624007986 */ /* 0x0007e8000c101b24 */
[----:B------:R-:W2:Y:S04]  /*5510*/  LDG.E.64 R38, desc[UR36][R36.64+0x38] ;  /* 0x0000382424267981 */ /* 0x000ea8000c1e1b00 */
[----:B------:R-:W2:Y:S01]  /*5520*/  LDG.E.64 R40, desc[UR36][R34.64+0x38] ;  /* 0x0000382422287981 */ /* 0x000ea2000c1e1b00 */
[----:B------:R-:W-:-:S05]  /*5530*/  VIADD R29, R29, 0x8 ;  /* 0x000000081d1d7836 */ /* 0x000fca0000000000 */
        /* <DEDUP_REMOVED lines=8> */
[----:B------:R-:W-:Y:S05]  /*55c0*/  BSYNC.RECONVERGENT B4 ;  /* 0x0000000000047941 */ /* 0x000fea0003800200 */
.L_x_82:
[----:B---3--:R-:W-:-:S07]  /*55d0*/  MOV R52, R12 ;  /* 0x0000000c00347202 */ /* 0x008fce0000000f00 */
.L_x_81:
[----:B------:R-:W-:-:S13]  /*55e0*/  ISETP.NE.AND P0, PT, R15, RZ, PT ;  /* 0x000000ff0f00720c */ /* 0x000fda0003f05270 */
[----:B------:R-:W-:Y:S05]  /*55f0*/  @!P0 BRA `(.L_x_46) ;  /* 0x0000000400648947 */ /* 0x000fea0003800000 */
[----:B------:R-:W-:Y:S01]  /*5600*/  VIADD R29, R15, 0xffffffff ;  /* 0xffffffff0f1d7836 */ /* 0x000fe20000000000 */
[----:B------:R-:W-:-:S04]  /*5610*/  ISETP.NE.AND P2, PT, R14, RZ, PT ;  /* 0x000000ff0e00720c */ /* 0x000fc80003f45270 */
[----:B------:R-:W-:-:S13]  /*5620*/  ISETP.GE.U32.AND P0, PT, R29, 0x3, PT ;  /* 0x000000031d00780c */ /* 0x000fda0003f06070 */
[----:B------:R-:W-:Y:S05]  /*5630*/  @!P0 BRA `(.L_x_84) ;  /* 0x0000000000a48947 */ /* 0x000fea0003800000 */
[----:B--2---:R-:W-:Y:S01]  /*5640*/  IADD3 R35, PT, PT, R59, R52, RZ ;  /* 0x000000343b237210 */ /* 0x004fe20007ffe0ff */
[----:B------:R-:W-:-:S04]  /*5650*/  IMAD.IADD R51, R0, 0x1, R52 ;  /* 0x0000000100337824 */ /* 0x000fc800078e0234 */
[----:B------:R-:W-:-:S04]  /*5660*/  IMAD.WIDE.U32 R50, R51, 0x8, R24 ;  /* 0x0000000833327825 */ /* 0x000fc800078e0018 */
[----:B------:R-:W-:Y:S01]  /*5670*/  IMAD.WIDE.U32 R34, R35, 0x8, R24 ;  /* 0x0000000823227825 */ /* 0x000fe200078e0018 */
[----:B------:R-:W2:Y:S04]  /*5680*/  LDG.E.64 R36, desc[UR36][R50.64] ;  /* 0x0000002432247981 */ /* 0x000ea8000c1e1b00 */
[----:B------:R-:W2:Y:S01]  /*5690*/  LDG.E.64 R38, desc[UR36][R34.64] ;  /* 0x0000002422267981 */ /* 0x000ea2000c1e1b00 */
[----:B------:R-:W-:-:S05]  /*56a0*/  IADD3 R29, P0, PT, R59, R52, RZ ;  /* 0x000000343b1d7210 */ /* 0x000fca0007f1e0ff */
[----:B------:R-:W-:Y:S01]  /*56b0*/  IMAD.X R45, RZ, RZ, RZ, P0 ;  /* 0x000000ffff2d7224 */ /* 0x000fe200000e06ff */
[----:B------:R-:W-:-:S04]  /*56c0*/  LEA R44, P0, R29, R24, 0x3 ;  /* 0x000000181d2c7211 */ /* 0x000fc800078018ff */
[----:B------:R-:W-:Y:S01]  /*56d0*/  LEA.HI.X R45, R29, R25, R45, 0x3, P0 ;  /* 0x000000191d2d7211 */ /* 0x000fe200000f1c2d */
[-C--:B--2---:R-:W-:Y:S02]  /*56e0*/  DFMA R40, R36, R30.reuse, R38 ;  /* 0x0000001e2428722b */ /* 0x084fe40000000026 */
[----:B------:R-:W-:-:S06]  /*56f0*/  DFMA R42, R38, -R30, R36 ;  /* 0x8000001e262a722b */ /* 0x000fcc0000000024 */
[C---:B------:R-:W-:Y:S02]  /*5700*/  DFMA R54, -R48.reuse, R40, R36 ;  /* 0x000000283036722b */ /* 0x040fe40000000124 */
[----:B------:R-:W-:-:S05]  /*5710*/  DFMA R64, R48, R42, R38 ;  /* 0x0000002a3040722b */ /* 0x000fca0000000026 */
[----:B------:R-:W-:Y:S04]  /*5720*/  STG.E.64 desc[UR36][R50.64], R54 ;  /* 0x0000003632007986 */ /* 0x000fe8000c101b24 */
        /* <DEDUP_REMOVED lines=9> */
[----:B------:R-:W0:Y:S04]  /*57c0*/  LDG.E.64 R36, desc[UR36][R44.64+0x10] ;  /* 0x000010242c247981 */ /* 0x000e28000c1e1b00 */
[----:B------:R-:W0:Y:S02]  /*57d0*/  LDG.E.64 R40, desc[UR36][R50.64+0x10] ;  /* 0x0000102432287981 */ /* 0x000e24000c1e1b00 */
[----:B0-----:R-:W-:-:S02]  /*57e0*/  DFMA R34, R40, R30, R36 ;  /* 0x0000001e2822722b */ /* 0x001fc40000000024 */
[----:B------:R-:W-:-:S06]  /*57f0*/  DFMA R38, R36, -R30, R40 ;  /* 0x8000001e2426722b */ /* 0x000fcc0000000028 */
[C---:B------:R-:W-:Y:S02]  /*5800*/  DFMA R54, -R48.reuse, R34, R40 ;  /* 0x000000223036722b */ /* 0x040fe40000000128 */
[----:B------:R-:W-:-:S05]  /*5810*/  DFMA R64, R48, R38, R36 ;  /* 0x000000263040722b */ /* 0x000fca0000000024 */
        /* <DEDUP_REMOVED lines=11> */
.L_x_84:
[----:B------:R-:W-:Y:S05]  /*58d0*/  @!P2 BRA `(.L_x_46) ;  /* 0x0000000000aca947 */ /* 0x000fea0003800000 */
[----:B------:R-:W-:Y:S02]  /*58e0*/  ISETP.NE.AND P2, PT, R14, 0x1, PT ;  /* 0x000000010e00780c */ /* 0x000fe40003f45270 */
[----:B------:R-:W-:-:S11]  /*58f0*/  ISETP.NE.AND P0, PT, R11, RZ, PT ;  /* 0x000000ff0b00720c */ /* 0x000fd60003f05270 */
[----:B------:R-:W-:Y:S05]  /*5900*/  @!P2 BRA `(.L_x_85) ;  /* 0x000000000064a947 */ /* 0x000fea0003800000 */
[----:B--2---:R-:W-:Y:S01]  /*5910*/  IADD3 R35, PT, PT, R0, R52, RZ ;  /* 0x0000003400237210 */ /* 0x004fe20007ffe0ff */
[----:B-1----:R-:W-:-:S04]  /*5920*/  IMAD.IADD R37, R59, 0x1, R52 ;  /* 0x000000013b257824 */ /* 0x002fc800078e0234 */
        /* <DEDUP_REMOVED lines=23> */
.L_x_85:
[----:B------:R-:W-:Y:S05]  /*5aa0*/  @!P0 BRA `(.L_x_46) ;  /* 0x0000000000388947 */ /* 0x000fea0003800000 */
[--C-:B012---:R-:W-:Y:S02]  /*5ab0*/  IMAD.IADD R37, R0, 0x1, R52.reuse ;  /* 0x0000000100257824 */ /* 0x107fe400078e0234 */
[----:B------:R-:W-:Y:S02]  /*5ac0*/  IMAD.IADD R35, R59, 0x1, R52 ;  /* 0x000000013b237824 */ /* 0x000fe400078e0234 */
        /* <DEDUP_REMOVED lines=9> */
[----:B------:R3:W-:Y:S01]  /*5b60*/  STG.E.64 desc[UR36][R34.64], R30 ;  /* 0x0000001e22007986 */ /* 0x0007e2000c101b24 */
[----:B------:R-:W-:Y:S05]  /*5b70*/  BRA `(.L_x_46) ;  /* 0x0000000000047947 */ /* 0x000fea0003800000 */
.L_x_45:
[----:B------:R0:W-:Y:S02]  /*5b80*/  STG.E.64 desc[UR36][R52.64], RZ ;  /* 0x000000ff34007986 */ /* 0x0001e4000c101b24 */
.L_x_46:
[----:B------:R-:W-:Y:S05]  /*5b90*/  BSYNC.RECONVERGENT B5 ;  /* 0x0000000000057941 */ /* 0x000fea0003800200 */
.L_x_44:
[----:B------:R-:W-:-:S04]  /*5ba0*/  IADD3 R62, PT, PT, R62, 0x1, RZ ;  /* 0x000000013e3e7810 */ /* 0x000fc80007ffe0ff */
[----:B------:R-:W-:-:S13]  /*5bb0*/  ISETP.NE.AND P0, PT, R62, R28, PT ;  /* 0x0000001c3e00720c */ /* 0x000fda0003f05270 */
[----:B------:R-:W-:Y:S05]  /*5bc0*/  @!P0 BRA `(.L_x_86) ;  /* 0x0000000000108947 */ /* 0x000fea0003800000 */
[----:B------:R-:W-:Y:S01]  /*5bd0*/  VIADD R61, R61, 0x1 ;  /* 0x000000013d3d7836 */ /* 0x000fe20000000000 */
[----:B------:R-:W-:Y:S01]  /*5be0*/  IADD3 R63, PT, PT, R63, 0x1, RZ ;  /* 0x000000013f3f7810 */ /* 0x000fe20007ffe0ff */
[----:B------:R-:W-:Y:S01]  /*5bf0*/  VIADD R60, R60, 0x1 ;  /* 0x000000013c3c7836 */ /* 0x000fe20000000000 */
[----:B------:R-:W-:Y:S06]  /*5c00*/  BRA `(.L_x_87) ;  /* 0xffffffcc00dc7947 */ /* 0x000fec000383ffff */
.L_x_86:
[----:B------:R-:W-:Y:S05]  /*5c10*/  BSYNC.RECONVERGENT B6 ;  /* 0x0000000000067941 */ /* 0x000fea0003800200 */
.L_x_43:
[----:B------:R-:W-:Y:S05]  /*5c20*/  BRA `(.L_x_41) ;  /* 0x0000003c007c7947 */ /* 0x000fea0003800000 */
.L_x_42:
[----:B------:R-:W-:Y:S01]  /*5c30*/  LOP3.LUT R60, R59, 0x7ffffff8, RZ, 0xc0, !PT ;  /* 0x7ffffff83b3c7812 */ /* 0x000fe200078ec0ff */
[----:B------:R-:W-:Y:S01]  /*5c40*/  IMAD.MOV.U32 R62, RZ, RZ, RZ ;  /* 0x000000ffff3e7224 */ /* 0x000fe200078e00ff */
[----:B------:R-:W-:Y:S01]  /*5c50*/  PRMT R64, RZ, 0x7610, R64 ;  /* 0x00007610ff407816 */ /* 0x000fe20000000040 */
[----:B------:R-:W-:Y:S01]  /*5c60*/  IMAD.MOV.U32 R29, RZ, RZ, R6 ;  /* 0x000000ffff1d7224 */ /* 0x000fe200078e0006 */
[----:B------:R-:W-:Y:S02]  /*5c70*/  PRMT R61, RZ, 0x7610, R61 ;  /* 0x00007610ff3d7816 */ /* 0x000fe4000000003d */
[----:B------:R-:W-:-:S07]  /*5c80*/  MOV R63, R59 ;  /* 0x0000003b003f7202 */ /* 0x000fce0000000f00 */
.L_x_140:
[----:B0-----:R-:W0:Y:S01]  /*5c90*/  LDCU UR4, c[0x0][0x384] ;  /* 0x00007080ff0477ac */ /* 0x001e220008000800 */
[----:B--23--:R-:W-:Y:S01]  /*5ca0*/  IMAD.WIDE.U32 R56, R29, 0x8, R22 ;  /* 0x000000081d387825 */ /* 0x00cfe200078e0016 */
[----:B-1--4-:R-:W2:Y:S04]  /*5cb0*/  LDG.E.64 R34, desc[UR36][R32.64] ;  /* 0x0000002420227981 */ /* 0x012ea8000c1e1b00 */
[----:B------:R-:W3:Y:S01]  /*5cc0*/  LDG.E.64 R30, desc[UR36][R56.64] ;  /* 0x00000024381e7981 */ /* 0x000ee2000c1e1b00 */
[----:B0-----:R-:W-:-:S04]  /*5cd0*/  IMAD.U32 R46, RZ, RZ, UR4 ;  /* 0x00000004ff2e7e24 */ /* 0x001fc8000f8e00ff */
[----:B------:R-:W-:-:S04]  /*5ce0*/  IMAD R66, R29, R46, RZ ;  /* 0x0000002e1d427224 */ /* 0x000fc800078e02ff */
[----:B------:R-:W-:-:S04]  /*5cf0*/  IMAD.IADD R55, R66, 0x1, R59 ;  /* 0x0000000142377824 */ /* 0x000fc800078e023b */
[----:B------:R-:W-:-:S05]  /*5d00*/  IMAD.WIDE.U32 R54, R55, 0x8, R26 ;  /* 0x0000000837367825 */ /* 0x000fca00078e001a */
[----:B------:R-:W3:Y:S01]  /*5d10*/  LDG.E.64 R52, desc[UR36][R54.64] ;  /* 0x0000002436347981 */ /* 0x000ee2000c1e1b00 */
[----:B------:R-:W-:Y:S01]  /*5d20*/  ISETP.GT.U32.AND P2, PT, R7, 0x3, PT ;  /* 0x000000030700780c */ /* 0x000fe20003f44070 */
[----:B------:R-:W-:Y:S01]  /*5d30*/  BSSY.RECONVERGENT B5, `(.L_x_88) ;  /* 0x00003c8000057945 */ /* 0x000fe20003800200 */
[----:B------:R-:W-:Y:S01]  /*5d40*/  MOV R68, R63 ;  /* 0x0000003f00447202 */ /* 0x000fe20000000f00 */
[----:B------:R-:W-:Y:S01]  /*5d50*/  IMAD.MOV.U32 R63, RZ, RZ, R29 ;  /* 0x000000ffff3f7224 */ /* 0x000fe200078e001d */
        /* <DEDUP_REMOVED lines=13> */
[----:B------:R-:W-:Y:S01]  /*5e30*/  IMAD.MOV.U32 R30, RZ, RZ, 0x1 ;  /* 0x00000001ff1e7424 */ /* 0x000fe200078e00ff */
        /* <DEDUP_REMOVED lines=18> */
.L_x_94:
[----:B------:R-:W-:Y:S05]  /*5f60*/  BSYNC.RECONVERGENT B6 ;  /* 0x0000000000067941 */ /* 0x000fea0003800200 */
.L_x_93:
[----:B------:R-:W-:Y:S01]  /*5f70*/  DFMA R38, R42, R42, 1 ;  /* 0x3ff000002a26742b */ /* 0x000fe2000000002a */
[----:B------:R-:W-:Y:S01]  /*5f80*/  MOV R30, 0x0 ;  /* 0x00000000001e7802 */ /* 0x000fe20000000f00 */
[----:B------:R-:W-:Y:S01]  /*5f90*/  IMAD.MOV.U32 R31, RZ, RZ, 0x3fd80000 ;  /* 0x3fd80000ff1f7424 */ /* 0x000fe200078e00ff */
[----:B------:R-:W-:Y:S03]  /*5fa0*/  BSSY.RECONVERGENT B6, `(.L_x_95) ;  /* 0x0000012000067945 */ /* 0x000fe60003800200 */
[----:B------:R-:W0:Y:S04]  /*5fb0*/  MUFU.RSQ64H R45, R39 ;  /* 0x00000027002d7308 */ /* 0x000e280000001c00 */
[----:B------:R-:W-:-:S05]  /*5fc0*/  VIADD R44, R39, 0xfcb00000 ;  /* 0xfcb00000272c7836 */ /* 0x000fca0000000000 */
[----:B------:R-:W-:Y:S01]  /*5fd0*/  ISETP.GE.U32.AND P0, PT, R44, 0x7ca00000, PT ;  /* 0x7ca000002c00780c */ /* 0x000fe20003f06070 */
[----:B0-----:R-:W-:-:S08]  /*5fe0*/  DMUL R34, R44, R44 ;  /* 0x0000002c2c227228 */ /* 0x001fd00000000000 */
[----:B------:R-:W-:-:S08]  /*5ff0*/  DFMA R34, R38, -R34, 1 ;  /* 0x3ff000002622742b */ /* 0x000fd00000000822 */
[----:B------:R-:W-:Y:S02]  /*6000*/  DFMA R30, R34, R30, 0.5 ;  /* 0x3fe00000221e742b */ /* 0x000fe4000000001e */
[----:B------:R-:W-:-:S08]  /*6010*/  DMUL R40, R44, R34 ;  /* 0x000000222c287228 */ /* 0x000fd00000000000 */
[----:B------:R-:W-:-:S08]  /*6020*/  DFMA R40, R30, R40, R44 ;  /* 0x000000281e28722b */ /* 0x000fd0000000002c */
[----:B------:R-:W-:Y:S02]  /*6030*/  DMUL R30, R38, R40 ;  /* 0x00000028261e7228 */ /* 0x000fe40000000000 */
[----:B------:R-:W-:Y:S01]  /*6040*/  VIADD R35, R41, 0xfff00000 ;  /* 0xfff0000029237836 */ /* 0x000fe20000000000 */
[----:B------:R-:W-:-:S05]  /*6050*/  MOV R34, R40 ;  /* 0x0000002800227202 */ /* 0x000fca0000000f00 */
[----:B------:R-:W-:-:S08]  /*6060*/  DFMA R36, R30, -R30, R38 ;  /* 0x8000001e1e24722b */ /* 0x000fd00000000026 */
[----:B------:R-:W-:Y:S01]  /*6070*/  DFMA R46, R36, R34, R30 ;  /* 0x00000022242e722b */ /* 0x000fe2000000001e */
[----:B------:R-:W-:Y:S10]  /*6080*/  @!P0 BRA `(.L_x_96) ;  /* 0x00000000000c8947 */ /* 0x000ff40003800000 */
[----:B------:R-:W-:Y:S01]  /*6090*/  IMAD.MOV.U32 R34, RZ, RZ, R40 ;  /* 0x000000ffff227224 */ /* 0x000fe200078e0028 */
[----:B------:R-:W-:-:S07]  /*60a0*/  MOV R40, 0x60c0 ;  /* 0x000060c000287802 */ /* 0x000fce0000000f00 */
[----:B------:R-:W-:Y:S05]  /*60b0*/  CALL.REL.NOINC `($__internal_2_$__cuda_sm20_dsqrt_rn_f64_mediumpath_v1) ;  /* 0x0000007800347944 */ /* 0x000fea0003c00000 */
.L_x_96:
[----:B------:R-:W-:Y:S05]  /*60c0*/  BSYNC.RECONVERGENT B6 ;  /* 0x0000000000067941 */ /* 0x000fea0003800200 */
.L_x_95:
[----:B------:R-:W-:Y:S01]  /*60d0*/  DADD R46, R46, |R42| ;  /* 0x000000002e2e7229 */ /* 0x000fe2000000042a */
[----:B------:R-:W-:Y:S05]  /*60e0*/  BSSY.RECONVERGENT B6, `(.L_x_97) ;  /* 0x0000010000067945 */ /* 0x000fea0003800200 */
[----:B------:R-:W0:Y:S04]  /*60f0*/  MUFU.RCP64H R37, R47 ;  /* 0x0000002f00257308 */ /* 0x000e280000001800 */
[----:B------:R-:W-:-:S05]  /*6100*/  VIADD R36, R47, 0x300402 ;  /* 0x003004022f247836 */ /* 0x000fca0000000000 */
[----:B------:R-:W-:Y:S01]  /*6110*/  FSETP.GEU.AND P0, PT, |R36|, 5.8789094863358348022e-39, PT ;  /* 0x004004022400780b */ /* 0x000fe20003f0e200 */
[----:B0-----:R-:W-:-:S08]  /*6120*/  DFMA R30, -R46, R36, 1 ;  /* 0x3ff000002e1e742b */ /* 0x001fd00000000124 */
[----:B------:R-:W-:-:S08]  /*6130*/  DFMA R30, R30, R30, R30 ;  /* 0x0000001e1e1e722b */ /* 0x000fd0000000001e */
[----:B------:R-:W-:-:S08]  /*6140*/  DFMA R30, R36, R30, R36 ;  /* 0x0000001e241e722b */ /* 0x000fd00000000024 */
[----:B------:R-:W-:-:S08]  /*6150*/  DFMA R34, -R46, R30, 1 ;  /* 0x3ff000002e22742b */ /* 0x000fd0000000011e */
[----:B------:R-:W-:Y:S01]  /*6160*/  DFMA R30, R30, R34, R30 ;  /* 0x000000221e1e722b */ /* 0x000fe2000000001e */
[----:B------:R-:W-:Y:S10]  /*6170*/  @P0 BRA `(.L_x_98) ;  /* 0x0000000000180947 */ /* 0x000ff40003800000 */
[----:B------:R-:W-:Y:S02]  /*6180*/  LOP3.LUT R34, R47, 0x7fffffff, RZ, 0xc0, !PT ;  /* 0x7fffffff2f227812 */ /* 0x000fe400078ec0ff */
[----:B------:R-:W-:Y:S02]  /*6190*/  MOV R40, 0x61c0 ;  /* 0x000061c000287802 */ /* 0x000fe40000000f00 */
[----:B------:R-:W-:-:S07]  /*61a0*/  IADD3 R34, PT, PT, R34, -0x100000, RZ ;  /* 0xfff0000022227810 */ /* 0x000fce0007ffe0ff */
[----:B------:R-:W-:Y:S05]  /*61b0*/  CALL.REL.NOINC `($__internal_0_$__cuda_sm20_dblrcp_rn_slowpath_v3) ;  /* 0x0000006c00d87944 */ /* 0x000fea0003c00000 */
[----:B------:R-:W-:Y:S02]  /*61c0*/  IMAD.MOV.U32 R30, RZ, RZ, R48 ;  /* 0x000000ffff1e7224 */ /* 0x000fe400078e0030 */
[----:B------:R-:W-:-:S07]  /*61d0*/  IMAD.MOV.U32 R31, RZ, RZ, R49 ;  /* 0x000000ffff1f7224 */ /* 0x000fce00078e0031 */
.L_x_98:
[----:B------:R-:W-:Y:S05]  /*61e0*/  BSYNC.RECONVERGENT B6 ;  /* 0x0000000000067941 */ /* 0x000fea0003800200 */
.L_x_97:
[----:B------:R-:W-:Y:S02]  /*61f0*/  DADD R34, -RZ, -R30 ;  /* 0x00000000ff227229 */ /* 0x000fe4000000091e */
[----:B------:R-:W-:-:S08]  /*6200*/  DSETP.GEU.AND P0, PT, R42, RZ, PT ;  /* 0x000000ff2a00722a */ /* 0x000fd00003f0e000 */
[----:B------:R-:W-:Y:S02]  /*6210*/  FSEL R50, R34, R30, !P0 ;  /* 0x0000001e22327208 */ /* 0x000fe40004000000 */
[----:B------:R-:W-:Y:S01]  /*6220*/  FSEL R51, R35, R31, !P0 ;  /* 0x0000001f23337208 */ /* 0x000fe20004000000 */
[----:B------:R-:W-:Y:S06]  /*6230*/  BRA `(.L_x_99) ;  /* 0x0000000000587947 */ /* 0x000fec0003800000 */
.L_x_92:
[----:B------:R-:W0:Y:S01]  /*6240*/  MUFU.RCP64H R31, R37 ;  /* 0x00000025001f7308 */ /* 0x000e220000001800 */
[----:B------:R-:W-:Y:S01]  /*6250*/  MOV R30, 0x1 ;  /* 0x00000001001e7802 */ /* 0x000fe20000000f00 */
[----:B------:R-:W-:Y:S01]  /*6260*/  BSSY.RECONVERGENT B6, `(.L_x_99) ;  /* 0x0000013000067945 */ /* 0x000fe20003800200 */
[----:B------:R-:W-:-:S04]  /*6270*/  FSETP.GEU.AND P2, PT, |R53|, 6.5827683646048100446e-37, PT ;  /* 0x036000003500780b */ /* 0x000fc80003f4e200 */
        /* <DEDUP_REMOVED lines=17> */
.L_x_100:
[----:B------:R-:W-:Y:S05]  /*6390*/  BSYNC.RECONVERGENT B6 ;  /* 0x0000000000067941 */ /* 0x000fea0003800200 */
.L_x_99:
[----:B------:R-:W-:Y:S05]  /*63a0*/  BSYNC.RECONVERGENT B4 ;  /* 0x0000000000047941 */ /* 0x000fea0003800200 */
.L_x_91:
        /* <DEDUP_REMOVED lines=19> */
[----:B------:R-:W-:Y:S01]  /*64e0*/  MOV R40, 0x6510 ;  /* 0x0000651000287802 */ /* 0x000fe20000000f00 */
[----:B------:R-:W-:-:S07]  /*64f0*/  IMAD.MOV.U32 R34, RZ, RZ, R42 ;  /* 0x000000ffff227224 */ /* 0x000fce00078e002a */
[----:B------:R-:W-:Y:S05]  /*6500*/  CALL.REL.NOINC `($__internal_2_$__cuda_sm20_dsqrt_rn_f64_mediumpath_v1) ;  /* 0x0000007400207944 */ /* 0x000fea0003c00000 */
[----:B------:R-:W-:Y:S01]  /*6510*/  MOV R44, R46 ;  /* 0x0000002e002c7202 */ /* 0x000fe20000000f00 */
[----:B------:R-:W-:-:S07]  /*6520*/  IMAD.MOV.U32 R45, RZ, RZ, R47 ;  /* 0x000000ffff2d7224 */ /* 0x000fce00078e002f */
.L_x_102:
[----:B------:R-:W-:Y:S05]  /*6530*/  BSYNC.RECONVERGENT B4 ;  /* 0x0000000000047941 */ /* 0x000fea0003800200 */
.L_x_101:
        /* <DEDUP_REMOVED lines=16> */
.L_x_104:
[----:B------:R-:W-:Y:S05]  /*6640*/  BSYNC.RECONVERGENT B4 ;  /* 0x0000000000047941 */ /* 0x000fea0003800200 */
.L_x_103:
        /* <DEDUP_REMOVED lines=23> */
.L_x_106:
[----:B------:R-:W-:Y:S05]  /*67c0*/  BSYNC.RECONVERGENT B4 ;  /* 0x0000000000047941 */ /* 0x000fea0003800200 */
.L_x_105:
[----:B------:R-:W-:-:S05]  /*67d0*/  IMAD.WIDE.U32 R38, R59, 0x8, R16 ;  /* 0x000000083b267825 */ /* 0x000fca00078e0010 */
[----:B------:R-:W2:Y:S01]  /*67e0*/  LD.E.64 R36, desc[UR36][R38.64] ;  /* 0x0000002426247980 */ /* 0x000ea2000c101b00 */
[----:B------:R-:W-:Y:S01]  /*67f0*/  IMAD.WIDE.U32 R34, R63, 0x8, R16 ;  /* 0x000000083f227825 */ /* 0x000fe200078e0010 */
[----:B--2---:R-:W-:-:S07]  /*6800*/  DFMA R36, R52, -R50, R36 ;  /* 0x800000323424722b */ /* 0x004fce0000000024 */
        /* <DEDUP_REMOVED lines=8> */
[----:B------:R-:W-:Y:S01]  /*6890*/  ISETP.GE.U32.AND P0, PT, R59, 0x8, PT ;  /* 0x000000083b00780c */ /* 0x000fe20003f06070 */
[----:B------:R-:W-:Y:S01]  /*68a0*/  BSSY.RECONVERGENT B4, `(.L_x_107) ;  /* 0x0000051000047945 */ /* 0x000fe20003800200 */
[----:B------:R-:W-:Y:S01]  /*68b0*/  IMAD.MOV.U32 R29, RZ, RZ, RZ ;  /* 0x000000ffff1d7224 */ /* 0x000fe200078e00ff */
[----:B--2---:R-:W-:-:S07]  /*68c0*/  DFMA R44, R52, R50, R44 ;  /* 0x00000032342c722b */ /* 0x004fce000000002c */
[----:B------:R0:W-:Y:S04]  /*68d0*/  STG.E.64 desc[UR36][R56.64], R44 ;  /* 0x0000002c38007986 */ /* 0x0001e8000c101b24 */
[----:B------:R0:W-:Y:S01]  /*68e0*/  STG.E.64 desc[UR36][R54.64], RZ ;  /* 0x000000ff36007986 */ /* 0x0001e2000c101b24 */
[----:B------:R-:W-:Y:S05]  /*68f0*/  @!P0 BRA `(.L_x_108) ;  /* 0x00000004002c8947 */ /* 0x000fea0003800000 */
[----:B------:R-:W-:Y:S01]  /*6900*/  BSSY.RECONVERGENT B6, `(.L_x_109) ;  /* 0x0000049000067945 */ /* 0x000fe20003800200 */
[----:B------:R-:W-:-:S07]  /*6910*/  MOV R29, RZ ;  /* 0x000000ff001d7202 */ /* 0x000fce0000000f00 */
.L_x_110:
[--C-:B0-2---:R-:W-:Y:S02]  /*6920*/  IMAD.IADD R45, R0, 0x1, R29.reuse ;  /* 0x00000001002d7824 */ /* 0x105fe400078e021d */
        /* <DEDUP_REMOVED lines=51> */
[----:B------:R-:W3:Y:S04]  /*6c60*/  LDG.E.64 R36, desc[UR36][R34.64+0x30] ;  /* 0x0000302422247981 */ /* 0x000ee8000c1e1b00 */
[----:B------:R-:W3:Y:S02]  /*6c70*/  LDG.E.64 R42, desc[UR36][R44.64+0x30] ;  /* 0x000030242c2a7981 */ /* 0x000ee4000c1e1b00 */
[----:B---3--:R-:W-:-:S02]  /*6c80*/  DFMA R38, R42, R30, R36 ;  /* 0x0000001e2a26722b */ /* 0x008fc40000000024 */
[----:B------:R-:W-:-:S06]  /*6c90*/  DFMA R40, R36, -R30, R42 ;  /* 0x8000001e2428722b */ /* 0x000fcc000000002a */
[C---:B0-----:R-:W-:Y:S02]  /*6ca0*/  DFMA R46, -R48.reuse, R38, R42 ;  /* 0x00000026302e722b */ /* 0x041fe4000000012a */
[----:B-1----:R-:W-:-:S05]  /*6cb0*/  DFMA R52, R48, R40, R36 ;  /* 0x000000283034722b */ /* 0x002fca0000000024 */
[----:B------:R2:W-:Y:S04]  /*6cc0*/  STG.E.64 desc[UR36][R44.64+0x30], R46 ;  /* 0x0000302e2c007986 */ /* 0x0005e8000c101b24 */
[----:B------:R2:W-:Y:S04]  /*6cd0*/  STG.E.64 desc[UR36][R34.64+0x30], R52 ;  /* 0x0000303422007986 */ /* 0x0005e8000c101b24 */
[----:B------:R-:W3:Y:S04]  /*6ce0*/  LDG.E.64 R36, desc[UR36][R34.64+0x38] ;  /* 0x0000382422247981 */ /* 0x000ee8000c1e1b00 */
[----:B------:R-:W3:Y:S01]  /*6cf0*/  LDG.E.64 R38, desc[UR36][R44.64+0x38] ;  /* 0x000038242c267981 */ /* 0x000ee2000c1e1b00 */
        /* <DEDUP_REMOVED lines=9> */
[----:B------:R-:W-:Y:S05]  /*6d90*/  BSYNC.RECONVERGENT B6 ;  /* 0x0000000000067941 */ /* 0x000fea0003800200 */
.L_x_109:
[----:B------:R-:W-:-:S07]  /*6da0*/  IMAD.MOV.U32 R29, RZ, RZ, R60 ;  /* 0x000000ffff1d7224 */ /* 0x000fce00078e003c */
.L_x_108:
[----:B------:R-:W-:Y:S05]  /*6db0*/  BSYNC.RECONVERGENT B4 ;  /* 0x0000000000047941 */ /* 0x000fea0003800200 */
.L_x_107:
[----:B------:R-:W-:Y:S01]  /*6dc0*/  LOP3.LUT P0, RZ, R59, 0x7, RZ, 0xc0, !PT ;  /* 0x000000073bff7812 */ /* 0x000fe2000780c0ff */
[----:B------:R-:W-:-:S12]  /*6dd0*/  BSSY.RECONVERGENT B4, `(.L_x_111) ;  /* 0x0000069000047945 */ /* 0x000fd80003800200 */
[----:B------:R-:W-:Y:S05]  /*6de0*/  @!P0 BRA `(.L_x_112) ;  /* 0x00000004009c8947 */ /* 0x000fea0003800000 */
[----:B0-2---:R-:W-:Y:S01]  /*6df0*/  LOP3.LUT R35, R4, 0xffff, RZ, 0xc0, !PT ;  /* 0x0000ffff04237812 */ /* 0x005fe200078ec0ff */
[----:B------:R-:W-:Y:S03]  /*6e00*/  BSSY.RECONVERGENT B6, `(.L_x_113) ;  /* 0x0000033000067945 */ /* 0x000fe60003800200 */
[C---:B------:R-:W-:Y:S02]  /*6e10*/  LOP3.LUT R34, R35.reuse, 0x7, RZ, 0xc0, !PT ;  /* 0x0000000723227812 */ /* 0x040fe400078ec0ff */
[----:B------:R-:W-:-:S03]  /*6e20*/  LOP3.LUT P0, RZ, R35, 0x3, RZ, 0xc0, !PT ;  /* 0x0000000323ff7812 */ /* 0x000fc6000780c0ff */
[----:B------:R-:W-:-:S05]  /*6e30*/  VIADD R34, R34, 0xffffffff ;  /* 0xffffffff22227836 */ /* 0x000fca0000000000 */
[----:B------:R-:W-:-:S13]  /*6e40*/  ISETP.GE.U32.AND P2, PT, R34, 0x3, PT ;  /* 0x000000032200780c */ /* 0x000fda0003f46070 */
[----:B------:R-:W-:Y:S05]  /*6e50*/  @!P2 BRA `(.L_x_114) ;  /* 0x0000000000b4a947 */ /* 0x000fea0003800000 */
[----:B------:R-:W-:Y:S01]  /*6e60*/  IADD3 R47, PT, PT, R0, R29, RZ ;  /* 0x0000001d002f7210 */ /* 0x000fe20007ffe0ff */
[----:B------:R-:W-:-:S04]  /*6e70*/  IMAD.IADD R45, R66, 0x1, R29 ;  /* 0x00000001422d7824 */ /* 0x000fc800078e021d */
[----:B------:R-:W-:-:S04]  /*6e80*/  IMAD.WIDE.U32 R46, R47, 0x8, R26 ;  /* 0x000000082f2e7825 */ /* 0x000fc800078e001a */
[----:B------:R-:W-:Y:S01]  /*6e90*/  IMAD.WIDE.U32 R44, R45, 0x8, R26 ;  /* 0x000000082d2c7825 */ /* 0x000fe200078e001a */
[----:B------:R-:W2:Y:S04]  /*6ea0*/  LDG.E.64 R40, desc[UR36][R46.64] ;  /* 0x000000242e287981 */ /* 0x000ea8000c1e1b00 */
[----:B------:R-:W2:Y:S01]  /*6eb0*/  LDG.E.64 R34, desc[UR36][R44.64] ;  /* 0x000000242c227981 */ /* 0x000ea2000c1e1b00 */
[-C--:B------:R-:W-:Y:S02]  /*6ec0*/  IADD3 R51, P2, PT, R0, R29.reuse, RZ ;  /* 0x0000001d00337210 */ /* 0x080fe40007f5e0ff */
[----:B------:R-:W-:-:S04]  /*6ed0*/  IADD3 R43, P3, PT, R66, R29, RZ ;  /* 0x0000001d422b7210 */ /* 0x000fc80007f7e0ff */
[----:B------:R-:W-:Y:S02]  /*6ee0*/  IADD3.X R50, PT, PT, RZ, RZ, RZ, P3, !PT ;  /* 0x000000ffff327210 */ /* 0x000fe40001ffe4ff */
[----:B------:R-:W-:-:S04]  /*6ef0*/  LEA R42, P3, R43, R26, 0x3 ;  /* 0x0000001a2b2a7211 */ /* 0x000fc800078618ff */
[----:B------:R-:W-:Y:S01]  /*6f00*/  LEA.HI.X R43, R43, R27, R50, 0x3, P3 ;  /* 0x0000001b2b2b7211 */ /* 0x000fe200018f1c32 */
[-C--:B--2---:R-:W-:Y:S02]  /*6f10*/  DFMA R38, R40, R30.reuse, R34 ;  /* 0x0000001e2826722b */ /* 0x084fe40000000022 */
[----:B------:R-:W-:-:S06]  /*6f20*/  DFMA R36, R34, -R30, R40 ;  /* 0x8000001e2224722b */ /* 0x000fcc0000000028 */
[C---:B------:R-:W-:Y:S01]  /*6f30*/  DFMA R38, -R48.reuse, R38, R40 ;  /* 0x000000263026722b */ /* 0x040fe20000000128 */
[----:B------:R-:W-:Y:S01]  /*6f40*/  IMAD.X R41, RZ, RZ, RZ, P2 ;  /* 0x000000ffff297224 */ /* 0x000fe200010e06ff */
[----:B------:R-:W-:Y:S01]  /*6f50*/  LEA R40, P2, R51, R26, 0x3 ;  /* 0x0000001a33287211 */ /* 0x000fe200078418ff */
[----:B------:R-:W-:-:S03]  /*6f60*/  DFMA R54, R48, R36, R34 ;  /* 0x000000243036722b */ /* 0x000fc60000000022 */
[----:B------:R-:W-:Y:S01]  /*6f70*/  LEA.HI.X R41, R51, R27, R41, 0x3, P2 ;  /* 0x0000001b33297211 */ /* 0x000fe200010f1c29 */
        /* <DEDUP_REMOVED lines=10> */
[----:B------:R-:W3:Y:S04]  /*7020*/  LDG.E.64 R50, desc[UR36][R42.64+0x10] ;  /* 0x000010242a327981 */ /* 0x000ee8000c1e1b00 */
[----:B0-----:R-:W3:Y:S02]  /*7030*/  LDG.E.64 R38, desc[UR36][R40.64+0x10] ;  /* 0x0000102428267981 */ /* 0x001ee4000c1e1b00 */
[----:B---3--:R-:W-:-:S02]  /*7040*/  DFMA R34, R38, R30, R50 ;  /* 0x0000001e2622722b */ /* 0x008fc40000000032 */
[----:B------:R-:W-:-:S06]  /*7050*/  DFMA R36, R50, -R30, R38 ;  /* 0x8000001e3224722b */ /* 0x000fcc0000000026 */
[C---:B------:R-:W-:Y:S02]  /*7060*/  DFMA R46, -R48.reuse, R34, R38 ;  /* 0x00000022302e722b */ /* 0x040fe40000000126 */
[----:B------:R-:W-:-:S05]  /*7070*/  DFMA R50, R48, R36, R50 ;  /* 0x000000243032722b */ /* 0x000fca0000000032 */
        /* <DEDUP_REMOVED lines=11> */
.L_x_114:
[----:B------:R-:W-:Y:S05]  /*7130*/  BSYNC.RECONVERGENT B6 ;  /* 0x0000000000067941 */ /* 0x000fea0003800200 */
.L_x_113:
[----:B------:R-:W-:Y:S05]  /*7140*/  @!P0 BRA `(.L_x_112) ;  /* 0x0000000000c48947 */ /* 0x000fea0003800000 */
[C---:B--2---:R-:W-:Y:S01]  /*7150*/  LOP3.LUT R34, R5.reuse, 0x3, RZ, 0xc0, !PT ;  /* 0x0000000305227812 */ /* 0x044fe200078ec0ff */
[----:B------:R-:W-:Y:S01]  /*7160*/  BSSY.RECONVERGENT B6, `(.L_x_115) ;  /* 0x0000022000067945 */ /* 0x000fe20003800200 */
[----:B------:R-:W-:Y:S02]  /*7170*/  LOP3.LUT R35, R5, 0x1, RZ, 0xc0, !PT ;  /* 0x0000000105237812 */ /* 0x000fe400078ec0ff */
[----:B------:R-:W-:Y:S02]  /*7180*/  ISETP.NE.AND P2, PT, R34, 0x1, PT ;  /* 0x000000012200780c */ /* 0x000fe40003f45270 */
[----:B------:R-:W-:-:S11]  /*7190*/  ISETP.NE.U32.AND P0, PT, R35, 0x1, PT ;  /* 0x000000012300780c */ /* 0x000fd60003f05070 */
        /* <DEDUP_REMOVED lines=8> */
[----:B------:R-:W-:-:S05]  /*7220*/  IADD3 R51, P3, PT, R66, R29, RZ ;  /* 0x0000001d42337210 */ /* 0x000fca0007f7e0ff */
[----:B------:R-:W-:Y:S01]  /*7230*/  IMAD.X R50, RZ, RZ, RZ, P3 ;  /* 0x000000ffff327224 */ /* 0x000fe200018e06ff */
[----:B------:R-:W-:Y:S01]  /*7240*/  LEA R42, P3, R51, R26, 0x3 ;  /* 0x0000001a332a7211 */ /* 0x000fe200078618ff */
[-C--:B--2---:R-:W-:Y:S02]  /*7250*/  DFMA R44, R40, R30.reuse, R46 ;  /* 0x0000001e282c722b */ /* 0x084fe4000000002e */
[----:B------:R-:W-:-:S06]  /*7260*/  DFMA R34, R46, -R30, R40 ;  /* 0x8000001e2e22722b */ /* 0x000fcc0000000028 */
[C---:B------:R-:W-:Y:S01]  /*7270*/  DFMA R44, -R48.reuse, R44, R40 ;  /* 0x0000002c302c722b */ /* 0x040fe20000000128 */
[----:B------:R-:W-:Y:S01]  /*7280*/  IMAD.X R41, RZ, RZ, RZ, P2 ;  /* 0x000000ffff297224 */ /* 0x000fe200010e06ff */
[----:B------:R-:W-:Y:S01]  /*7290*/  LEA R40, P2, R43, R26, 0x3 ;  /* 0x0000001a2b287211 */ /* 0x000fe200078418ff */
[----:B------:R-:W-:-:S03]  /*72a0*/  DFMA R54, R48, R34, R46 ;  /* 0x000000223036722b */ /* 0x000fc6000000002e */
[-C--:B------:R-:W-:Y:S01]  /*72b0*/  LEA.HI.X R41, R43, R27.reuse, R41, 0x3, P2 ;  /* 0x0000001b2b297211 */ /* 0x080fe200010f1c29 */
[----:B------:R0:W-:Y:S01]  /*72c0*/  STG.E.64 desc[UR36][R38.64], R44 ;  /* 0x0000002c26007986 */ /* 0x0001e2000c101b24 */
[----:B------:R-:W-:-:S03]  /*72d0*/  LEA.HI.X R43, R51, R27, R50, 0x3, P3 ;  /* 0x0000001b332b7211 */ /* 0x000fc600018f1c32 */
        /* <DEDUP_REMOVED lines=10> */
.L_x_116:
[----:B------:R-:W-:Y:S05]  /*7380*/  BSYNC.RECONVERGENT B6 ;  /* 0x0000000000067941 */ /* 0x000fea0003800200 */
.L_x_115:
[----:B------:R-:W-:Y:S05]  /*7390*/  @P0 BRA `(.L_x_112) ;  /* 0x0000000000300947 */ /* 0x000fea0003800000 */
[--C-:B0-----:R-:W-:Y:S02]  /*73a0*/  IMAD.IADD R45, R0, 0x1, R29.reuse ;  /* 0x00000001002d7824 */ /* 0x101fe400078e021d */
        /* <DEDUP_REMOVED lines=10> */
[----:B------:R1:W-:Y:S02]  /*7450*/  STG.E.64 desc[UR36][R34.64], R42 ;  /* 0x0000002a22007986 */ /* 0x0003e4000c101b24 */
.L_x_112:
[----:B------:R-:W-:Y:S05]  /*7460*/  BSYNC.RECONVERGENT B4 ;  /* 0x0000000000047941 */ /* 0x000fea0003800200 */
.L_x_111:
[----:B------:R-:W-:Y:S01]  /*7470*/  ISETP.GE.U32.AND P0, PT, R59, R68, PT ;  /* 0x000000443b00720c */ /* 0x000fe20003f06070 */
[----:B------:R-:W-:-:S12]  /*7480*/  BSSY.RECONVERGENT B4, `(.L_x_117) ;  /* 0x00000d1000047945 */ /* 0x000fd80003800200 */
[----:B------:R-:W-:Y:S05]  /*7490*/  @P0 BRA `(.L_x_118) ;  /* 0x0000000c003c0947 */ /* 0x000fea0003800000 */
[C---:B------:R-:W-:Y:S01]  /*74a0*/  IADD3 R29, PT, PT, R62.reuse, -0x1, RZ ;  /* 0xffffffff3e1d7810 */ /* 0x040fe20007ffe0ff */
[----:B------:R-:W-:Y:S01]  /*74b0*/  BSSY.RECONVERGENT B6, `(.L_x_119) ;  /* 0x0000062000067945 */ /* 0x000fe20003800200 */
[----:B------:R-:W-:Y:S02]  /*74c0*/  LOP3.LUT P2, RZ, R62, 0x7, RZ, 0xc0, !PT ;  /* 0x000000073eff7812 */ /* 0x000fe4000784c0ff */
[----:B------:R-:W-:Y:S01]  /*74d0*/  ISETP.GE.U32.AND P0, PT, R29, 0x7, PT ;  /* 0x000000071d00780c */ /* 0x000fe20003f06070 */
[----:B------:R-:W-:-:S12]  /*74e0*/  IMAD.MOV.U32 R29, RZ, RZ, R59 ;  /* 0x000000ffff1d7224 */ /* 0x000fd800078e003b */
[----:B------:R-:W-:Y:S05]  /*74f0*/  @!P0 BRA `(.L_x_120) ;  /* 0x0000000400748947 */ /* 0x000fea0003800000 */
[----:B--2---:R-:W-:Y:S01]  /*7500*/  LOP3.LUT R52, R62, 0xfffffff8, RZ, 0xc0, !PT ;  /* 0xfffffff83e347812 */ /* 0x004fe200078ec0ff */
[----:B------:R-:W-:Y:S01]  /*7510*/  IMAD.MOV.U32 R53, RZ, RZ, RZ ;  /* 0x000000ffff357224 */ /* 0x000fe200078e00ff */
[----:B------:R-:W-:-:S07]  /*7520*/  MOV R29, R59 ;  /* 0x0000003b001d7202 */ /* 0x000fce0000000f00 */
.L_x_121:
[----:B0--3--:R-:W0:Y:S01]  /*7530*/  LDC R54, c[0x0][0x384] ;  /* 0x0000e100ff367b82 */ /* 0x009e220000000800 */
[----:B-1----:R-:W-:-:S05]  /*7540*/  IADD3 R35, P0, PT, R66, R29, RZ ;  /* 0x0000001d42237210 */ /* 0x002fca0007f1e0ff */
[----:B------:R-:W-:Y:S01]  /*7550*/  IMAD.X R36, RZ, RZ, RZ, P0 ;  /* 0x000000ffff247224 */ /* 0x000fe200000e06ff */
[----:B------:R-:W-:-:S04]  /*7560*/  LEA R44, P0, R35, R26, 0x3 ;  /* 0x0000001a232c7211 */ /* 0x000fc800078018ff */
[----:B------:R-:W-:-:S05]  /*7570*/  LEA.HI.X R45, R35, R27, R36, 0x3, P0 ;  /* 0x0000001b232d7211 */ /* 0x000fca00000f1c24 */
[----:B------:R-:W2:Y:S01]  /*7580*/  LDG.E.64 R36, desc[UR36][R44.64+0x8] ;  /* 0x000008242c247981 */ /* 0x000ea2000c1e1b00 */
[----:B0-----:R-:W-:-:S04]  /*7590*/  IMAD R34, R29, R54, R54 ;  /* 0x000000361d227224 */ /* 0x001fc800078e0236 */
[----:B------:R-:W-:-:S04]  /*75a0*/  IMAD.IADD R41, R34, 0x1, R59 ;  /* 0x0000000122297824 */ /* 0x000fc800078e023b */
[----:B------:R-:W-:-:S05]  /*75b0*/  IMAD.WIDE.U32 R56, R41, 0x8, R26 ;  /* 0x0000000829387825 */ /* 0x000fca00078e001a */
        /* <DEDUP_REMOVED lines=31> */
[----:B------:R-:W-:-:S05]  /*77b0*/  IADD3 R55, PT, PT, R55, R54, RZ ;  /* 0x0000003637377210 */ /* 0x000fca0007ffe0ff */
[----:B--2---:R-:W-:Y:S01]  /*77c0*/  IMAD.WIDE.U32 R40, R55, 0x8, R26 ;  /* 0x0000000837287825 */ /* 0x004fe200078e001a */
[-C--:B----4-:R-:W-:Y:S02]  /*77d0*/  DFMA R50, R38, R30.reuse, R36 ;  /* 0x0000001e2632722b */ /* 0x090fe40000000024 */
[----:B------:R-:W-:-:S06]  /*77e0*/  DFMA R34, R36, -R30, R38 ;  /* 0x8000001e2422722b */ /* 0x000fcc0000000026 */
[C---:B------:R-:W-:Y:S02]  /*77f0*/  DFMA R50, -R48.reuse, R50, R38 ;  /* 0x000000323032722b */ /* 0x040fe40000000126 */
[----:B---3--:R-:W-:-:S05]  /*7800*/  DFMA R72, R48, R34, R36 ;  /* 0x000000223048722b */ /* 0x008fca0000000024 */
[----:B------:R2:W-:Y:S04]  /*7810*/  STG.E.64 desc[UR36][R56.64], R50 ;  /* 0x0000003238007986 */ /* 0x0005e8000c101b24 */
[----:B------:R-:W-:Y:S04]  /*7820*/  STG.E.64 desc[UR36][R44.64+0x20], R72 ;  /* 0x000020482c007986 */ /* 0x000fe8000c101b24 */
[----:B------:R-:W3:Y:S04]  /*7830*/  LDG.E.64 R36, desc[UR36][R44.64+0x28] ;  /* 0x000028242c247981 */ /* 0x000ee8000c1e1b00 */
[----:B------:R-:W3:Y:S01]  /*7840*/  LDG.E.64 R38, desc[UR36][R40.64] ;  /* 0x0000002428267981 */ /* 0x000ee2000c1e1b00 */
[----:B------:R-:W-:-:S04]  /*7850*/  IMAD.IADD R55, R55, 0x1, R54 ;  /* 0x0000000137377824 */ /* 0x000fc800078e0236 */
[----:B0-----:R-:W-:Y:S01]  /*7860*/  IMAD.WIDE.U32 R46, R55, 0x8, R26 ;  /* 0x00000008372e7825 */ /* 0x001fe200078e001a */
[-C--:B---3--:R-:W-:Y:S02]  /*7870*/  DFMA R42, R38, R30.reuse, R36 ;  /* 0x0000001e262a722b */ /* 0x088fe40000000024 */
[----:B------:R-:W-:-:S06]  /*7880*/  DFMA R34, R36, -R30, R38 ;  /* 0x8000001e2422722b */ /* 0x000fcc0000000026 */
[C---:B------:R-:W-:Y:S02]  /*7890*/  DFMA R42, -R48.reuse, R42, R38 ;  /* 0x0000002a302a722b */ /* 0x040fe40000000126 */
[----:B-1----:R-:W-:-:S05]  /*78a0*/  DFMA R70, R48, R34, R36 ;  /* 0x000000223046722b */ /* 0x002fca0000000024 */
[----:B------:R0:W-:Y:S04]  /*78b0*/  STG.E.64 desc[UR36][R40.64], R42 ;  /* 0x0000002a28007986 */ /* 0x0001e8000c101b24 */
[----:B------:R-:W-:Y:S04]  /*78c0*/  STG.E.64 desc[UR36][R44.64+0x28], R70 ;  /* 0x000028462c007986 */ /* 0x000fe8000c101b24 */
[----:B------:R-:W2:Y:S04]  /*78d0*/  LDG.E.64 R34, desc[UR36][R44.64+0x30] ;  /* 0x000030242c227981 */ /* 0x000ea8000c1e1b00 */
[----:B------:R-:W2:Y:S01]  /*78e0*/  LDG.E.64 R38, desc[UR36][R46.64] ;  /* 0x000000242e267981 */ /* 0x000ea2000c1e1b00 */
[----:B------:R-:W-:Y:S01]  /*78f0*/  IMAD.IADD R55, R55, 0x1, R54 ;  /* 0x0000000137377824 */ /* 0x000fe200078e0236 */
        /* <DEDUP_REMOVED lines=12> */
[----:B------:R-:W-:Y:S01]  /*79c0*/  IADD3 R39, PT, PT, R55, R54, RZ ;  /* 0x0000003637277210 */ /* 0x000fe20007ffe0ff */
[----:B------:R-:W-:-:S04]  /*79d0*/  DFMA R54, R48, R42, R36 ;  /* 0x0000002a3036722b */ /* 0x000fc80000000024 */
[----:B------:R-:W-:Y:S01]  /*79e0*/  IMAD.WIDE.U32 R36, R39, 0x8, R26 ;  /* 0x0000000827247825 */ /* 0x000fe200078e001a */
[----:B------:R3:W-:Y:S04]  /*79f0*/  STG.E.64 desc[UR36][R34.64], R40 ;  /* 0x0000002822007986 */ /* 0x0007e8000c101b24 */
[----:B------:R3:W-:Y:S04]  /*7a00*/  STG.E.64 desc[UR36][R44.64+0x38], R54 ;  /* 0x000038362c007986 */ /* 0x0007e8000c101b24 */
[----:B-1----:R-:W2:Y:S04]  /*7a10*/  LDG.E.64 R46, desc[UR36][R44.64+0x40] ;  /* 0x000040242c2e7981 */ /* 0x002ea8000c1e1b00 */
[----:B------:R-:W2:Y:S01]  /*7a20*/  LDG.E.64 R50, desc[UR36][R36.64] ;  /* 0x0000002424327981 */ /* 0x000ea2000c1e1b00 */
[----:B------:R-:W-:-:S05]  /*7a30*/  VIADD R53, R53, 0x8 ;  /* 0x0000000835357836 */ /* 0x000fca0000000000 */
[----:B------:R-:W-:Y:S01]  /*7a40*/  ISETP.NE.AND P0, PT, R53, R52, PT ;  /* 0x000000343500720c */ /* 0x000fe20003f05270 */
[----:B------:R-:W-:Y:S01]  /*7a50*/  VIADD R29, R29, 0x8 ;  /* 0x000000081d1d7836 */ /* 0x000fe20000000000 */
[-C--:B--2---:R-:W-:Y:S02]  /*7a60*/  DFMA R42, R50, R30.reuse, R46 ;  /* 0x0000001e322a722b */ /* 0x084fe4000000002e */
[----:B------:R-:W-:-:S06]  /*7a70*/  DFMA R38, R46, -R30, R50 ;  /* 0x8000001e2e26722b */ /* 0x000fcc0000000032 */
[C---:B------:R-:W-:Y:S02]  /*7a80*/  DFMA R42, -R48.reuse, R42, R50 ;  /* 0x0000002a302a722b */ /* 0x040fe40000000132 */
[----:B------:R-:W-:-:S05]  /*7a90*/  DFMA R38, R48, R38, R46 ;  /* 0x000000263026722b */ /* 0x000fca000000002e */
[----:B------:R3:W-:Y:S04]  /*7aa0*/  STG.E.64 desc[UR36][R36.64], R42 ;  /* 0x0000002a24007986 */ /* 0x0007e8000c101b24 */
[----:B------:R3:W-:Y:S01]  /*7ab0*/  STG.E.64 desc[UR36][R44.64+0x40], R38 ;  /* 0x000040262c007986 */ /* 0x0007e2000c101b24 */
[----:B------:R-:W-:Y:S05]  /*7ac0*/  @P0 BRA `(.L_x_121) ;  /* 0xfffffff800980947 */ /* 0x000fea000383ffff */
.L_x_120:
[----:B------:R-:W-:Y:S05]  /*7ad0*/  BSYNC.RECONVERGENT B6 ;  /* 0x0000000000067941 */ /* 0x000fea0003800200 */
.L_x_119:
[----:B------:R-:W-:Y:S05]  /*7ae0*/  @!P2 BRA `(.L_x_118) ;  /* 0x0000000400a8a947 */ /* 0x000fea0003800000 */
[----:B0123--:R-:W-:Y:S01]  /*7af0*/  LOP3.LUT R35, R61, 0x7, RZ, 0xc0, !PT ;  /* 0x000000073d237812 */ /* 0x00ffe200078ec0ff */
[----:B------:R-:W-:Y:S03]  /*7b00*/  BSSY.RECONVERGENT B6, `(.L_x_122) ;  /* 0x0000034000067945 */ /* 0x000fe60003800200 */
[C---:B------:R-:W-:Y:S02]  /*7b10*/  IADD3 R34, PT, PT, R35.reuse, -0x1, RZ ;  /* 0xffffffff23227810 */ /* 0x040fe40007ffe0ff */
[----:B------:R-:W-:Y:S02]  /*7b20*/  LOP3.LUT P2, RZ, R35, 0x3, RZ, 0xc0, !PT ;  /* 0x0000000323ff7812 */ /* 0x000fe4000784c0ff */
[----:B------:R-:W-:-:S13]  /*7b30*/  ISETP.GE.U32.AND P0, PT, R34, 0x3, PT ;  /* 0x000000032200780c */ /* 0x000fda0003f06070 */
[----:B------:R-:W-:Y:S05]  /*7b40*/  @!P0 BRA `(.L_x_123) ;  /* 0x0000000000bc8947 */ /* 0x000fea0003800000 */
[----:B------:R-:W0:Y:S01]  /*7b50*/  LDC R54, c[0x0][0x384] ;  /* 0x0000e100ff367b82 */ /* 0x000e220000000800 */
[----:B------:R-:W-:-:S05]  /*7b60*/  IADD3 R35, P0, PT, R66, R29, RZ ;  /* 0x0000001d42237210 */ /* 0x000fca0007f1e0ff */
        /* <DEDUP_REMOVED lines=28> */
[----:B------:R-:W-:Y:S01]  /*7d30*/  IMAD.IADD R55, R55, 0x1, R54 ;  /* 0x0000000137377824 */ /* 0x000fe200078e0236 */
[----:B---3--:R-:W-:-:S02]  /*7d40*/  DFMA R38, R36, R30, R34 ;  /* 0x0000001e2426722b */ /* 0x008fc40000000022 */
[----:B0-----:R-:W-:-:S06]  /*7d50*/  DFMA R40, R34, -R30, R36 ;  /* 0x8000001e2228722b */ /* 0x001fcc0000000024 */
[C---:B------:R-:W-:Y:S02]  /*7d60*/  DFMA R38, -R48.reuse, R38, R36 ;  /* 0x000000263026722b */ /* 0x040fe40000000124 */
[----:B------:R-:W-:Y:S01]  /*7d70*/  DFMA R52, R48, R40, R34 ;  /* 0x000000283034722b */ /* 0x000fe20000000022 */
[----:B------:R-:W-:-:S04]  /*7d80*/  IMAD.WIDE.U32 R34, R55, 0x8, R26 ;  /* 0x0000000837227825 */ /* 0x000fc800078e001a */
[----:B------:R2:W-:Y:S04]  /*7d90*/  STG.E.64 desc[UR36][R42.64], R38 ;  /* 0x000000262a007986 */ /* 0x0005e8000c101b24 */
[----:B------:R2:W-:Y:S04]  /*7da0*/  STG.E.64 desc[UR36][R44.64+0x18], R52 ;  /* 0x000018342c007986 */ /* 0x0005e8000c101b24 */
[----:B-1----:R-:W3:Y:S04]  /*7db0*/  LDG.E.64 R46, desc[UR36][R44.64+0x20] ;  /* 0x000020242c2e7981 */ /* 0x002ee8000c1e1b00 */
[----:B------:R-:W3:Y:S01]  /*7dc0*/  LDG.E.64 R50, desc[UR36][R34.64] ;  /* 0x0000002422327981 */ /* 0x000ee2000c1e1b00 */
[----:B------:R-:W-:Y:S01]  /*7dd0*/  IADD3 R29, PT, PT, R29, 0x4, RZ ;  /* 0x000000041d1d7810 */ /* 0x000fe20007ffe0ff */
[----:B---3--:R-:W-:-:S02]  /*7de0*/  DFMA R36, R50, R30, R46 ;  /* 0x0000001e3224722b */ /* 0x008fc4000000002e */
[----:B------:R-:W-:-:S06]  /*7df0*/  DFMA R40, R46, -R30, R50 ;  /* 0x8000001e2e28722b */ /* 0x000fcc0000000032 */
[C---:B------:R-:W-:Y:S02]  /*7e00*/  DFMA R36, -R48.reuse, R36, R50 ;  /* 0x000000243024722b */ /* 0x040fe40000000132 */
[----:B------:R-:W-:-:S05]  /*7e10*/  DFMA R40, R48, R40, R46 ;  /* 0x000000283028722b */ /* 0x000fca000000002e */
[----:B------:R2:W-:Y:S04]  /*7e20*/  STG.E.64 desc[UR36][R34.64], R36 ;  /* 0x0000002422007986 */ /* 0x0005e8000c101b24 */
[----:B------:R2:W-:Y:S02]  /*7e30*/  STG.E.64 desc[UR36][R44.64+0x20], R40 ;  /* 0x000020282c007986 */ /* 0x0005e4000c101b24 */
.L_x_123:
[----:B------:R-:W-:Y:S05]  /*7e40*/  BSYNC.RECONVERGENT B6 ;  /* 0x0000000000067941 */ /* 0x000fea0003800200 */
.L_x_122:
        /* <DEDUP_REMOVED lines=34> */
.L_x_125:
[----:B------:R-:W-:Y:S05]  /*8070*/  BSYNC.RECONVERGENT B6 ;  /* 0x0000000000067941 */ /* 0x000fea0003800200 */
.L_x_124:
[----:B------:R-:W-:Y:S05]  /*8080*/  @P2 BRA `(.L_x_118) ;  /* 0x0000000000402947 */ /* 0x000fea0003800000 */
[----:B0-----:R-:W0:Y:S01]  /*8090*/  LDC R36, c[0x0][0x384] ;  /* 0x0000e100ff247b82 */ /* 0x001e220000000800 */
[----:B------:R-:W-:Y:S01]  /*80a0*/  IADD3 R35, P0, PT, R66, R29, RZ ;  /* 0x0000001d42237210 */ /* 0x000fe20007f1e0ff */
[----:B0-----:R-:W-:-:S04]  /*80b0*/  IMAD R36, R29, R36, R36 ;  /* 0x000000241d247224 */ /* 0x001fc800078e0224 */
[----:B------:R-:W-:Y:S01]  /*80c0*/  IMAD.X R29, RZ, RZ, RZ, P0 ;  /* 0x000000ffff1d7224 */ /* 0x000fe200000e06ff */
[C---:B------:R-:W-:Y:S02]  /*80d0*/  LEA R34, P0, R35.reuse, R26, 0x3 ;  /* 0x0000001a23227211 */ /* 0x040fe400078018ff */
[----:B------:R-:W-:Y:S02]  /*80e0*/  IADD3 R45, PT, PT, R36, R59, RZ ;  /* 0x0000003b242d7210 */ /* 0x000fe40007ffe0ff */
[----:B------:R-:W-:-:S03]  /*80f0*/  LEA.HI.X R35, R35, R27, R29, 0x3, P0 ;  /* 0x0000001b23237211 */ /* 0x000fc600000f1c1d */
[----:B------:R-:W-:Y:S02]  /*8100*/  IMAD.WIDE.U32 R44, R45, 0x8, R26 ;  /* 0x000000082d2c7825 */ /* 0x000fe400078e001a */
        /* <DEDUP_REMOVED lines=8> */
.L_x_118:
[----:B------:R-:W-:Y:S05]  /*8190*/  BSYNC.RECONVERGENT B4 ;  /* 0x0000000000047941 */ /* 0x000fea0003800200 */
.L_x_117:
[----:B------:R-:W5:Y:S01]  /*81a0*/  LDCU UR4, c[0x0][0x384] ;  /* 0x00007080ff0477ac */ /* 0x000f620008000800 */
[----:B0-2---:R-:W-:Y:S01]  /*81b0*/  VIADD R47, R68, 0x2 ;  /* 0x00000002442f7836 */ /* 0x005fe20000000000 */
[----:B------:R-:W-:Y:S01]  /*81c0*/  BSSY.RECONVERGENT B4, `(.L_x_126) ;  /* 0x00000cd000047945 */ /* 0x000fe20003800200 */
[----:B-----5:R-:W-:-:S05]  /*81d0*/  IMAD.U32 R46, RZ, RZ, UR4 ;  /* 0x00000004ff2e7e24 */ /* 0x020fca000f8e00ff */
[----:B------:R-:W-:-:S13]  /*81e0*/  ISETP.GE.AND P0, PT, R47, R46, PT ;  /* 0x0000002e2f00720c */ /* 0x000fda0003f06270 */
[----:B------:R-:W-:Y:S05]  /*81f0*/  @P0 BRA `(.L_x_127) ;  /* 0x0000000c00240947 */ /* 0x000fea0003800000 */
[-CC-:B------:R-:W-:Y:S01]  /*8200*/  IADD3 R29, PT, PT, R20, -R59.reuse, -R62.reuse ;  /* 0x8000003b141d7210 */ /* 0x180fe20007ffe83e */
[----:B------:R-:W-:Y:S01]  /*8210*/  BSSY.RECONVERGENT B6, `(.L_x_128) ;  /* 0x0000060000067945 */ /* 0x000fe20003800200 */
[----:B-1-34-:R-:W-:Y:S02]  /*8220*/  IADD3 R34, PT, PT, R21, -R59, -R62 ;  /* 0x8000003b15227210 */ /* 0x01afe40007ffe83e */
[----:B------:R-:W-:Y:S02]  /*8230*/  ISETP.GE.U32.AND P0, PT, R29, 0x7, PT ;  /* 0x000000071d00780c */ /* 0x000fe40003f06070 */
[----:B------:R-:W-:-:S11]  /*8240*/  LOP3.LUT P2, RZ, R34, 0x7, RZ, 0xc0, !PT ;  /* 0x0000000722ff7812 */ /* 0x000fd6000784c0ff */
[----:B------:R-:W-:Y:S05]  /*8250*/  @!P0 BRA `(.L_x_129) ;  /* 0x00000004006c8947 */ /* 0x000fea0003800000 */
[----:B------:R-:W-:Y:S02]  /*8260*/  IADD3 R29, PT, PT, R21, -R59, -R62 ;  /* 0x8000003b151d7210 */ /* 0x000fe40007ffe83e */
[----:B------:R-:W-:Y:S02]  /*8270*/  MOV R58, RZ ;  /* 0x000000ff003a7202 */ /* 0x000fe40000000f00 */
[----:B------:R-:W-:-:S07]  /*8280*/  LOP3.LUT R29, R29, 0xfffffff8, RZ, 0xc0, !PT ;  /* 0xfffffff81d1d7812 */ /* 0x000fce00078ec0ff */
.L_x_130:
[CC--:B------:R-:W-:Y:S02]  /*8290*/  IMAD R39, R47.reuse, R46.reuse, R59 ;  /* 0x0000002e2f277224 */ /* 0x0c0fe400078e023b */
[----:B------:R-:W-:Y:S02]  /*82a0*/  IMAD R41, R47, R46, R63 ;  /* 0x0000002e2f297224 */ /* 0x000fe400078e023f */
[----:B0-----:R-:W-:-:S04]  /*82b0*/  IMAD.WIDE.U32 R56, R39, 0x8, R26 ;  /* 0x0000000827387825 */ /* 0x001fc800078e001a */
[----:B------:R-:W-:Y:S01]  /*82c0*/  IMAD.WIDE.U32 R50, R41, 0x8, R26 ;  /* 0x0000000829327825 */ /* 0x000fe200078e001a */
[----:B------:R-:W2:Y:S04]  /*82d0*/  LDG.E.64 R36, desc[UR36][R56.64] ;  /* 0x0000002438247981 */ /* 0x000ea8000c1e1b00 */
[----:B------:R-:W2:Y:S01]  /*82e0*/  LDG.E.64 R34, desc[UR36][R50.64] ;  /* 0x0000002432227981 */ /* 0x000ea2000c1e1b00 */
[--C-:B------:R-:W-:Y:S02]  /*82f0*/  IMAD.IADD R71, R39, 0x1, R46.reuse ;  /* 0x0000000127477824 */ /* 0x100fe400078e022e */
[----:B------:R-:W-:Y:S02]  /*8300*/  IMAD.IADD R69, R41, 0x1, R46 ;  /* 0x0000000129457824 */ /* 0x000fe400078e022e */
[----:B------:R-:W-:-:S04]  /*8310*/  IMAD.WIDE R70, R71, 0x8, R26 ;  /* 0x0000000847467825 */ /* 0x000fc800078e021a */
[----:B------:R-:W-:Y:S01]  /*8320*/  IMAD.WIDE R68, R69, 0x8, R26 ;  /* 0x0000000845447825 */ /* 0x000fe200078e021a */
        /* <DEDUP_REMOVED lines=18> */
[----:B0-----:R-:W-:-:S04]  /*8450*/  IMAD.WIDE.U32 R56, R46, 0x8, R54 ;  /* 0x000000082e387825 */ /* 0x001fc800078e0036 */
[----:B-1----:R-:W-:Y:S01]  /*8460*/  IMAD.WIDE.U32 R50, R46, 0x8, R52 ;  /* 0x000000082e327825 */ /* 0x002fe200078e0034 */
[-C--:B----4-:R-:W-:Y:S02]  /*8470*/  DFMA R44, R36, R30.reuse, R34 ;  /* 0x0000001e242c722b */ /* 0x090fe40000000022 */
[----:B------:R-:W-:-:S06]  /*8480*/  DFMA R42, R34, -R30, R36 ;  /* 0x8000001e222a722b */ /* 0x000fcc0000000024 */
[C---:B------:R-:W-:Y:S02]  /*8490*/  DFMA R44, -R48.reuse, R44, R36 ;  /* 0x0000002c302c722b */ /* 0x040fe40000000124 */
[----:B------:R-:W-:-:S05]  /*84a0*/  DFMA R42, R48, R42, R34 ;  /* 0x0000002a302a722b */ /* 0x000fca0000000022 */
[----:B------:R0:W-:Y:S04]  /*84b0*/  STG.E.64 desc[UR36][R54.64], R44 ;  /* 0x0000002c36007986 */ /* 0x0001e8000c101b24 */
[----:B------:R1:W-:Y:S04]  /*84c0*/  STG.E.64 desc[UR36][R52.64], R42 ;  /* 0x0000002a34007986 */ /* 0x0003e8000c101b24 */
[----:B------:R-:W4:Y:S04]  /*84d0*/  LDG.E.64 R36, desc[UR36][R56.64] ;  /* 0x0000002438247981 */ /* 0x000f28000c1e1b00 */
[----:B------:R-:W4:Y:S01]  /*84e0*/  LDG.E.64 R34, desc[UR36][R50.64] ;  /* 0x0000002432227981 */ /* 0x000f22000c1e1b00 */
[----:B--2---:R-:W-:-:S04]  /*84f0*/  IMAD.WIDE.U32 R70, R46, 0x8, R56 ;  /* 0x000000082e467825 */ /* 0x004fc800078e0038 */
[----:B---3--:R-:W-:Y:S01]  /*8500*/  IMAD.WIDE.U32 R68, R46, 0x8, R50 ;  /* 0x000000082e447825 */ /* 0x008fe200078e0032 */
        /* <DEDUP_REMOVED lines=26> */
[----:B------:R-:W1:Y:S04]  /*86b0*/  LDG.E.64 R36, desc[UR36][R56.64] ;  /* 0x0000002438247981 */ /* 0x000e68000c1e1b00 */
[----:B0-----:R-:W1:Y:S02]  /*86c0*/  LDG.E.64 R54, desc[UR36][R50.64] ;  /* 0x0000002432367981 */ /* 0x001e64000c1e1b00 */
[----:B-1----:R-:W-:-:S02]  /*86d0*/  DFMA R52, R36, R30, R54 ;  /* 0x0000001e2434722b */ /* 0x002fc40000000036 */
[----:B------:R-:W-:-:S06]  /*86e0*/  DFMA R34, R54, -R30, R36 ;  /* 0x8000001e3622722b */ /* 0x000fcc0000000024 */
[C---:B------:R-:W-:Y:S02]  /*86f0*/  DFMA R52, -R48.reuse, R52, R36 ;  /* 0x000000343034722b */ /* 0x040fe40000000124 */
[----:B------:R-:W-:Y:S01]  /*8700*/  DFMA R54, R48, R34, R54 ;  /* 0x000000223036722b */ /* 0x000fe20000000036 */
[----:B------:R-:W-:-:S04]  /*8710*/  IMAD.WIDE.U32 R36, R46, 0x8, R50 ;  /* 0x000000082e247825 */ /* 0x000fc800078e0032 */
[----:B------:R-:W-:Y:S01]  /*8720*/  IMAD.WIDE.U32 R34, R46, 0x8, R56 ;  /* 0x000000082e227825 */ /* 0x000fe200078e0038 */
[----:B------:R0:W-:Y:S04]  /*8730*/  STG.E.64 desc[UR36][R56.64], R52 ;  /* 0x0000003438007986 */ /* 0x0001e8000c101b24 */
[----:B------:R0:W-:Y:S04]  /*8740*/  STG.E.64 desc[UR36][R50.64], R54 ;  /* 0x0000003632007986 */ /* 0x0001e8000c101b24 */
[----:B--2---:R-:W2:Y:S04]  /*8750*/  LDG.E.64 R38, desc[UR36][R34.64] ;  /* 0x0000002422267981 */ /* 0x004ea8000c1e1b00 */
[----:B---3--:R-:W2:Y:S01]  /*8760*/  LDG.E.64 R40, desc[UR36][R36.64] ;  /* 0x0000002424287981 */ /* 0x008ea2000c1e1b00 */
[----:B------:R-:W-:Y:S01]  /*8770*/  IADD3 R58, PT, PT, R58, 0x8, RZ ;  /* 0x000000083a3a7810 */ /* 0x000fe20007ffe0ff */
[----:B------:R-:W-:-:S03]  /*8780*/  VIADD R47, R47, 0x8 ;  /* 0x000000082f2f7836 */ /* 0x000fc60000000000 */
        /* <DEDUP_REMOVED lines=8> */
.L_x_129:
[----:B------:R-:W-:Y:S05]  /*8810*/  BSYNC.RECONVERGENT B6 ;  /* 0x0000000000067941 */ /* 0x000fea0003800200 */
.L_x_128:
[----:B------:R-:W-:Y:S05]  /*8820*/  @!P2 BRA `(.L_x_127) ;  /* 0x000000040098a947 */ /* 0x000fea0003800000 */
[----:B------:R-:W-:Y:S01]  /*8830*/  IMAD.IADD R29, R61, 0x1, R4 ;  /* 0x000000013d1d7824 */ /* 0x000fe200078e0204 */
[----:B------:R-:W-:Y:S04]  /*8840*/  BSSY.RECONVERGENT B6, `(.L_x_131) ;  /* 0x0000034000067945 */ /* 0x000fe80003800200 */
[----:B------:R-:W-:-:S04]  /*8850*/  IADD3 R29, PT, PT, RZ, -R29, RZ ;  /* 0x8000001dff1d7210 */ /* 0x000fc80007ffe0ff */
[----:B0-----:R-:W-:-:S05]  /*8860*/  PRMT R34, R29, 0x7710, RZ ;  /* 0x000077101d227816 */ /* 0x001fca00000000ff */
[----:B------:R-:W-:-:S05]  /*8870*/  IMAD.IADD R29, R9, 0x1, R34 ;  /* 0x00000001091d7824 */ /* 0x000fca00078e0222 */
[----:B------:R-:W-:-:S04]  /*8880*/  LOP3.LUT R29, R29, 0x7, RZ, 0xc0, !PT ;  /* 0x000000071d1d7812 */ /* 0x000fc800078ec0ff */
[C---:B------:R-:W-:Y:S01]  /*8890*/  LOP3.LUT P2, RZ, R29.reuse, 0x3, RZ, 0xc0, !PT ;  /* 0x000000031dff7812 */ /* 0x040fe2000784c0ff */
[----:B------:R-:W-:-:S05]  /*88a0*/  VIADD R34, R29, 0xffffffff ;  /* 0xffffffff1d227836 */ /* 0x000fca0000000000 */
[----:B------:R-:W-:-:S13]  /*88b0*/  ISETP.GE.U32.AND P0, PT, R34, 0x3, PT ;  /* 0x000000032200780c */ /* 0x000fda0003f06070 */
[----:B------:R-:W-:Y:S05]  /*88c0*/  @!P0 BRA `(.L_x_132) ;  /* 0x0000000000ac8947 */ /* 0x000fea0003800000 */
[CC--:B------:R-:W-:Y:S02]  /*88d0*/  IMAD R71, R47.reuse, R46.reuse, R59 ;  /* 0x0000002e2f477224 */ /* 0x0c0fe400078e023b */
[----:B------:R-:W-:Y:S02]  /*88e0*/  IMAD R53, R47, R46, R63 ;  /* 0x0000002e2f357224 */ /* 0x000fe400078e023f */
[----:B------:R-:W-:-:S04]  /*88f0*/  IMAD.WIDE R70, R71, 0x8, R26 ;  /* 0x0000000847467825 */ /* 0x000fc800078e021a */
[----:B------:R-:W-:Y:S01]  /*8900*/  IMAD.WIDE R52, R53, 0x8, R26 ;  /* 0x0000000835347825 */ /* 0x000fe200078e021a */
        /* <DEDUP_REMOVED lines=18> */
[----:B------:R-:W-:Y:S04]  /*8a30*/  STG.E.64 desc[UR36][R68.64], R38 ;  /* 0x0000002644007986 */ /* 0x000fe8000c101b24 */
[----:B------:R2:W-:Y:S04]  /*8a40*/  STG.E.64 desc[UR36][R42.64], R40 ;  /* 0x000000282a007986 */ /* 0x0005e8000c101b24 */
[----:B------:R-:W1:Y:S04]  /*8a50*/  LDG.E.64 R36, desc[UR36][R56.64] ;  /* 0x0000002438247981 */ /* 0x000e68000c1e1b00 */
[----:B------:R-:W1:Y:S01]  /*8a60*/  LDG.E.64 R34, desc[UR36][R54.64] ;  /* 0x0000002436227981 */ /* 0x000e62000c1e1b00 */
[----:B0-----:R-:W-:Y:S01]  /*8a70*/  IMAD.WIDE.U32 R44, R46, 0x8, R56 ;  /* 0x000000082e2c7825 */ /* 0x001fe200078e0038 */
[----:B-1----:R-:W-:-:S02]  /*8a80*/  DFMA R50, R36, R30, R34 ;  /* 0x0000001e2432722b */ /* 0x002fc40000000022 */
        /* <DEDUP_REMOVED lines=15> */
.L_x_132:
[----:B------:R-:W-:Y:S05]  /*8b80*/  BSYNC.RECONVERGENT B6 ;  /* 0x0000000000067941 */ /* 0x000fea0003800200 */
.L_x_131:
[----:B------:R-:W-:Y:S05]  /*8b90*/  @!P2 BRA `(.L_x_127) ;  /* 0x0000000000bca947 */ /* 0x000fea0003800000 */
[----:B------:R-:W-:Y:S01]  /*8ba0*/  IMAD.IADD R29, R64, 0x1, R5 ;  /* 0x00000001401d7824 */ /* 0x000fe200078e0205 */
[----:B------:R-:W-:Y:S03]  /*8bb0*/  BSSY.RECONVERGENT B6, `(.L_x_133) ;  /* 0x0000020000067945 */ /* 0x000fe60003800200 */
[----:B------:R-:W-:-:S05]  /*8bc0*/  IMAD.MOV R29, RZ, RZ, -R29 ;  /* 0x000000ffff1d7224 */ /* 0x000fca00078e0a1d */
[----:B------:R-:W-:-:S04]  /*8bd0*/  PRMT R29, R29, 0x7710, RZ ;  /* 0x000077101d1d7816 */ /* 0x000fc800000000ff */
[----:B------:R-:W-:-:S04]  /*8be0*/  IADD3 R29, PT, PT, R8, R29, RZ ;  /* 0x0000001d081d7210 */ /* 0x000fc80007ffe0ff */
[C---:B0-----:R-:W-:Y:S02]  /*8bf0*/  LOP3.LUT R34, R29.reuse, 0x3, RZ, 0xc0, !PT ;  /* 0x000000031d227812 */ /* 0x041fe400078ec0ff */
[----:B------:R-:W-:Y:S02]  /*8c00*/  LOP3.LUT R29, R29, 0x1, RZ, 0xc0, !PT ;  /* 0x000000011d1d7812 */ /* 0x000fe400078ec0ff */
[----:B------:R-:W-:Y:S02]  /*8c10*/  ISETP.NE.AND P0, PT, R34, 0x1, PT ;  /* 0x000000012200780c */ /* 0x000fe40003f05270 */
[----:B------:R-:W-:-:S11]  /*8c20*/  ISETP.NE.U32.AND P2, PT, R29, 0x1, PT ;  /* 0x000000011d00780c */ /* 0x000fd60003f45070 */
[----:B------:R-:W-:Y:S05]  /*8c30*/  @!P0 BRA `(.L_x_134) ;  /* 0x00000000005c8947 */ /* 0x000fea0003800000 */
[CC--:B------:R-:W-:Y:S02]  /*8c40*/  IMAD R51, R47.reuse, R46.reuse, R59 ;  /* 0x0000002e2f337224 */ /* 0x0c0fe400078e023b */
[----:B------:R-:W-:Y:S02]  /*8c50*/  IMAD R53, R47, R46, R63 ;  /* 0x0000002e2f357224 */ /* 0x000fe400078e023f */
[----:B------:R-:W-:-:S04]  /*8c60*/  IMAD.WIDE R50, R51, 0x8, R26 ;  /* 0x0000000833327825 */ /* 0x000fc800078e021a */
[----:B------:R-:W-:Y:S01]  /*8c70*/  IMAD.WIDE R52, R53, 0x8, R26 ;  /* 0x0000000835347825 */ /* 0x000fe200078e021a */
[----:B------:R-:W2:Y:S04]  /*8c80*/  LDG.E.64 R36, desc[UR36][R50.64] ;  /* 0x0000002432247981 */ /* 0x000ea8000c1e1b00 */
[----:B------:R-:W2:Y:S02]  /*8c90*/  LDG.E.64 R34, desc[UR36][R52.64] ;  /* 0x0000002434227981 */ /* 0x000ea4000c1e1b00 */
[-C--:B--2---:R-:W-:Y:S02]  /*8ca0*/  DFMA R56, R36, R30.reuse, R34 ;  /* 0x0000001e2438722b */ /* 0x084fe40000000022 */
[----:B------:R-:W-:-:S06]  /*8cb0*/  DFMA R54, R34, -R30, R36 ;  /* 0x8000001e2236722b */ /* 0x000fcc0000000024 */
[C---:B------:R-:W-:Y:S02]  /*8cc0*/  DFMA R56, -R48.reuse, R56, R36 ;  /* 0x000000383038722b */ /* 0x040fe40000000124 */
[----:B------:R-:W-:Y:S01]  /*8cd0*/  DFMA R54, R48, R54, R34 ;  /* 0x000000363036722b */ /* 0x000fe20000000022 */
[----:B------:R-:W-:-:S04]  /*8ce0*/  IMAD.WIDE.U32 R36, R46, 0x8, R52 ;  /* 0x000000082e247825 */ /* 0x000fc800078e0034 */
[----:B------:R-:W-:Y:S01]  /*8cf0*/  IMAD.WIDE.U32 R34, R46, 0x8, R50 ;  /* 0x000000082e227825 */ /* 0x000fe200078e0032 */
        /* <DEDUP_REMOVED lines=11> */
.L_x_134:
[----:B------:R-:W-:Y:S05]  /*8db0*/  BSYNC.RECONVERGENT B6 ;  /* 0x0000000000067941 */ /* 0x000fea0003800200 */
.L_x_133:
[----:B------:R-:W-:Y:S05]  /*8dc0*/  @P2 BRA `(.L_x_127) ;  /* 0x0000000000302947 */ /* 0x000fea0003800000 */
[CC--:B------:R-:W-:Y:S02]  /*8dd0*/  IMAD R45, R47.reuse, R46.reuse, R59 ;  /* 0x0000002e2f2d7224 */ /* 0x0c0fe400078e023b */
[----:B0-----:R-:W-:Y:S02]  /*8de0*/  IMAD R35, R47, R46, R63 ;  /* 0x0000002e2f237224 */ /* 0x001fe400078e023f */
[----:B------:R-:W-:-:S04]  /*8df0*/  IMAD.WIDE R44, R45, 0x8, R26 ;  /* 0x000000082d2c7825 */ /* 0x000fc800078e021a */
[----:B------:R-:W-:Y:S01]  /*8e00*/  IMAD.WIDE R34, R35, 0x8, R26 ;  /* 0x0000000823227825 */ /* 0x000fe200078e021a */
        /* <DEDUP_REMOVED lines=8> */
.L_x_127:
[----:B------:R-:W-:Y:S05]  /*8e90*/  BSYNC.RECONVERGENT B4 ;  /* 0x0000000000047941 */ /* 0x000fea0003800200 */
.L_x_126:
[----:B------:R-:W-:Y:S01]  /*8ea0*/  ISETP.GE.U32.AND P0, PT, R28, 0x7, PT ;  /* 0x000000071c00780c */ /* 0x000fe20003f06070 */
[----:B------:R-:W-:-:S12]  /*8eb0*/  IMAD.MOV.U32 R29, RZ, RZ, RZ ;  /* 0x000000ffff1d7224 */ /* 0x000fd800078e00ff */
[----:B------:R-:W-:Y:S05]  /*8ec0*/  @!P0 BRA `(.L_x_135) ;  /* 0x00000004002c8947 */ /* 0x000fea0003800000 */
[----:B------:R-:W-:Y:S01]  /*8ed0*/  BSSY.RECONVERGENT B4, `(.L_x_136) ;  /* 0x0000049000047945 */ /* 0x000fe20003800200 */
[----:B------:R-:W-:-:S07]  /*8ee0*/  MOV R29, RZ ;  /* 0x000000ff001d7202 */ /* 0x000fce0000000f00 */
.L_x_137:
[--C-:B01234-:R-:W-:Y:S02]  /*8ef0*/  IMAD.IADD R45, R0, 0x1, R29.reuse ;  /* 0x00000001002d7824 */ /* 0x11ffe400078e021d */
        /* <DEDUP_REMOVED lines=71> */
.L_x_136:
[----:B------:R-:W-:-:S07]  /*9370*/  IMAD.MOV.U32 R29, RZ, RZ, R12 ;  /* 0x000000ffff1d7224 */ /* 0x000fce00078e000c */
.L_x_135:
[----:B------:R-:W-:-:S13]  /*9380*/  ISETP.NE.AND P0, PT, R15, RZ, PT ;  /* 0x000000ff0f00720c */ /* 0x000fda0003f05270 */
[----:B------:R-:W-:Y:S05]  /*9390*/  @!P0 BRA `(.L_x_90) ;  /* 0x0000000400848947 */ /* 0x000fea0003800000 */
[----:B01234-:R-:W-:Y:S01]  /*93a0*/  VIADD R34, R15, 0xffffffff ;  /* 0xffffffff0f227836 */ /* 0x01ffe20000000000 */
[----:B------:R-:W-:-:S04]  /*93b0*/  ISETP.NE.AND P0, PT, R14, RZ, PT ;  /* 0x000000ff0e00720c */ /* 0x000fc80003f05270 */
        /* <DEDUP_REMOVED lines=47> */
.L_x_138:
[----:B------:R-:W-:Y:S05]  /*96b0*/  @!P0 BRA `(.L_x_90) ;  /* 0x0000000000bc8947 */ /* 0x000fea0003800000 */
[----:B------:R-:W-:Y:S02]  /*96c0*/  ISETP.NE.AND P2, PT, R14, 0x1, PT ;  /* 0x000000010e00780c */ /* 0x000fe40003f45270 */
[----:B------:R-:W-:-:S11]  /*96d0*/  ISETP.NE.AND P0, PT, R11, RZ, PT ;  /* 0x000000ff0b00720c */ /* 0x000fd60003f05270 */
[----:B------:R-:W-:Y:S05]  /*96e0*/  @!P2 BRA `(.L_x_139) ;  /* 0x000000000074a947 */ /* 0x000fea0003800000 */
[----:B--2---:R-:W-:Y:S01]  /*96f0*/  IADD3 R37, PT, PT, R66, R29, RZ ;  /* 0x0000001d42257210 */ /* 0x004fe20007ffe0ff */
        /* <DEDUP_REMOVED lines=28> */
.L_x_139:
[----:B------:R-:W-:Y:S05]  /*98c0*/  @!P0 BRA `(.L_x_90) ;  /* 0x0000000000388947 */ /* 0x000fea0003800000 */
[--C-:B--2---:R-:W-:Y:S02]  /*98d0*/  IMAD.IADD R35, R0, 0x1, R29.reuse ;  /* 0x0000000100237824 */ /* 0x104fe400078e021d */
[----:B0-----:R-:W-:Y:S02]  /*98e0*/  IMAD.IADD R37, R66, 0x1, R29 ;  /* 0x0000000142257824 */ /* 0x001fe400078e021d */
        /* <DEDUP_REMOVED lines=11> */
.L_x_89:
[----:B------:R0:W-:Y:S02]  /*99a0*/  STG.E.64 desc[UR36][R54.64], RZ ;  /* 0x000000ff36007986 */ /* 0x0001e4000c101b24 */
.L_x_90:
[----:B------:R-:W-:Y:S05]  /*99b0*/  BSYNC.RECONVERGENT B5 ;  /* 0x0000000000057941 */ /* 0x000fea0003800200 */
.L_x_88:
[----:B------:R-:W-:Y:S01]  /*99c0*/  ISETP.NE.AND P0, PT, R63, R28, PT ;  /* 0x0000001c3f00720c */ /* 0x000fe20003f05270 */
[----:B------:R-:W-:Y:S01]  /*99d0*/  VIADD R64, R64, 0x1 ;  /* 0x0000000140407836 */ /* 0x000fe20000000000 */
[----:B------:R-:W-:Y:S01]  /*99e0*/  IADD3 R61, PT, PT, R61, 0x1, RZ ;  /* 0x000000013d3d7810 */ /* 0x000fe20007ffe0ff */
[----:B------:R-:W-:Y:S01]  /*99f0*/  VIADD R62, R62, 0x1 ;  /* 0x000000013e3e7836 */ /* 0x000fe20000000000 */
[----:B------:R-:W-:-:S09]  /*9a00*/  IADD3 R29, PT, PT, R63, 0x1, RZ ;  /* 0x000000013f1d7810 */ /* 0x000fd20007ffe0ff */
[----:B------:R-:W-:Y:S05]  /*9a10*/  @P0 BRA `(.L_x_140) ;  /* 0xffffffc0009c0947 */ /* 0x000fea000383ffff */
.L_x_41:
[----:B------:R-:W-:Y:S05]  /*9a20*/  BSYNC.RECONVERGENT B2 ;  /* 0x0000000000027941 */ /* 0x000fea0003800200 */
.L_x_40:
[----:B------:R-:W-:Y:S02]  /*9a30*/  VIADD R4, R4, 0x1 ;  /* 0x0000000104047836 */ /* 0x000fe40000000000 */
[----:B------:R-:W-:Y:S01]  /*9a40*/  VIADD R5, R5, 0x1 ;  /* 0x0000000105057836 */ /* 0x000fe20000000000 */
[----:B------:R-:W-:Y:S06]  /*9a50*/  @P1 BRA `(.L_x_141) ;  /* 0xffffff8c00fc1947 */ /* 0x000fec000383ffff */
[----:B------:R-:W-:Y:S05]  /*9a60*/  BSYNC.RECONVERGENT B3 ;  /* 0x0000000000037941 */ /* 0x000fea0003800200 */
.L_x_39:
[----:B------:R-:W-:Y:S02]  /*9a70*/  ISETP.GE.U32.AND P0, PT, R28, 0xf, PT ;  /* 0x0000000f1c00780c */ /* 0x000fe40003f06070 */
[----:B------:R-:W-:-:S11]  /*9a80*/  MOV R29, RZ ;  /* 0x000000ff001d7202 */ /* 0x000fd60000000f00 */
[----:B------:R-:W-:Y:S05]  /*9a90*/  @!P0 BRA `(.L_x_142) ;  /* 0x0000000400ac8947 */ /* 0x000fea0003800000 */
[----:B------:R-:W-:Y:S01]  /*9aa0*/  BSSY.RECONVERGENT B2, `(.L_x_143) ;  /* 0x0000069000027945 */ /* 0x000fe20003800200 */
[----:B------:R-:W-:-:S07]  /*9ab0*/  IMAD.MOV.U32 R29, RZ, RZ, RZ ;  /* 0x000000ffff1d7224 */ /* 0x000fce00078e00ff */
.L_x_144:
[----:B---3--:R-:W-:-:S04]  /*9ac0*/  IMAD.WIDE.U32 R4, R29, 0x8, R18 ;  /* 0x000000081d047825 */ /* 0x008fc800078e0012 */
[C---:B------:R-:W-:Y:S01]  /*9ad0*/  IMAD.WIDE.U32 R2, R29.reuse, 0x8, R16 ;  /* 0x000000081d027825 */ /* 0x040fe200078e0010 */
[----:B------:R-:W5:Y:S04]  /*9ae0*/  LD.E.64 R6, desc[UR36][R4.64] ;  /* 0x0000002404067980 */ /* 0x000f68000c101b00 */
[----:B0--3--:R-:W5:Y:S02]  /*9af0*/  LD.E.64 R30, desc[UR36][R2.64] ;  /* 0x00000024021e7980 */ /* 0x009f64000c101b00 */
[----:B-----5:R-:W-:Y:S01]  /*9b00*/  DADD R30, R6, R30 ;  /* 0x00000000061e7229 */ /* 0x020fe2000000001e */
[----:B------:R-:W-:-:S06]  /*9b10*/  IMAD.WIDE.U32 R6, R29, 0x8, R22 ;  /* 0x000000081d067825 */ /* 0x000fcc00078e0016 */
[----:B------:R-:W-:Y:S04]  /*9b20*/  ST.E.64 desc[UR36][R4.64], R30 ;  /* 0x0000001e04007985 */ /* 0x000fe8000c101b24 */
[----:B------:R0:W-:Y:S04]  /*9b30*/  STG.E.64 desc[UR36][R6.64], R30 ;  /* 0x0000001e06007986 */ /* 0x0001e8000c101b24 */
[----:B------:R-:W-:Y:S04]  /*9b40*/  ST.E.64 desc[UR36][R2.64], RZ ;  /* 0x000000ff02007985 */ /* 0x000fe8000c101b24 */
[----:B-12-4-:R-:W2:Y:S04]  /*9b50*/  LD.E.64 R34, desc[UR36][R2.64+0x8] ;  /* 0x0000082402227980 */ /* 0x016ea8000c101b00 */
[----:B------:R-:W2:Y:S02]  /*9b60*/  LD.E.64 R32, desc[UR36][R4.64+0x8] ;  /* 0x0000082404207980 */ /* 0x000ea4000c101b00 */
[----:B--2---:R-:W-:-:S07]  /*9b70*/  DADD R32, R32, R34 ;  /* 0x0000000020207229 */ /* 0x004fce0000000022 */
[----:B------:R-:W-:Y:S04]  /*9b80*/  ST.E.64 desc[UR36][R4.64+0x8], R32 ;  /* 0x0000082004007985 */ /* 0x000fe8000c101b24 */
[----:B------:R1:W-:Y:S04]  /*9b90*/  STG.E.64 desc[UR36][R6.64+0x8], R32 ;  /* 0x0000082006007986 */ /* 0x0003e8000c101b24 */
[----:B------:R-:W-:Y:S04]  /*9ba0*/  ST.E.64 desc[UR36][R2.64+0x8], RZ ;  /* 0x000008ff02007985 */ /* 0x000fe8000c101b24 */
[----:B------:R-:W2:Y:S04]  /*9bb0*/  LD.E.64 R36, desc[UR36][R2.64+0x10] ;  /* 0x0000102402247980 */ /* 0x000ea8000c101b00 */
[----:B------:R-:W2:Y:S02]  /*9bc0*/  LD.E.64 R34, desc[UR36][R4.64+0x10] ;  /* 0x0000102404227980 */ /* 0x000ea4000c101b00 */
[----:B--2---:R-:W-:-:S07]  /*9bd0*/  DADD R34, R34, R36 ;  /* 0x0000000022227229 */ /* 0x004fce0000000024 */
[----:B------:R-:W-:Y:S04]  /*9be0*/  ST.E.64 desc[UR36][R4.64+0x10], R34 ;  /* 0x0000102204007985 */ /* 0x000fe8000c101b24 */
[----:B------:R2:W-:Y:S04]  /*9bf0*/  STG.E.64 desc[UR36][R6.64+0x10], R34 ;  /* 0x0000102206007986 */ /* 0x0005e8000c101b24 */
[----:B------:R-:W-:Y:S04]  /*9c00*/  ST.E.64 desc[UR36][R2.64+0x10], RZ ;  /* 0x000010ff02007985 */ /* 0x000fe8000c101b24 */
[----:B------:R-:W3:Y:S04]  /*9c10*/  LD.E.64 R36, desc[UR36][R2.64+0x18] ;  /* 0x0000182402247980 */ /* 0x000ee8000c101b00 */
[----:B0-----:R-:W3:Y:S02]  /*9c20*/  LD.E.64 R30, desc[UR36][R4.64+0x18] ;  /* 0x00001824041e7980 */ /* 0x001ee4000c101b00 */
[----:B---3--:R-:W-:-:S07]  /*9c30*/  DADD R30, R30, R36 ;  /* 0x000000001e1e7229 */ /* 0x008fce0000000024 */
[----:B------:R-:W-:Y:S04]  /*9c40*/  ST.E.64 desc[UR36][R4.64+0x18], R30 ;  /* 0x0000181e04007985 */ /* 0x000fe8000c101b24 */
[----:B------:R0:W-:Y:S04]  /*9c50*/  STG.E.64 desc[UR36][R6.64+0x18], R30 ;  /* 0x0000181e06007986 */ /* 0x0001e8000c101b24 */
[----:B------:R-:W-:Y:S04]  /*9c60*/  ST.E.64 desc[UR36][R2.64+0x18], RZ ;  /* 0x000018ff02007985 */ /* 0x000fe8000c101b24 */
[----:B------:R-:W3:Y:S04]  /*9c70*/  LD.E.64 R36, desc[UR36][R2.64+0x20] ;  /* 0x0000202402247980 */ /* 0x000ee8000c101b00 */
[----:B-1----:R-:W3:Y:S02]  /*9c80*/  LD.E.64 R32, desc[UR36][R4.64+0x20] ;  /* 0x0000202404207980 */ /* 0x002ee4000c101b00 */
[----:B---3--:R-:W-:-:S07]  /*9c90*/  DADD R32, R32, R36 ;  /* 0x0000000020207229 */ /* 0x008fce0000000024 */
[----:B------:R-:W-:Y:S04]  /*9ca0*/  ST.E.64 desc[UR36][R4.64+0x20], R32 ;  /* 0x0000202004007985 */ /* 0x000fe8000c101b24 */
[----:B------:R1:W-:Y:S04]  /*9cb0*/  STG.E.64 desc[UR36][R6.64+0x20], R32 ;  /* 0x0000202006007986 */ /* 0x0003e8000c101b24 */
[----:B------:R-:W-:Y:S04]  /*9cc0*/  ST.E.64 desc[UR36][R2.64+0x20], RZ ;  /* 0x000020ff02007985 */ /* 0x000fe8000c101b24 */
[----:B------:R-:W3:Y:S04]  /*9cd0*/  LD.E.64 R36, desc[UR36][R2.64+0x28] ;  /* 0x0000282402247980 */ /* 0x000ee8000c101b00 */
[----:B--2---:R-:W3:Y:S02]  /*9ce0*/  LD.E.64 R34, desc[UR36][R4.64+0x28] ;  /* 0x0000282404227980 */ /* 0x004ee4000c101b00 */
[----:B---3--:R-:W-:-:S07]  /*9cf0*/  DADD R34, R34, R36 ;  /* 0x0000000022227229 */ /* 0x008fce0000000024 */
        /* <DEDUP_REMOVED lines=44> */
[----:B------:R3:W-:Y:S04]  /*9fc0*/  ST.E.64 desc[UR36][R2.64+0x60], RZ ;  /* 0x000060ff02007985 */ /* 0x0007e8000c101b24 */
[----:B------:R-:W4:Y:S04]  /*9fd0*/  LD.E.64 R36, desc[UR36][R2.64+0x68] ;  /* 0x0000682402247980 */ /* 0x000f28000c101b00 */
[----:B-1----:R-:W4:Y:S02]  /*9fe0*/  LD.E.64 R32, desc[UR36][R4.64+0x68] ;  /* 0x0000682404207980 */ /* 0x002f24000c101b00 */
[----:B----4-:R-:W-:-:S07]  /*9ff0*/  DADD R32, R32, R36 ;  /* 0x0000000020207229 */ /* 0x010fce0000000024 */
[----:B------:R3:W-:Y:S04]  /*a000*/  ST.E.64 desc[UR36][R4.64+0x68], R32 ;  /* 0x0000682004007985 */ /* 0x0007e8000c101b24 */
[----:B------:R3:W-:Y:S04]  /*a010*/  STG.E.64 desc[UR36][R6.64+0x68], R32 ;  /* 0x0000682006007986 */ /* 0x0007e8000c101b24 */
[----:B------:R3:W-:Y:S04]  /*a020*/  ST.E.64 desc[UR36][R2.64+0x68], RZ ;  /* 0x000068ff02007985 */ /* 0x0007e8000c101b24 */
[----:B------:R-:W4:Y:S04]  /*a030*/  LD.E.64 R36, desc[UR36][R2.64+0x70] ;  /* 0x0000702402247980 */ /* 0x000f28000c101b00 */
[----:B--2---:R-:W4:Y:S02]  /*a040*/  LD.E.64 R34, desc[UR36][R4.64+0x70] ;  /* 0x0000702404227980 */ /* 0x004f24000c101b00 */
[----:B----4-:R-:W-:-:S07]  /*a050*/  DADD R34, R34, R36 ;  /* 0x0000000022227229 */ /* 0x010fce0000000024 */
[----:B------:R3:W-:Y:S04]  /*a060*/  ST.E.64 desc[UR36][R4.64+0x70], R34 ;  /* 0x0000702204007985 */ /* 0x0007e8000c101b24 */
[----:B------:R3:W-:Y:S04]  /*a070*/  STG.E.64 desc[UR36][R6.64+0x70], R34 ;  /* 0x0000702206007986 */ /* 0x0007e8000c101b24 */
[----:B------:R3:W-:Y:S04]  /*a080*/  ST.E.64 desc[UR36][R2.64+0x70], RZ ;  /* 0x000070ff02007985 */ /* 0x0007e8000c101b24 */
[----:B------:R-:W2:Y:S04]  /*a090*/  LD.E.64 R36, desc[UR36][R2.64+0x78] ;  /* 0x0000782402247980 */ /* 0x000ea8000c101b00 */
[----:B0-----:R-:W2:Y:S01]  /*a0a0*/  LD.E.64 R30, desc[UR36][R4.64+0x78] ;  /* 0x00007824041e7980 */ /* 0x001ea2000c101b00 */
[----:B------:R-:W-:Y:S01]  /*a0b0*/  VIADD R29, R29, 0x10 ;  /* 0x000000101d1d7836 */ /* 0x000fe20000000000 */
[----:B------:R-:W-:-:S04]  /*a0c0*/  LOP3.LUT R0, R46, 0x7ffffff0, RZ, 0xc0, !PT ;  /* 0x7ffffff02e007812 */ /* 0x000fc800078ec0ff */
[----:B------:R-:W-:Y:S01]  /*a0d0*/  ISETP.NE.AND P0, PT, R29, R0, PT ;  /* 0x000000001d00720c */ /* 0x000fe20003f05270 */
[----:B--2---:R-:W-:-:S07]  /*a0e0*/  DADD R30, R30, R36 ;  /* 0x000000001e1e7229 */ /* 0x004fce0000000024 */
[----:B------:R3:W-:Y:S04]  /*a0f0*/  ST.E.64 desc[UR36][R4.64+0x78], R30 ;  /* 0x0000781e04007985 */ /* 0x0007e8000c101b24 */
[----:B------:R3:W-:Y:S04]  /*a100*/  STG.E.64 desc[UR36][R6.64+0x78], R30 ;  /* 0x0000781e06007986 */ /* 0x0007e8000c101b24 */
[----:B------:R3:W-:Y:S01]  /*a110*/  ST.E.64 desc[UR36][R2.64+0x78], RZ ;  /* 0x000078ff02007985 */ /* 0x0007e2000c101b24 */
[----:B------:R-:W-:Y:S05]  /*a120*/  @P0 BRA `(.L_x_144) ;  /* 0xfffffff800640947 */ /* 0x000fea000383ffff */
[----:B------:R-:W-:Y:S05]  /*a130*/  BSYNC.RECONVERGENT B2 ;  /* 0x0000000000027941 */ /* 0x000fea0003800200 */
.L_x_143:
[----:B------:R-:W-:-:S07]  /*a140*/  MOV R29, R0 ;  /* 0x00000000001d7202 */ /* 0x000fce0000000f00 */
.L_x_142:
[----:B------:R-:W-:-:S13]  /*a150*/  ISETP.NE.AND P0, PT, R13, RZ, PT ;  /* 0x000000ff0d00720c */ /* 0x000fda0003f05270 */
[----:B------:R-:W-:Y:S05]  /*a160*/  @!P0 BRA `(.L_x_145) ;  /* 0x0000000400cc8947 */ /* 0x000fea0003800000 */
[----:B------:R-:W-:Y:S01]  /*a170*/  VIADD R0, R13, 0xffffffff ;  /* 0xffffffff0d007836 */ /* 0x000fe20000000000 */
[----:B------:R-:W-:-:S04]  /*a180*/  ISETP.NE.AND P1, PT, R15, RZ, PT ;  /* 0x000000ff0f00720c */ /* 0x000fc80003f25270 */
[----:B------:R-:W-:-:S13]  /*a190*/  ISETP.GE.U32.AND P0, PT, R0, 0x7, PT ;  /* 0x000000070000780c */ /* 0x000fda0003f06070 */
[----:B------:R-:W-:Y:S05]  /*a1a0*/  @!P0 BRA `(.L_x_146) ;  /* 0x0000000000d08947 */ /* 0x000fea0003800000 */
[----:B---3--:R-:W-:-:S04]  /*a1b0*/  IMAD.WIDE.U32 R4, R29, 0x8, R18 ;  /* 0x000000081d047825 */ /* 0x008fc800078e0012 */
[C---:B------:R-:W-:Y:S01]  /*a1c0*/  IMAD.WIDE.U32 R2, R29.reuse, 0x8, R16 ;  /* 0x000000081d027825 */ /* 0x040fe200078e0010 */
[----:B------:R-:W3:Y:S04]  /*a1d0*/  LD.E.64 R6, desc[UR36][R4.64] ;  /* 0x0000002404067980 */ /* 0x000ee8000c101b00 */
[----:B0-----:R-:W3:Y:S02]  /*a1e0*/  LD.E.64 R30, desc[UR36][R2.64] ;  /* 0x00000024021e7980 */ /* 0x001ee4000c101b00 */
[----:B---3--:R-:W-:Y:S01]  /*a1f0*/  DADD R30, R6, R30 ;  /* 0x00000000061e7229 */ /* 0x008fe2000000001e */
        /* <DEDUP_REMOVED lines=35> */
[----:B0-----:R-:W2:Y:S02]  /*a430*/  LD.E.64 R30, desc[UR36][R4.64+0x30] ;  /* 0x00003024041e7980 */ /* 0x001ea4000c101b00 */
[----:B--2---:R-:W-:-:S07]  /*a440*/  DADD R30, R30, R36 ;  /* 0x000000001e1e7229 */ /* 0x004fce0000000024 */
[----:B------:R3:W-:Y:S04]  /*a450*/  ST.E.64 desc[UR36][R4.64+0x30], R30 ;  /* 0x0000301e04007985 */ /* 0x0007e8000c101b24 */
[----:B------:R3:W-:Y:S04]  /*a460*/  STG.E.64 desc[UR36][R6.64+0x30], R30 ;  /* 0x0000301e06007986 */ /* 0x0007e8000c101b24 */
[----:B------:R3:W-:Y:S04]  /*a470*/  ST.E.64 desc[UR36][R2.64+0x30], RZ ;  /* 0x000030ff02007985 */ /* 0x0007e8000c101b24 */
[----:B------:R-:W2:Y:S04]  /*a480*/  LD.E.64 R36, desc[UR36][R2.64+0x38] ;  /* 0x0000382402247980 */ /* 0x000ea8000c101b00 */
[----:B-1----:R-:W2:Y:S01]  /*a490*/  LD.E.64 R32, desc[UR36][R4.64+0x38] ;  /* 0x0000382404207980 */ /* 0x002ea2000c101b00 */
[----:B------:R-:W-:Y:S01]  /*a4a0*/  VIADD R29, R29, 0x8 ;  /* 0x000000081d1d7836 */ /* 0x000fe20000000000 */
[----:B--2---:R-:W-:-:S07]  /*a4b0*/  DADD R32, R32, R36 ;  /* 0x0000000020207229 */ /* 0x004fce0000000024 */
[----:B------:R3:W-:Y:S04]  /*a4c0*/  ST.E.64 desc[UR36][R4.64+0x38], R32 ;  /* 0x0000382004007985 */ /* 0x0007e8000c101b24 */
[----:B------:R3:W-:Y:S04]  /*a4d0*/  STG.E.64 desc[UR36][R6.64+0x38], R32 ;  /* 0x0000382006007986 */ /* 0x0007e8000c101b24 */
[----:B------:R3:W-:Y:S02]  /*a4e0*/  ST.E.64 desc[UR36][R2.64+0x38], RZ ;  /* 0x000038ff02007985 */ /* 0x0007e4000c101b24 */
.L_x_146:
[----:B------:R-:W-:Y:S05]  /*a4f0*/  @!P1 BRA `(.L_x_145) ;  /* 0x0000000000e89947 */ /* 0x000fea0003800000 */
[----:B------:R-:W-:Y:S02]  /*a500*/  IADD3 R0, PT, PT, R15, -0x1, RZ ;  /* 0xffffffff0f007810 */ /* 0x000fe40007ffe0ff */
[----:B------:R-:W-:Y:S02]  /*a510*/  ISETP.NE.AND P1, PT, R14, RZ, PT ;  /* 0x000000ff0e00720c */ /* 0x000fe40003f25270 */
[----:B------:R-:W-:-:S13]  /*a520*/  ISETP.GE.U32.AND P0, PT, R0, 0x3, PT ;  /* 0x000000030000780c */ /* 0x000fda0003f06070 */
[----:B------:R-:W-:Y:S05]  /*a530*/  @!P0 BRA `(.L_x_147) ;  /* 0x0000000000708947 */ /* 0x000fea0003800000 */
[----:B---3--:R-:W-:-:S04]  /*a540*/  IMAD.WIDE.U32 R32, R29, 0x8, R18 ;  /* 0x000000081d207825 */ /* 0x008fc800078e0012 */
[C---:B012-4-:R-:W-:Y:S01]  /*a550*/  IMAD.WIDE.U32 R34, R29.reuse, 0x8, R16 ;  /* 0x000000081d227825 */ /* 0x057fe200078e0010 */
[----:B------:R-:W2:Y:S04]  /*a560*/  LD.E.64 R2, desc[UR36][R32.64] ;  /* 0x0000002420027980 */ /* 0x000ea8000c101b00 */
[----:B------:R-:W2:Y:S01]  /*a570*/  LD.E.64 R4, desc[UR36][R34.64] ;  /* 0x0000002422047980 */ /* 0x000ea2000c101b00 */
[----:B------:R-:W-:Y:S01]  /*a580*/  IMAD.WIDE.U32 R36, R29, 0x8, R22 ;  /* 0x000000081d247825 */ /* 0x000fe200078e0016 */
[----:B--2---:R-:W-:-:S07]  /*a590*/  DADD R2, R2, R4 ;  /* 0x0000000002027229 */ /* 0x004fce0000000004 */
[----:B------:R-:W-:Y:S04]  /*a5a0*/  ST.E.64 desc[UR36][R32.64], R2 ;  /* 0x0000000220007985 */ /* 0x000fe8000c101b24 */
[----:B------:R0:W-:Y:S04]  /*a5b0*/  STG.E.64 desc[UR36][R36.64], R2 ;  /* 0x0000000224007986 */ /* 0x0001e8000c101b24 */
[----:B------:R1:W-:Y:S04]  /*a5c0*/  ST.E.64 desc[UR36][R34.64], RZ ;  /* 0x000000ff22007985 */ /* 0x0003e8000c101b24 */
[----:B------:R-:W2:Y:S04]  /*a5d0*/  LD.E.64 R6, desc[UR36][R34.64+0x8] ;  /* 0x0000082422067980 */ /* 0x000ea8000c101b00 */
[----:B------:R-:W2:Y:S02]  /*a5e0*/  LD.E.64 R4, desc[UR36][R32.64+0x8] ;  /* 0x0000082420047980 */ /* 0x000ea4000c101b00 */
[----:B--2---:R-:W-:-:S07]  /*a5f0*/  DADD R4, R4, R6 ;  /* 0x0000000004047229 */ /* 0x004fce0000000006 */
[----:B------:R1:W-:Y:S04]  /*a600*/  ST.E.64 desc[UR36][R32.64+0x8], R4 ;  /* 0x0000080420007985 */ /* 0x0003e8000c101b24 */
        /* <DEDUP_REMOVED lines=9> */
[----:B0-----:R-:W2:Y:S01]  /*a6a0*/  LD.E.64 R2, desc[UR36][R32.64+0x18] ;  /* 0x0000182420027980 */ /* 0x001ea2000c101b00 */
[----:B------:R-:W-:Y:S01]  /*a6b0*/  VIADD R29, R29, 0x4 ;  /* 0x000000041d1d7836 */ /* 0x000fe20000000000 */
[----:B--2---:R-:W-:-:S07]  /*a6c0*/  DADD R2, R2, R30 ;  /* 0x0000000002027229 */ /* 0x004fce000000001e */
[----:B------:R1:W-:Y:S04]  /*a6d0*/  ST.E.64 desc[UR36][R32.64+0x18], R2 ;  /* 0x0000180220007985 */ /* 0x0003e8000c101b24 */
[----:B------:R1:W-:Y:S04]  /*a6e0*/  STG.E.64 desc[UR36][R36.64+0x18], R2 ;  /* 0x0000180224007986 */ /* 0x0003e8000c101b24 */
[----:B------:R1:W-:Y:S02]  /*a6f0*/  ST.E.64 desc[UR36][R34.64+0x18], RZ ;  /* 0x000018ff22007985 */ /* 0x0003e4000c101b24 */
.L_x_147:
[----:B------:R-:W-:Y:S05]  /*a700*/  @!P1 BRA `(.L_x_145) ;  /* 0x0000000000649947 */ /* 0x000fea0003800000 */
[----:B-1-3--:R-:W-:-:S04]  /*a710*/  IMAD.WIDE.U32 R6, R29, 0x8, R18 ;  /* 0x000000081d067825 */ /* 0x00afc800078e0012 */
[C---:B0-----:R-:W-:Y:S01]  /*a720*/  IMAD.WIDE.U32 R30, R29.reuse, 0x8, R16 ;  /* 0x000000081d1e7825 */ /* 0x041fe200078e0010 */
[----:B------:R-:W3:Y:S04]  /*a730*/  LD.E.64 R2, desc[UR36][R6.64] ;  /* 0x0000002406027980 */ /* 0x000ee8000c101b00 */
[----:B------:R-:W3:Y:S01]  /*a740*/  LD.E.64 R4, desc[UR36][R30.64] ;  /* 0x000000241e047980 */ /* 0x000ee2000c101b00 */
[----:B------:R-:W-:Y:S01]  /*a750*/  IMAD.WIDE.U32 R32, R29, 0x8, R22 ;  /* 0x000000081d207825 */ /* 0x000fe200078e0016 */
[----:B------:R-:W-:Y:S01]  /*a760*/  ISETP.NE.AND P0, PT, R14, 0x1, PT ;  /* 0x000000010e00780c */ /* 0x000fe20003f05270 */
[----:B---3--:R-:W-:-:S07]  /*a770*/  DADD R2, R2, R4 ;  /* 0x0000000002027229 */ /* 0x008fce0000000004 */
[----:B------:R0:W-:Y:S04]  /*a780*/  ST.E.64 desc[UR36][R6.64], R2 ;  /* 0x0000000206007985 */ /* 0x0001e8000c101b24 */
[----:B------:R0:W-:Y:S04]  /*a790*/  STG.E.64 desc[UR36][R32.64], R2 ;  /* 0x0000000220007986 */ /* 0x0001e8000c101b24 */
[----:B------:R0:W-:Y:S01]  /*a7a0*/  ST.E.64 desc[UR36][R30.64], RZ ;  /* 0x000000ff1e007985 */ /* 0x0001e2000c101b24 */
[----:B------:R-:W-:Y:S05]  /*a7b0*/  @!P0 BRA `(.L_x_145) ;  /* 0x0000000000388947 */ /* 0x000fea0003800000 */
[----:B0-----:R-:W3:Y:S04]  /*a7c0*/  LD.E.64 R2, desc[UR36][R6.64+0x8] ;  /* 0x0000082406027980 */ /* 0x001ee8000c101b00 */
[----:B------:R-:W3:Y:S01]  /*a7d0*/  LD.E.64 R4, desc[UR36][R30.64+0x8] ;  /* 0x000008241e047980 */ /* 0x000ee2000c101b00 */
[----:B------:R-:W-:Y:S01]  /*a7e0*/  ISETP.NE.AND P0, PT, R14, 0x2, PT ;  /* 0x000000020e00780c */ /* 0x000fe20003f05270 */
[----:B---3--:R-:W-:-:S07]  /*a7f0*/  DADD R2, R2, R4 ;  /* 0x0000000002027229 */ /* 0x008fce0000000004 */
[----:B------:R0:W-:Y:S04]  /*a800*/  ST.E.64 desc[UR36][R6.64+0x8], R2 ;  /* 0x0000080206007985 */ /* 0x0001e8000c101b24 */
[----:B------:R0:W-:Y:S04]  /*a810*/  STG.E.64 desc[UR36][R32.64+0x8], R2 ;  /* 0x0000080220007986 */ /* 0x0001e8000c101b24 */
[----:B------:R0:W-:Y:S01]  /*a820*/  ST.E.64 desc[UR36][R30.64+0x8], RZ ;  /* 0x000008ff1e007985 */ /* 0x0001e2000c101b24 */
[----:B------:R-:W-:Y:S05]  /*a830*/  @!P0 BRA `(.L_x_145) ;  /* 0x0000000000188947 */ /* 0x000fea0003800000 */
[----:B0-----:R-:W3:Y:S04]  /*a840*/  LD.E.64 R2, desc[UR36][R6.64+0x10] ;  /* 0x0000102406027980 */ /* 0x001ee8000c101b00 */
[----:B------:R-:W3:Y:S02]  /*a850*/  LD.E.64 R4, desc[UR36][R30.64+0x10] ;  /* 0x000010241e047980 */ /* 0x000ee4000c101b00 */
[----:B---3--:R-:W-:-:S07]  /*a860*/  DADD R2, R2, R4 ;  /* 0x0000000002027229 */ /* 0x008fce0000000004 */
[----:B------:R0:W-:Y:S04]  /*a870*/  ST.E.64 desc[UR36][R6.64+0x10], R2 ;  /* 0x0000100206007985 */ /* 0x0001e8000c101b24 */
[----:B------:R0:W-:Y:S04]  /*a880*/  STG.E.64 desc[UR36][R32.64+0x10], R2 ;  /* 0x0000100220007986 */ /* 0x0001e8000c101b24 */
[----:B------:R0:W-:Y:S02]  /*a890*/  ST.E.64 desc[UR36][R30.64+0x10], RZ ;  /* 0x000010ff1e007985 */ /* 0x0001e4000c101b24 */
.L_x_145:
[----:B------:R-:W5:Y:S02]  /*a8a0*/  LDCU UR4, c[0x0][0x390] ;  /* 0x00007200ff0477ac */ /* 0x000f640008000800 */
[----:B-----5:R-:W-:-:S13]  /*a8b0*/  ISETP.NE.AND P0, PT, R10, UR4, PT ;  /* 0x000000040a007c0c */ /* 0x020fda000bf05270 */
[----:B------:R-:W-:Y:S05]  /*a8c0*/  @P0 BRA `(.L_x_148) ;  /* 0xffffff7400640947 */ /* 0x000fea000383ffff */
.L_x_38:
[----:B------:R-:W-:Y:S05]  /*a8d0*/  BSYNC.RECONVERGENT B0 ;  /* 0x0000000000007941 */ /* 0x000fea0003800200 */
.L_x_21:
[----:B------:R-:W0:Y:S02]  /*a8e0*/  LDCU UR4, c[0x0][0x384] ;  /* 0x00007080ff0477ac */ /* 0x000e240008000800 */
[----:B0---4-:R-:W-:-:S05]  /*a8f0*/  IMAD.U32 R11, RZ, RZ, UR4 ;  /* 0x00000004ff0b7e24 */ /* 0x011fca000f8e00ff */
[----:B------:R-:W-:-:S13]  /*a900*/  ISETP.GE.AND P0, PT, R11, 0x1, PT ;  /* 0x000000010b00780c */ /* 0x000fda0003f06270 */
[----:B------:R-:W-:Y:S05]  /*a910*/  @!P0 BRA `(.L_x_22) ;  /* 0x0000000c00108947 */ /* 0x000fea0003800000 */
[----:B------:R-:W-:Y:S02]  /*a920*/  MOV R0, RZ ;  /* 0x000000ff00007202 */ /* 0x000fe40000000f00 */
[----:B-1-3--:R-:W-:Y:S02]  /*a930*/  PRMT R4, RZ, 0x7610, R4 ;  /* 0x00007610ff047816 */ /* 0x00afe40000000004 */
[----:B------:R-:W-:-:S07]  /*a940*/  PRMT R5, RZ, 0x7610, R5 ;  /* 0x00007610ff057816 */ /* 0x000fce0000000005 */
.L_x_158:
[----:B------:R-:W-:Y:S01]  /*a950*/  ISETP.NE.AND P0, PT, R0, RZ, PT ;  /* 0x000000ff0000720c */ /* 0x000fe20003f05270 */
[----:B------:R-:W-:-:S12]  /*a960*/  BSSY.RECONVERGENT B0, `(.L_x_149) ;  /* 0x00000b8000007945 */ /* 0x000fd80003800200 */
[----:B----4-:R-:W-:Y:S05]  /*a970*/  @!P0 BRA `(.L_x_150) ;  /* 0x0000000800d88947 */ /* 0x010fea0003800000 */
[----:B------:R-:W0:Y:S01]  /*a980*/  LDC R7, c[0x0][0x384] ;  /* 0x0000e100ff077b82 */ /* 0x000e220000000800 */
[C---:B------:R-:W-:Y:S01]  /*a990*/  ISETP.GE.U32.AND P0, PT, R0.reuse, 0x10, PT ;  /* 0x000000100000780c */ /* 0x040fe20003f06070 */
[----:B------:R-:W-:Y:S01]  /*a9a0*/  BSSY.RECONVERGENT B2, `(.L_x_151) ;  /* 0x000004c000027945 */ /* 0x000fe20003800200 */
[C---:B------:R-:W-:Y:S01]  /*a9b0*/  LOP3.LUT P1, RZ, R0.reuse, 0xf, RZ, 0xc0, !PT ;  /* 0x0000000f00ff7812 */ /* 0x040fe2000782c0ff */
[----:B------:R-:W-:Y:S02]  /*a9c0*/  IMAD.MOV.U32 R6, RZ, RZ, RZ ;  /* 0x000000ffff067224 */ /* 0x000fe400078e00ff */
[----:B0-----:R-:W-:-:S08]  /*a9d0*/  IMAD R9, R0, R7, RZ ;  /* 0x0000000700097224 */ /* 0x001fd000078e02ff */
[----:B------:R-:W-:Y:S05]  /*a9e0*/  @!P0 BRA `(.L_x_152) ;  /* 0x00000004001c8947 */ /* 0x000fea0003800000 */
[----:B------:R-:W-:Y:S01]  /*a9f0*/  LOP3.LUT R6, R0, 0x7ffffff0, RZ, 0xc0, !PT ;  /* 0x7ffffff000067812 */ /* 0x000fe200078ec0ff */
[----:B------:R-:W-:-:S07]  /*aa00*/  IMAD.MOV.U32 R8, RZ, RZ, RZ ;  /* 0x000000ffff087224 */ /* 0x000fce00078e00ff */
.L_x_153:
[----:B0-----:R-:W-:-:S04]  /*aa10*/  IMAD R2, R8, R7, R0 ;  /* 0x0000000708027224 */ /* 0x001fc800078e0200 */
[----:B------:R-:W-:-:S06]  /*aa20*/  IMAD.WIDE.U32 R10, R2, 0x8, R26 ;  /* 0x00000008020a7825 */ /* 0x000fcc00078e001a */
[----:B------:R-:W3:Y:S01]  /*aa30*/  LDG.E.64 R10, desc[UR36][R10.64] ;  /* 0x000000240a0a7981 */ /* 0x000ee2000c1e1b00 */
[----:B------:R-:W-:Y:S01]  /*aa40*/  IADD3 R3, PT, PT, R9, R8, RZ ;  /* 0x0000000809037210 */ /* 0x000fe20007ffe0ff */
[----:B------:R-:W-:-:S04]  /*aa50*/  IMAD.IADD R14, R2, 0x1, R7 ;  /* 0x00000001020e7824 */ /* 0x000fc800078e0207 */
[----:B------:R-:W-:-:S04]  /*aa60*/  IMAD.WIDE.U32 R2, R3, 0x8, R26 ;  /* 0x0000000803027825 */ /* 0x000fc800078e001a */
[C---:B------:R-:W-:Y:S01]  /*aa70*/  IMAD.WIDE.U32 R12, R14.reuse, 0x8, R26 ;  /* 0x000000080e0c7825 */ /* 0x040fe200078e001a */
[----:B---3--:R0:W-:Y:S05]  /*aa80*/  STG.E.64 desc[UR36][R2.64], R10 ;  /* 0x0000000a02007986 */ /* 0x0081ea000c101b24 */
[----:B------:R-:W3:Y:S01]  /*aa90*/  LDG.E.64 R12, desc[UR36][R12.64] ;  /* 0x000000240c0c7981 */ /* 0x000ee2000c1e1b00 */
[----:B------:R-:W-:-:S04]  /*aaa0*/  IMAD.IADD R20, R14, 0x1, R7 ;  /* 0x000000010e147824 */ /* 0x000fc800078e0207 */
[C-C-:B------:R-:W-:Y:S01]  /*aab0*/  IMAD.WIDE.U32 R14, R20.reuse, 0x8, R26.reuse ;  /* 0x00000008140e7825 */ /* 0x140fe200078e001a */
[----:B------:R-:W-:Y:S01]  /*aac0*/  IADD3 R28, PT, PT, R20, R7, RZ ;  /* 0x00000007141c7210 */ /* 0x000fe20007ffe0ff */
[----:B---3--:R1:W-:Y:S04]  /*aad0*/  STG.E.64 desc[UR36][R2.64+0x8], R12 ;  /* 0x0000080c02007986 */ /* 0x0083e8000c101b24 */
[----:B------:R-:W3:Y:S01]  /*aae0*/  LDG.E.64 R14, desc[UR36][R14.64] ;  /* 0x000000240e0e7981 */ /* 0x000ee2000c1e1b00 */
[----:B------:R-:W-:-:S04]  /*aaf0*/  IMAD.WIDE.U32 R20, R28, 0x8, R26 ;  /* 0x000000081c147825 */ /* 0x000fc800078e001a */
[----:B------:R-:W-:Y:S01]  /*ab00*/  IMAD.IADD R28, R28, 0x1, R7 ;  /* 0x000000011c1c7824 */ /* 0x000fe200078e0207 */
[----:B---3--:R3:W-:Y:S04]  /*ab10*/  STG.E.64 desc[UR36][R2.64+0x10], R14 ;  /* 0x0000100e02007986 */ /* 0x0087e8000c101b24 */
[----:B------:R-:W4:Y:S01]  /*ab20*/  LDG.E.64 R20, desc[UR36][R20.64] ;  /* 0x0000002414147981 */ /* 0x000f22000c1e1b00 */
[----:B0-----:R-:W-:-:S04]  /*ab30*/  IMAD.WIDE.U32 R10, R28, 0x8, R26 ;  /* 0x000000081c0a7825 */ /* 0x001fc800078e001a */
[----:B------:R-:W-:Y:S01]  /*ab40*/  IMAD.IADD R28, R28, 0x1, R7 ;  /* 0x000000011c1c7824 */ /* 0x000fe200078e0207 */
[----:B----4-:R0:W-:Y:S04]  /*ab50*/  STG.E.64 desc[UR36][R2.64+0x18], R20 ;  /* 0x0000181402007986 */ /* 0x0101e8000c101b24 */
[----:B------:R-:W4:Y:S01]  /*ab60*/  LDG.E.64 R10, desc[UR36][R10.64] ;  /* 0x000000240a0a7981 */ /* 0x000f22000c1e1b00 */
[C-C-:B-1----:R-:W-:Y:S01]  /*ab70*/  IMAD.WIDE.U32 R12, R28.reuse, 0x8, R26.reuse ;  /* 0x000000081c0c7825 */ /* 0x142fe200078e001a */
[----:B------:R-:W-:Y:S02]  /*ab80*/  IADD3 R28, PT, PT, R28, R7, RZ ;  /* 0x000000071c1c7210 */ /* 0x000fe40007ffe0ff */
[----:B----4-:R1:W-:Y:S04]  /*ab90*/  STG.E.64 desc[UR36][R2.64+0x20], R10 ;  /* 0x0000200a02007986 */ /* 0x0103e8000c101b24 */
[----:B------:R-:W4:Y:S01]  /*aba0*/  LDG.E.64 R12, desc[UR36][R12.64] ;  /* 0x000000240c0c7981 */ /* 0x000f22000c1e1b00 */
[----:B---3--:R-:W-:-:S04]  /*abb0*/  IMAD.WIDE.U32 R14, R28, 0x8, R26 ;  /* 0x000000081c0e7825 */ /* 0x008fc800078e001a */
[----:B------:R-:W-:Y:S01]  /*abc0*/  IMAD.IADD R28, R28, 0x1, R7 ;  /* 0x000000011c1c7824 */ /* 0x000fe200078e0207 */
[----:B----4-:R3:W-:Y:S04]  /*abd0*/  STG.E.64 desc[UR36][R2.64+0x28], R12 ;  /* 0x0000280c02007986 */ /* 0x0107e8000c101b24 */
        /* <DEDUP_REMOVED lines=33> */
[----:B---3--:R-:W-:-:S03]  /*adf0*/  IMAD.WIDE.U32 R20, R29, 0x8, R26 ;  /* 0x000000081d147825 */ /* 0x008fc600078e001a */
[----:B----4-:R0:W-:Y:S04]  /*ae00*/  STG.E.64 desc[UR36][R2.64+0x70], R14 ;  /* 0x0000700e02007986 */ /* 0x0101e8000c101b24 */
[----:B------:R-:W3:Y:S01]  /*ae10*/  LDG.E.64 R20, desc[UR36][R20.64] ;  /* 0x0000002414147981 */ /* 0x000ee2000c1e1b00 */
[----:B------:R-:W-:-:S05]  /*ae20*/  VIADD R8, R8, 0x10 ;  /* 0x0000001008087836 */ /* 0x000fca0000000000 */
[----:B------:R-:W-:Y:S01]  /*ae30*/  ISETP.NE.AND P0, PT, R8, R6, PT ;  /* 0x000000060800720c */ /* 0x000fe20003f05270 */
[----:B---3--:R0:W-:-:S12]  /*ae40*/  STG.E.64 desc[UR36][R2.64+0x78], R20 ;  /* 0x0000781402007986 */ /* 0x0081d8000c101b24 */
[----:B------:R-:W-:Y:S05]  /*ae50*/  @P0 BRA `(.L_x_153) ;  /* 0xfffffff800ec0947 */ /* 0x000fea000383ffff */
.L_x_152:
[----:B------:R-:W-:Y:S05]  /*ae60*/  BSYNC.RECONVERGENT B2 ;  /* 0x0000000000027941 */ /* 0x000fea0003800200 */
.L_x_151:
[----:B------:R-:W-:Y:S05]  /*ae70*/  @!P1 BRA `(.L_x_150) ;  /* 0x0000000400989947 */ /* 0x000fea0003800000 */
[----:B0-----:R-:W-:Y:S01]  /*ae80*/  LOP3.LUT R3, R5, 0xf, RZ, 0xc0, !PT ;  /* 0x0000000f05037812 */ /* 0x001fe200078ec0ff */
[----:B------:R-:W-:Y:S03]  /*ae90*/  BSSY.RECONVERGENT B2, `(.L_x_154) ;  /* 0x000002c000027945 */ /* 0x000fe60003800200 */
[C---:B------:R-:W-:Y:S01]  /*aea0*/  LOP3.LUT P1, RZ, R3.reuse, 0x7, RZ, 0xc0, !PT ;  /* 0x0000000703ff7812 */ /* 0x040fe2000782c0ff */
[----:B------:R-:W-:-:S05]  /*aeb0*/  VIADD R2, R3, 0xffffffff ;  /* 0xffffffff03027836 */ /* 0x000fca0000000000 */
[----:B------:R-:W-:-:S13]  /*aec0*/  ISETP.GE.U32.AND P0, PT, R2, 0x7, PT ;  /* 0x000000070200780c */ /* 0x000fda0003f06070 */
[----:B------:R-:W-:Y:S05]  /*aed0*/  @!P0 BRA `(.L_x_155) ;  /* 0x00000000009c8947 */ /* 0x000fea0003800000 */
[----:B------:R-:W-:-:S04]  /*aee0*/  IMAD R8, R6, R7, R0 ;  /* 0x0000000706087224 */ /* 0x000fc800078e0200 */
[----:B------:R-:W-:-:S06]  /*aef0*/  IMAD.WIDE.U32 R2, R8, 0x8, R26 ;  /* 0x0000000808027825 */ /* 0x000fcc00078e001a */
[----:B------:R-:W3:Y:S01]  /*af00*/  LDG.E.64 R2, desc[UR36][R2.64] ;  /* 0x0000002402027981 */ /* 0x000ee2000c1e1b00 */
[----:B------:R-:W-:Y:S01]  /*af10*/  IADD3 R11, PT, PT, R9, R6, RZ ;  /* 0x00000006090b7210 */ /* 0x000fe20007ffe0ff */
[----:B------:R-:W-:-:S04]  /*af20*/  IMAD.IADD R8, R8, 0x1, R7 ;  /* 0x0000000108087824 */ /* 0x000fc800078e0207 */
[----:B------:R-:W-:-:S04]  /*af30*/  IMAD.WIDE.U32 R10, R11, 0x8, R26 ;  /* 0x000000080b0a7825 */ /* 0x000fc800078e001a */
[C---:B------:R-:W-:Y:S01]  /*af40*/  IMAD.WIDE.U32 R12, R8.reuse, 0x8, R26 ;  /* 0x00000008080c7825 */ /* 0x040fe200078e001a */
[----:B------:R-:W-:Y:S01]  /*af50*/  IADD3 R15, P0, PT, R9, R6, RZ ;  /* 0x00000006090f7210 */ /* 0x000fe20007f1e0ff */
[----:B---3--:R0:W-:Y:S04]  /*af60*/  STG.E.64 desc[UR36][R10.64], R2 ;  /* 0x000000020a007986 */ /* 0x0081e8000c101b24 */
[----:B------:R-:W3:Y:S01]  /*af70*/  LDG.E.64 R12, desc[UR36][R12.64] ;  /* 0x000000240c0c7981 */ /* 0x000ee2000c1e1b00 */
[----:B------:R-:W-:Y:S01]  /*af80*/  IMAD.X R20, RZ, RZ, RZ, P0 ;  /* 0x000000ffff147224 */ /* 0x000fe200000e06ff */
[----:B------:R-:W-:Y:S02]  /*af90*/  LEA R14, P0, R15, R26, 0x3 ;  /* 0x0000001a0f0e7211 */ /* 0x000fe400078018ff */
[----:B------:R-:W-:-:S02]  /*afa0*/  IADD3 R8, PT, PT, R8, R7, RZ ;  /* 0x0000000708087210 */ /* 0x000fc40007ffe0ff */
[----:B------:R-:W-:-:S03]  /*afb0*/  LEA.HI.X R15, R15, R27, R20, 0x3, P0 ;  /* 0x0000001b0f0f7211 */ /* 0x000fc600000f1c14 */
[C---:B------:R-:W-:Y:S02]  /*afc0*/  IMAD.WIDE.U32 R20, R8.reuse, 0x8, R26 ;  /* 0x0000000808147825 */ /* 0x040fe400078e001a */
[----:B---3--:R1:W-:Y:S04]  /*afd0*/  STG.E.64 desc[UR36][R14.64+0x8], R12 ;  /* 0x0000080c0e007986 */ /* 0x0083e8000c101b24 */
[----:B------:R-:W3:Y:S01]  /*afe0*/  LDG.E.64 R20, desc[UR36][R20.64] ;  /* 0x0000002414147981 */ /* 0x000ee2000c1e1b00 */
[----:B------:R-:W-:-:S04]  /*aff0*/  IMAD.IADD R8, R8, 0x1, R7 ;  /* 0x0000000108087824 */ /* 0x000fc800078e0207 */
[C---:B0-----:R-:W-:Y:S01]  /*b000*/  IMAD.WIDE.U32 R2, R8.reuse, 0x8, R26 ;  /* 0x0000000808027825 */ /* 0x041fe200078e001a */
[----:B---3--:R0:W-:Y:S05]  /*b010*/  STG.E.64 desc[UR36][R14.64+0x10], R20 ;  /* 0x000010140e007986 */ /* 0x0081ea000c101b24 */
[----:B------:R-:W3:Y:S01]  /*b020*/  LDG.E.64 R2, desc[UR36][R2.64] ;  /* 0x0000002402027981 */ /* 0x000ee2000c1e1b00 */
[----:B------:R-:W-:-:S04]  /*b030*/  IMAD.IADD R8, R8, 0x1, R7 ;  /* 0x0000000108087824 */ /* 0x000fc800078e0207 */
[C-C-:B------:R-:W-:Y:S01]  /*b040*/  IMAD.WIDE.U32 R10, R8.reuse, 0x8, R26.reuse ;  /* 0x00000008080a7825 */ /* 0x140fe200078e001a */
[----:B------:R-:W-:Y:S01]  /*b050*/  IADD3 R8, PT, PT, R8, R7, RZ ;  /* 0x0000000708087210 */ /* 0x000fe20007ffe0ff */
[----:B---3--:R3:W-:Y:S04]  /*b060*/  STG.E.64 desc[UR36][R14.64+0x18], R2 ;  /* 0x000018020e007986 */ /* 0x0087e8000c101b24 */
[----:B------:R-:W4:Y:S01]  /*b070*/  LDG.E.64 R10, desc[UR36][R10.64] ;  /* 0x000000240a0a7981 */ /* 0x000f22000c1e1b00 */
[----:B-1----:R-:W-:-:S04]  /*b080*/  IMAD.WIDE.U32 R12, R8, 0x8, R26 ;  /* 0x00000008080c7825 */ /* 0x002fc800078e001a */
[----:B------:R-:W-:Y:S01]  /*b090*/  IMAD.IADD R8, R8, 0x1, R7 ;  /* 0x0000000108087824 */ /* 0x000fe200078e0207 */
[----:B----4-:R1:W-:Y:S04]  /*b0a0*/  STG.E.64 desc[UR36][R14.64+0x20], R10 ;  /* 0x0000200a0e007986 */ /* 0x0103e8000c101b24 */
[----:B------:R-:W4:Y:S01]  /*b0b0*/  LDG.E.64 R12, desc[UR36][R12.64] ;  /* 0x000000240c0c7981 */ /* 0x000f22000c1e1b00 */
[----:B0-----:R-:W-:-:S04]  /*b0c0*/  IMAD.WIDE.U32 R20, R8, 0x8, R26 ;  /* 0x0000000808147825 */ /* 0x001fc800078e001a */
[----:B------:R-:W-:Y:S01]  /*b0d0*/  IMAD.IADD R29, R8, 0x1, R7 ;  /* 0x00000001081d7824 */ /* 0x000fe200078e0207 */
[----:B----4-:R1:W-:Y:S04]  /*b0e0*/  STG.E.64 desc[UR36][R14.64+0x28], R12 ;  /* 0x0000280c0e007986 */ /* 0x0103e8000c101b24 */
[----:B------:R-:W4:Y:S01]  /*b0f0*/  LDG.E.64 R20, desc[UR36][R20.64] ;  /* 0x0000002414147981 */ /* 0x000f22000c1e1b00 */
[----:B---3--:R-:W-:-:S03]  /*b100*/  IMAD.WIDE.U32 R2, R29, 0x8, R26 ;  /* 0x000000081d027825 */ /* 0x008fc600078e001a */
[----:B----4-:R1:W-:Y:S04]  /*b110*/  STG.E.64 desc[UR36][R14.64+0x30], R20 ;  /* 0x000030140e007986 */ /* 0x0103e8000c101b24 */
[----:B------:R-:W3:Y:S01]  /*b120*/  LDG.E.64 R2, desc[UR36][R2.64] ;  /* 0x0000002402027981 */ /* 0x000ee2000c1e1b00 */
[----:B------:R-:W-:-:S03]  /*b130*/  IADD3 R6, PT, PT, R6, 0x8, RZ ;  /* 0x0000000806067810 */ /* 0x000fc60007ffe0ff */
[----:B---3--:R1:W-:Y:S04]  /*b140*/  STG.E.64 desc[UR36][R14.64+0x38], R2 ;  /* 0x000038020e007986 */ /* 0x0083e8000c101b24 */
.L_x_155:
[----:B------:R-:W-:Y:S05]  /*b150*/  BSYNC.RECONVERGENT B2 ;  /* 0x0000000000027941 */ /* 0x000fea0003800200 */
.L_x_154:
[----:B------:R-:W-:Y:S05]  /*b160*/  @!P1 BRA `(.L_x_150) ;  /* 0x0000000000dc9947 */ /* 0x000fea0003800000 */
[----:B-1----:R-:W-:Y:S01]  /*b170*/  LOP3.LUT R2, R4, 0xffff, RZ, 0xc0, !PT ;  /* 0x0000ffff04027812 */ /* 0x002fe200078ec0ff */
[----:B------:R-:W-:Y:S03]  /*b180*/  BSSY.RECONVERGENT B2, `(.L_x_156) ;  /* 0x000001e000027945 */ /* 0x000fe60003800200 */
[C---:B------:R-:W-:Y:S02]  /*b190*/  LOP3.LUT R3, R2.reuse, 0x7, RZ, 0xc0, !PT ;  /* 0x0000000702037812 */ /* 0x040fe400078ec0ff */
[----:B------:R-:W-:-:S03]  /*b1a0*/  LOP3.LUT R28, R2, 0x3, RZ, 0xc0, !PT ;  /* 0x00000003021c7812 */ /* 0x000fc600078ec0ff */
[----:B------:R-:W-:Y:S01]  /*b1b0*/  VIADD R3, R3, 0xffffffff ;  /* 0xffffffff03037836 */ /* 0x000fe20000000000 */
[----:B------:R-:W-:-:S04]  /*b1c0*/  ISETP.NE.AND P1, PT, R28, RZ, PT ;  /* 0x000000ff1c00720c */ /* 0x000fc80003f25270 */
        /* <DEDUP_REMOVED lines=13> */
[----:B------:R-:W-:Y:S01]  /*b2a0*/  LEA R20, P0, R13, R26, 0x3 ;  /* 0x0000001a0d147211 */ /* 0x000fe200078018ff */
[----:B------:R-:W-:-:S03]  /*b2b0*/  IMAD.IADD R8, R8, 0x1, R7 ;  /* 0x0000000108087824 */ /* 0x000fc600078e0207 */
[----:B------:R-:W-:Y:S01]  /*b2c0*/  LEA.HI.X R21, R13, R27, R12, 0x3, P0 ;  /* 0x0000001b0d157211 */ /* 0x000fe200000f1c0c */
[C---:B------:R-:W-:Y:S01]  /*b2d0*/  IMAD.WIDE.U32 R12, R8.reuse, 0x8, R26 ;  /* 0x00000008080c7825 */ /* 0x040fe200078e001a */
[----:B------:R-:W-:-:S03]  /*b2e0*/  IADD3 R29, PT, PT, R8, R7, RZ ;  /* 0x00000007081d7210 */ /* 0x000fc60007ffe0ff */
[----:B---3--:R1:W-:Y:S04]  /*b2f0*/  STG.E.64 desc[UR36][R20.64+0x8], R10 ;  /* 0x0000080a14007986 */ /* 0x0083e8000c101b24 */
[----:B------:R-:W3:Y:S01]  /*b300*/  LDG.E.64 R12, desc[UR36][R12.64] ;  /* 0x000000240c0c7981 */ /* 0x000ee2000c1e1b00 */
[----:B0-----:R-:W-:-:S03]  /*b310*/  IMAD.WIDE.U32 R2, R29, 0x8, R26 ;  /* 0x000000081d027825 */ /* 0x001fc600078e001a */
[----:B---3--:R1:W-:Y:S04]  /*b320*/  STG.E.64 desc[UR36][R20.64+0x10], R12 ;  /* 0x0000100c14007986 */ /* 0x0083e8000c101b24 */
[----:B------:R-:W3:Y:S01]  /*b330*/  LDG.E.64 R2, desc[UR36][R2.64] ;  /* 0x0000002402027981 */ /* 0x000ee2000c1e1b00 */
[----:B------:R-:W-:-:S03]  /*b340*/  VIADD R6, R6, 0x4 ;  /* 0x0000000406067836 */ /* 0x000fc60000000000 */
[----:B---3--:R1:W-:Y:S04]  /*b350*/  STG.E.64 desc[UR36][R20.64+0x18], R2 ;  /* 0x0000180214007986 */ /* 0x0083e8000c101b24 */
.L_x_157:
[----:B------:R-:W-:Y:S05]  /*b360*/  BSYNC.RECONVERGENT B2 ;  /* 0x0000000000027941 */ /* 0x000fea0003800200 */
.L_x_156:
[----:B------:R-:W-:Y:S05]  /*b370*/  @!P1 BRA `(.L_x_150) ;  /* 0x0000000000589947 */ /* 0x000fea0003800000 */
[----:B------:R-:W-:-:S04]  /*b380*/  IMAD R8, R6, R7, R0 ;  /* 0x0000000706087224 */ /* 0x000fc800078e0200 */
[----:B-1----:R-:W-:-:S06]  /*b390*/  IMAD.WIDE.U32 R2, R8, 0x8, R26 ;  /* 0x0000000808027825 */ /* 0x002fcc00078e001a */
[----:B------:R-:W3:Y:S01]  /*b3a0*/  LDG.E.64 R2, desc[UR36][R2.64] ;  /* 0x0000002402027981 */ /* 0x000ee2000c1e1b00 */
[----:B------:R-:W-:Y:S01]  /*b3b0*/  IMAD.IADD R11, R9, 0x1, R6 ;  /* 0x00000001090b7824 */ /* 0x000fe200078e0206 */
[----:B------:R-:W-:-:S03]  /*b3c0*/  ISETP.NE.AND P0, PT, R28, 0x1, PT ;  /* 0x000000011c00780c */ /* 0x000fc60003f05270 */
[----:B------:R-:W-:-:S05]  /*b3d0*/  IMAD.WIDE.U32 R10, R11, 0x8, R26 ;  /* 0x000000080b0a7825 */ /* 0x000fca00078e001a */
[----:B---3--:R3:W-:Y:S05]  /*b3e0*/  STG.E.64 desc[UR36][R10.64], R2 ;  /* 0x000000020a007986 */ /* 0x0087ea000c101b24 */
[----:B------:R-:W-:Y:S05]  /*b3f0*/  @!P0 BRA `(.L_x_150) ;  /* 0x0000000000388947 */ /* 0x000fea0003800000 */
[----:B---3--:R-:W-:-:S05]  /*b400*/  IADD3 R10, PT, PT, R8, R7, RZ ;  /* 0x00000007080a7210 */ /* 0x008fca0007ffe0ff */
[----:B------:R-:W-:-:S06]  /*b410*/  IMAD.WIDE.U32 R2, R10, 0x8, R26 ;  /* 0x000000080a027825 */ /* 0x000fcc00078e001a */
[----:B------:R-:W3:Y:S01]  /*b420*/  LDG.E.64 R2, desc[UR36][R2.64] ;  /* 0x0000002402027981 */ /* 0x000ee2000c1e1b00 */
[----:B------:R-:W-:-:S05]  /*b430*/  IADD3 R9, P0, PT, R9, R6, RZ ;  /* 0x0000000609097210 */ /* 0x000fca0007f1e0ff */
[----:B------:R-:W-:Y:S01]  /*b440*/  IMAD.X R6, RZ, RZ, RZ, P0 ;  /* 0x000000ffff067224 */ /* 0x000fe200000e06ff */
[----:B------:R-:W-:-:S04]  /*b450*/  LEA R8, P0, R9, R26, 0x3 ;  /* 0x0000001a09087211 */ /* 0x000fc800078018ff */
[----:B------:R-:W-:Y:S02]  /*b460*/  LEA.HI.X R9, R9, R27, R6, 0x3, P0 ;  /* 0x0000001b09097211 */ /* 0x000fe400000f1c06 */
[----:B------:R-:W-:-:S03]  /*b470*/  ISETP.NE.AND P0, PT, R28, 0x2, PT ;  /* 0x000000021c00780c */ /* 0x000fc60003f05270 */
[----:B---3--:R4:W-:Y:S10]  /*b480*/  STG.E.64 desc[UR36][R8.64+0x8], R2 ;  /* 0x0000080208007986 */ /* 0x0089f4000c101b24 */
[----:B------:R-:W-:Y:S05]  /*b490*/  @!P0 BRA `(.L_x_150) ;  /* 0x0000000000108947 */ /* 0x000fea0003800000 */
[----:B----4-:R-:W-:-:S04]  /*b4a0*/  IMAD.IADD R3, R10, 0x1, R7 ;  /* 0x000000010a037824 */ /* 0x010fc800078e0207 */
[----:B------:R-:W-:-:S06]  /*b4b0*/  IMAD.WIDE.U32 R2, R3, 0x8, R26 ;  /* 0x0000000803027825 */ /* 0x000fcc00078e001a */
[----:B------:R-:W3:Y:S04]  /*b4c0*/  LDG.E.64 R2, desc[UR36][R2.64] ;  /* 0x0000002402027981 */ /* 0x000ee8000c1e1b00 */
[----:B---3--:R0:W-:Y:S02]  /*b4d0*/  STG.E.64 desc[UR36][R8.64+0x10], R2 ;  /* 0x0000100208007986 */ /* 0x0081e4000c101b24 */
.L_x_150:
[----:B------:R-:W-:Y:S05]  /*b4e0*/  BSYNC.RECONVERGENT B0 ;  /* 0x0000000000007941 */ /* 0x000fea0003800200 */
.L_x_149:
[----:B------:R-:W0:Y:S01]  /*b4f0*/  LDCU UR4, c[0x0][0x384] ;  /* 0x00007080ff0477ac */ /* 0x000e220008000800 */
[----:B------:R-:W-:Y:S01]  /*b500*/  IADD3 R0, PT, PT, R0, 0x1, RZ ;  /* 0x0000000100007810 */ /* 0x000fe20007ffe0ff */
[----:B------:R-:W-:Y:S01]  /*b510*/  VIADD R5, R5, 0x1 ;  /* 0x0000000105057836 */ /* 0x000fe20000000000 */
[----:B------:R-:W-:Y:S01]  /*b520*/  IADD3 R4, PT, PT, R4, 0x1, RZ ;  /* 0x0000000104047810 */ /* 0x000fe20007ffe0ff */
[----:B01-3--:R-:W-:-:S05]  /*b530*/  IMAD.U32 R11, RZ, RZ, UR4 ;  /* 0x00000004ff0b7e24 */ /* 0x00bfca000f8e00ff */
[----:B------:R-:W-:-:S13]  /*b540*/  ISETP.NE.AND P0, PT, R0, R11, PT ;  /* 0x0000000b0000720c */ /* 0x000fda0003f05270 */
[----:B------:R-:W-:Y:S05]  /*b550*/  @P0 BRA `(.L_x_158) ;  /* 0xfffffff000fc0947 */ /* 0x000fea000383ffff */
.L_x_22:
[----:B------:R-:W-:Y:S05]  /*b560*/  BSYNC.RECONVERGENT B1 ;  /* 0x0000000000017941 */ /* 0x000fea0003800200 */
.L_x_20:
[----:B------:R-:W-:Y:S01]  /*b570*/  ISETP.GE.AND P0, PT, R11, 0x2, PT ;  /* 0x000000020b00780c */ /* 0x000fe20003f06270 */
[----:B------:R-:W-:-:S12]  /*b580*/  BSSY.RECONVERGENT B0, `(.L_x_159) ;  /* 0x00001ad000007945 */ /* 0x000fd80003800200 */
[----:B------:R-:W-:Y:S05]  /*b590*/  @!P0 BRA `(.L_x_160) ;  /* 0x0000001800ac8947 */ /* 0x000fea0003800000 */
[----:B------:R-:W0:Y:S01]  /*b5a0*/  LDC.U16 R0, c[0x0][0x384] ;  /* 0x0000e100ff007b82 */ /* 0x000e220000000400 */
[C---:B---3--:R-:W-:Y:S01]  /*b5b0*/  LOP3.LUT R30, R11.reuse, 0xf, RZ, 0xc0, !PT ;  /* 0x0000000f0b1e7812 */ /* 0x048fe200078ec0ff */
[----:B-1----:R-:W-:Y:S01]  /*b5c0*/  IMAD.MOV.U32 R6, RZ, RZ, RZ ;  /* 0x000000ffff067224 */ /* 0x002fe200078e00ff */
[C---:B------:R-:W-:Y:S02]  /*b5d0*/  LOP3.LUT R31, R11.reuse, 0x7, RZ, 0xc0, !PT ;  /* 0x000000070b1f7812 */ /* 0x040fe400078ec0ff */
[C---:B------:R-:W-:Y:S01]  /*b5e0*/  LOP3.LUT R4, R11.reuse, 0x7ffffff0, RZ, 0xc0, !PT ;  /* 0x7ffffff00b047812 */ /* 0x040fe200078ec0ff */
[----:B----4-:R-:W-:Y:S01]  /*b5f0*/  VIADD R2, R30, 0xffffffff ;  /* 0xffffffff1e027836 */ /* 0x010fe20000000000 */
[----:B------:R-:W-:Y:S01]  /*b600*/  LOP3.LUT R32, R11, 0x3, RZ, 0xc0, !PT ;  /* 0x000000030b207812 */ /* 0x000fe200078ec0ff */
[----:B------:R-:W-:Y:S01]  /*b610*/  VIADD R3, R31, 0xffffffff ;  /* 0xffffffff1f037836 */ /* 0x000fe20000000000 */
[----:B------:R-:W-:Y:S02]  /*b620*/  IADD3 R5, PT, PT, R11, -0x1, RZ ;  /* 0xffffffff0b057810 */ /* 0x000fe40007ffe0ff */
[----:B------:R-:W-:-:S02]  /*b630*/  ISETP.GE.U32.AND P3, PT, R2, 0x7, PT ;  /* 0x000000070200780c */ /* 0x000fc40003f66070 */
[----:B------:R-:W-:Y:S02]  /*b640*/  ISETP.GE.U32.AND P2, PT, R3, 0x3, PT ;  /* 0x000000030300780c */ /* 0x000fe40003f46070 */
[----:B------:R-:W-:Y:S02]  /*b650*/  PRMT R7, RZ, 0x7610, R7 ;  /* 0x00007610ff077816 */ /* 0x000fe40000000007 */
[----:B------:R-:W-:-:S09]  /*b660*/  PRMT R8, RZ, 0x7610, R8 ;  /* 0x00007610ff087816 */ /* 0x000fd20000000008 */
.L_x_181:
[----:B-1----:R-:W1:Y:S01]  /*b670*/  LDC R9, c[0x0][0x384] ;  /* 0x0000e100ff097b82 */ /* 0x002e620000000800 */
[----:B---34-:R-:W-:Y:S01]  /*b680*/  IMAD.MOV.U32 R10, RZ, RZ, R6 ;  /* 0x000000ffff0a7224 */ /* 0x018fe200078e0006 */
[----:B------:R-:W-:Y:S01]  /*b690*/  IADD3 R33, PT, PT, R5, -R6, RZ ;  /* 0x8000000605217210 */ /* 0x000fe20007ffe0ff */
[----:B------:R-:W-:Y:S02]  /*b6a0*/  BSSY.RECONVERGENT B1, `(.L_x_161) ;  /* 0x0000065000017945 */ /* 0x000fe40003800200 */
[----:B------:R-:W-:Y:S01]  /*b6b0*/  IMAD.MOV.U32 R13, RZ, RZ, R10 ;  /* 0x000000ffff0d7224 */ /* 0x000fe200078e000a */
[C---:B-1----:R-:W-:Y:S01]  /*b6c0*/  IADD3 R2, PT, PT, -R6.reuse, -0x2, R9 ;  /* 0xfffffffe06027810 */ /* 0x042fe20007ffe109 */
[----:B------:R-:W-:-:S03]  /*b6d0*/  VIADD R6, R6, 0x1 ;  /* 0x0000000106067836 */ /* 0x000fc60000000000 */
[----:B------:R-:W-:Y:S02]  /*b6e0*/  ISETP.GE.U32.AND P0, PT, R2, 0xf, PT ;  /* 0x0000000f0200780c */ /* 0x000fe40003f06070 */
[----:B------:R-:W-:Y:S02]  /*b6f0*/  ISETP.NE.AND P1, PT, R6, R5, PT ;  /* 0x000000050600720c */ /* 0x000fe40003f25270 */
[----:B------:R-:W-:-:S09]  /*b700*/  MOV R11, R6 ;  /* 0x00000006000b7202 */ /* 0x000fd20000000f00 */
[----:B------:R-:W-:Y:S05]  /*b710*/  @!P0 BRA `(.L_x_162) ;  /* 0x0000000400748947 */ /* 0x000fea0003800000 */
[----:B------:R-:W-:Y:S01]  /*b720*/  LOP3.LUT R11, R33, 0xfffffff0, RZ, 0xc0, !PT ;  /* 0xfffffff0210b7812 */ /* 0x000fe200078ec0ff */
[----:B------:R-:W-:Y:S01]  /*b730*/  BSSY.RECONVERGENT B2, `(.L_x_163) ;  /* 0x000005a000027945 */ /* 0x000fe20003800200 */
[--C-:B------:R-:W-:Y:S02]  /*b740*/  IMAD.MOV.U32 R12, RZ, RZ, R10.reuse ;  /* 0x000000ffff0c7224 */ /* 0x100fe400078e000a */
[----:B------:R-:W-:Y:S01]  /*b750*/  IMAD.MOV.U32 R13, RZ, RZ, R10 ;  /* 0x000000ffff0d7224 */ /* 0x000fe200078e000a */
[----:B------:R-:W-:-:S07]  /*b760*/  IADD3 R11, PT, PT, -R11, RZ, RZ ;  /* 0x000000ff0b0b7210 */ /* 0x000fce0007ffe1ff */
.L_x_164:
[----:B------:R-:W-:Y:S02]  /*b770*/  VIADD R26, R12, 0x1 ;  /* 0x000000010c1a7836 */ /* 0x000fe40000000000 */
[----:B------:R-:W-:-:S04]  /*b780*/  IMAD.WIDE R20, R13, 0x8, R22 ;  /* 0x000000080d147825 */ /* 0x000fc800078e0216 */
[C---:B------:R-:W-:Y:S02]  /*b790*/  IMAD.WIDE.U32 R2, R26.reuse, 0x8, R22 ;  /* 0x000000081a027825 */ /* 0x040fe400078e0016 */
[----:B------:R-:W3:Y:S04]  /*b7a0*/  LDG.E.64 R20, desc[UR36][R20.64] ;  /* 0x0000002414147981 */ /* 0x000ee8000c1e1b00 */
[----:B------:R-:W3:Y:S02]  /*b7b0*/  LDG.E.64 R14, desc[UR36][R2.64] ;  /* 0x00000024020e7981 */ /* 0x000ee4000c1e1b00 */
[----:B---3--:R-:W-:Y:S02]  /*b7c0*/  DSETP.GEU.AND P0, PT, R14, R20, PT ;  /* 0x000000140e00722a */ /* 0x008fe40003f0e000 */
[----:B------:R-:W3:Y:S04]  /*b7d0*/  LDG.E.64 R14, desc[UR36][R2.64+0x8] ;  /* 0x00000824020e7981 */ /* 0x000ee8000c1e1b00 */
[----:B------:R-:W-:-:S05]  /*b7e0*/  SEL R13, R26, R13, !P0 ;  /* 0x0000000d1a0d7207 */ /* 0x000fca0004000000 */
[----:B------:R-:W-:-:S06]  /*b7f0*/  IMAD.WIDE R26, R13, 0x8, R22 ;  /* 0x000000080d1a7825 */ /* 0x000fcc00078e0216 */
[----:B------:R-:W3:Y:S02]  /*b800*/  LDG.E.64 R26, desc[UR36][R26.64] ;  /* 0x000000241a1a7981 */ /* 0x000ee4000c1e1b00 */
[----:B---3--:R-:W-:Y:S02]  /*b810*/  DSETP.GEU.AND P0, PT, R14, R26, PT ;  /* 0x0000001a0e00722a */ /* 0x008fe40003f0e000 */
[----:B------:R-:W3:-:S12]  /*b820*/  LDG.E.64 R14, desc[UR36][R2.64+0x10] ;  /* 0x00001024020e7981 */ /* 0x000ed8000c1e1b00 */
[----:B------:R-:W-:-:S04]  /*b830*/  @!P0 VIADD R13, R12, 0x2 ;  /* 0x000000020c0d8836 */ /* 0x000fc80000000000 */
[----:B------:R-:W-:-:S06]  /*b840*/  IMAD.WIDE R28, R13, 0x8, R22 ;  /* 0x000000080d1c7825 */ /* 0x000fcc00078e0216 */
[----:B------:R-:W3:Y:S02]  /*b850*/  LDG.E.64 R28, desc[UR36][R28.64] ;  /* 0x000000241c1c7981 */ /* 0x000ee4000c1e1b00 */
[----:B---3--:R-:W-:Y:S02]  /*b860*/  DSETP.GEU.AND P0, PT, R14, R28, PT ;  /* 0x0000001c0e00722a */ /* 0x008fe40003f0e000 */
[----:B------:R-:W3:-:S12]  /*b870*/  LDG.E.64 R14, desc[UR36][R2.64+0x18] ;  /* 0x00001824020e7981 */ /* 0x000ed8000c1e1b00 */
[----:B------:R-:W-:-:S05]  /*b880*/  @!P0 IADD3 R13, PT, PT, R12, 0x3, RZ ;  /* 0x000000030c0d8810 */ /* 0x000fca0007ffe0ff */
        /* <DEDUP_REMOVED lines=61> */
[----:B------:R-:W3:Y:S01]  /*bc60*/  LDG.E.64 R20, desc[UR36][R20.64] ;  /* 0x0000002414147981 */ /* 0x000ee2000c1e1b00 */
[----:B------:R-:W-:-:S05]  /*bc70*/  VIADD R11, R11, 0x10 ;  /* 0x000000100b0b7836 */ /* 0x000fca0000000000 */
[----:B------:R-:W-:Y:S01]  /*bc80*/  ISETP.NE.AND P4, PT, R11, RZ, PT ;  /* 0x000000ff0b00720c */ /* 0x000fe20003f85270 */
[----:B------:R-:W-:Y:S01]  /*bc90*/  VIADD R12, R12, 0x10 ;  /* 0x000000100c0c7836 */ /* 0x000fe20000000000 */
[----:B---3--:R-:W-:-:S06]  /*bca0*/  DSETP.GEU.AND P0, PT, R14, R20, PT ;  /* 0x000000140e00722a */ /* 0x008fcc0003f0e000 */
[----:B------:R-:W-:-:S05]  /*bcb0*/  SEL R13, R12, R13, !P0 ;  /* 0x0000000d0c0d7207 */ /* 0x000fca0004000000 */
[----:B------:R-:W-:Y:S05]  /*bcc0*/  @P4 BRA `(.L_x_164) ;  /* 0xfffffff800a84947 */ /* 0x000fea000383ffff */
[----:B------:R-:W-:Y:S05]  /*bcd0*/  BSYNC.RECONVERGENT B2 ;  /* 0x0000000000027941 */ /* 0x000fea0003800200 */
.L_x_163:
[----:B------:R-:W-:-:S07]  /*bce0*/  IADD3 R11, PT, PT, R12, 0x1, RZ ;  /* 0x000000010c0b7810 */ /* 0x000fce0007ffe0ff */
.L_x_162:
[----:B------:R-:W-:Y:S05]  /*bcf0*/  BSYNC.RECONVERGENT B1 ;  /* 0x0000000000017941 */ /* 0x000fea0003800200 */
.L_x_161:
[----:B------:R-:W-:Y:S01]  /*bd00*/  LOP3.LUT P0, RZ, R33, 0xf, RZ, 0xc0, !PT ;  /* 0x0000000f21ff7812 */ /* 0x000fe2000780c0ff */
[----:B------:R-:W-:-:S12]  /*bd10*/  BSSY.RECONVERGENT B1, `(.L_x_165) ;  /* 0x000006f000017945 */ /* 0x000fd80003800200 */
[----:B------:R-:W-:Y:S05]  /*bd20*/  @!P0 BRA `(.L_x_166) ;  /* 0x0000000400b48947 */ /* 0x000fea0003800000 */
[----:B------:R-:W-:Y:S01]  /*bd30*/  LOP3.LUT R3, RZ, R8, RZ, 0x33, !PT ;  /* 0x00000008ff037212 */ /* 0x000fe200078e33ff */
[----:B------:R-:W-:Y:S04]  /*bd40*/  BSSY.RECONVERGENT B2, `(.L_x_167) ;  /* 0x0000032000027945 */ /* 0x000fe80003800200 */
[----:B0-----:R-:W-:-:S05]  /*bd50*/  IMAD.IADD R3, R0, 0x1, R3 ;  /* 0x0000000100037824 */ /* 0x001fca00078e0203 */
[----:B------:R-:W-:-:S04]  /*bd60*/  LOP3.LUT R3, R3, 0xf, RZ, 0xc0, !PT ;  /* 0x0000000f03037812 */ /* 0x000fc800078ec0ff */
[C---:B------:R-:W-:Y:S01]  /*bd70*/  LOP3.LUT P0, RZ, R3.reuse, 0x7, RZ, 0xc0, !PT ;  /* 0x0000000703ff7812 */ /* 0x040fe2000780c0ff */
[----:B------:R-:W-:-:S05]  /*bd80*/  VIADD R2, R3, 0xffffffff ;  /* 0xffffffff03027836 */ /* 0x000fca0000000000 */
[----:B------:R-:W-:-:S13]  /*bd90*/  ISETP.GE.U32.AND P4, PT, R2, 0x7, PT ;  /* 0x000000070200780c */ /* 0x000fda0003f86070 */
[----:B------:R-:W-:Y:S05]  /*bda0*/  @!P4 BRA `(.L_x_168) ;  /* 0x0000000000acc947 */ /* 0x000fea0003800000 */
[----:B------:R-:W-:-:S04]  /*bdb0*/  IMAD.WIDE R20, R13, 0x8, R22 ;  /* 0x000000080d147825 */ /* 0x000fc800078e0216 */
[----:B------:R-:W-:Y:S02]  /*bdc0*/  IMAD.WIDE.U32 R2, R11, 0x8, R22 ;  /* 0x000000080b027825 */ /* 0x000fe400078e0016 */
[----:B------:R-:W3:Y:S04]  /*bdd0*/  LDG.E.64 R20, desc[UR36][R20.64] ;  /* 0x0000002414147981 */ /* 0x000ee8000c1e1b00 */
[----:B------:R-:W3:Y:S02]  /*bde0*/  LDG.E.64 R14, desc[UR36][R2.64] ;  /* 0x00000024020e7981 */ /* 0x000ee4000c1e1b00 */
[----:B---3--:R-:W-:-:S06]  /*bdf0*/  DSETP.GEU.AND P4, PT, R14, R20, PT ;  /* 0x000000140e00722a */ /* 0x008fcc0003f8e000 */
[----:B------:R-:W-:Y:S02]  /*be00*/  SEL R29, R11, R13, !P4 ;  /* 0x0000000d0b1d7207 */ /* 0x000fe40006000000 */
[----:B------:R-:W3:Y:S03]  /*be10*/  LDG.E.64 R12, desc[UR36][R2.64+0x8] ;  /* 0x00000824020c7981 */ /* 0x000ee6000c1e1b00 */
        /* <DEDUP_REMOVED lines=32> */
[----:B---3--:R-:W-:-:S14]  /*c020*/  DSETP.GEU.AND P4, PT, R12, R14, PT ;  /* 0x0000000e0c00722a */ /* 0x008fdc0003f8e000 */
[C---:B------:R-:W-:Y:S01]  /*c030*/  @!P4 IADD3 R29, PT, PT, R11.reuse, 0x7, RZ ;  /* 0x000000070b1dc810 */ /* 0x040fe20007ffe0ff */
[----:B------:R-:W-:-:S04]  /*c040*/  VIADD R11, R11, 0x8 ;  /* 0x000000080b0b7836 */ /* 0x000fc80000000000 */
[----:B------:R-:W-:-:S07]  /*c050*/  IMAD.MOV.U32 R13, RZ, RZ, R29 ;  /* 0x000000ffff0d7224 */ /* 0x000fce00078e001d */
.L_x_168:
[----:B------:R-:W-:Y:S05]  /*c060*/  BSYNC.RECONVERGENT B2 ;  /* 0x0000000000027941 */ /* 0x000fea0003800200 */
.L_x_167:
[----:B------:R-:W-:Y:S05]  /*c070*/  @!P0 BRA `(.L_x_166) ;  /* 0x0000000000e08947 */ /* 0x000fea0003800000 */
[----:B------:R-:W-:Y:S01]  /*c080*/  LOP3.LUT R3, RZ, R7, RZ, 0x33, !PT ;  /* 0x00000007ff037212 */ /* 0x000fe200078e33ff */
[----:B------:R-:W-:Y:S03]  /*c090*/  BSSY.RECONVERGENT B2, `(.L_x_169) ;  /* 0x0000020000027945 */ /* 0x000fe60003800200 */
[----:B------:R-:W-:-:S04]  /*c0a0*/  IADD3 R3, PT, PT, R0, R3, RZ ;  /* 0x0000000300037210 */ /* 0x000fc80007ffe0ff */
[----:B------:R-:W-:-:S04]  /*c0b0*/  LOP3.LUT R3, R3, 0xffff, RZ, 0xc0, !PT ;  /* 0x0000ffff03037812 */ /* 0x000fc800078ec0ff */
[C---:B------:R-:W-:Y:S02]  /*c0c0*/  LOP3.LUT R2, R3.reuse, 0x7, RZ, 0xc0, !PT ;  /* 0x0000000703027812 */ /* 0x040fe400078ec0ff */
[----:B------:R-:W-:-:S03]  /*c0d0*/  LOP3.LUT R28, R3, 0x3, RZ, 0xc0, !PT ;  /* 0x00000003031c7812 */ /* 0x000fc600078ec0ff */
[----:B------:R-:W-:Y:S01]  /*c0e0*/  VIADD R2, R2, 0xffffffff ;  /* 0xffffffff02027836 */ /* 0x000fe20000000000 */
[----:B------:R-:W-:-:S04]  /*c0f0*/  ISETP.NE.AND P0, PT, R28, RZ, PT ;  /* 0x000000ff1c00720c */ /* 0x000fc80003f05270 */
        /* <DEDUP_REMOVED lines=21> */
[----:B---3--:R-:W-:-:S14]  /*c250*/  DSETP.GEU.AND P4, PT, R12, R20, PT ;  /* 0x000000140c00722a */ /* 0x008fdc0003f8e000 */
[C---:B------:R-:W-:Y:S02]  /*c260*/  @!P4 VIADD R29, R11.reuse, 0x3 ;  /* 0x000000030b1dc836 */ /* 0x040fe40000000000 */
[----:B------:R-:W-:-:S03]  /*c270*/  VIADD R11, R11, 0x4 ;  /* 0x000000040b0b7836 */ /* 0x000fc60000000000 */
[----:B------:R-:W-:-:S07]  /*c280*/  MOV R13, R29 ;  /* 0x0000001d000d7202 */ /* 0x000fce0000000f00 */
.L_x_170:
[----:B------:R-:W-:Y:S05]  /*c290*/  BSYNC.RECONVERGENT B2 ;  /* 0x0000000000027941 */ /* 0x000fea0003800200 */
.L_x_169:
[----:B------:R-:W-:Y:S05]  /*c2a0*/  @!P0 BRA `(.L_x_166) ;  /* 0x0000000000548947 */ /* 0x000fea0003800000 */
[----:B------:R-:W-:-:S04]  /*c2b0*/  IMAD.WIDE R20, R13, 0x8, R22 ;  /* 0x000000080d147825 */ /* 0x000fc800078e0216 */
[----:B------:R-:W-:Y:S02]  /*c2c0*/  IMAD.WIDE.U32 R14, R11, 0x8, R22 ;  /* 0x000000080b0e7825 */ /* 0x000fe400078e0016 */
[----:B------:R-:W3:Y:S04]  /*c2d0*/  LDG.E.64 R20, desc[UR36][R20.64] ;  /* 0x0000002414147981 */ /* 0x000ee8000c1e1b00 */
[----:B------:R-:W3:Y:S01]  /*c2e0*/  LDG.E.64 R2, desc[UR36][R14.64] ;  /* 0x000000240e027981 */ /* 0x000ee2000c1e1b00 */
[----:B------:R-:W-:Y:S01]  /*c2f0*/  ISETP.NE.AND P4, PT, R28, 0x1, PT ;  /* 0x000000011c00780c */ /* 0x000fe20003f85270 */
[----:B---3--:R-:W-:-:S06]  /*c300*/  DSETP.GEU.AND P0, PT, R2, R20, PT ;  /* 0x000000140200722a */ /* 0x008fcc0003f0e000 */
[----:B------:R-:W-:-:S06]  /*c310*/  SEL R13, R11, R13, !P0 ;  /* 0x0000000d0b0d7207 */ /* 0x000fcc0004000000 */
[----:B------:R-:W-:Y:S05]  /*c320*/  @!P4 BRA `(.L_x_166) ;  /* 0x000000000034c947 */ /* 0x000fea0003800000 */
[----:B------:R-:W-:Y:S01]  /*c330*/  IMAD.WIDE R20, R13, 0x8, R22 ;  /* 0x000000080d147825 */ /* 0x000fe200078e0216 */
[----:B------:R-:W3:Y:S05]  /*c340*/  LDG.E.64 R2, desc[UR36][R14.64+0x8] ;  /* 0x000008240e027981 */ /* 0x000eea000c1e1b00 */
[----:B------:R-:W3:Y:S01]  /*c350*/  LDG.E.64 R20, desc[UR36][R20.64] ;  /* 0x0000002414147981 */ /* 0x000ee2000c1e1b00 */
[----:B------:R-:W-:Y:S01]  /*c360*/  ISETP.NE.AND P4, PT, R28, 0x2, PT ;  /* 0x000000021c00780c */ /* 0x000fe20003f85270 */
[----:B---3--:R-:W-:-:S12]  /*c370*/  DSETP.GEU.AND P0, PT, R2, R20, PT ;  /* 0x000000140200722a */ /* 0x008fd80003f0e000 */
[----:B------:R-:W3:Y:S02]  /*c380*/  @P4 LDG.E.64 R2, desc[UR36][R14.64+0x10] ;  /* 0x000010240e024981 */ /* 0x000ee4000c1e1b00 */
[----:B------:R-:W-:-:S04]  /*c390*/  @!P0 VIADD R13, R11, 0x1 ;  /* 0x000000010b0d8836 */ /* 0x000fc80000000000 */
[----:B------:R-:W-:-:S06]  /*c3a0*/  @P4 IMAD.WIDE R26, R13, 0x8, R22 ;  /* 0x000000080d1a4825 */ /* 0x000fcc00078e0216 */
[----:B------:R-:W3:Y:S01]  /*c3b0*/  @P4 LDG.E.64 R26, desc[UR36][R26.64] ;  /* 0x000000241a1a4981 */ /* 0x000ee2000c1e1b00 */
[----:B------:R-:W-:Y:S01]  /*c3c0*/  PLOP3.LUT P0, PT, PT, PT, PT, 0x80, 0x8 ;  /* 0x000000000008781c */ /* 0x000fe20003f0f070 */
[----:B---3--:R-:W-:-:S06]  /*c3d0*/  @P4 DSETP.GEU.AND P5, PT, R2, R26, PT ;  /* 0x0000001a0200422a */ /* 0x008fcc0003fae000 */
[----:B------:R-:W-:-:S13]  /*c3e0*/  @P4 PLOP3.LUT P0, PT, P5, PT, PT, 0x80, 0x8 ;  /* 0x000000000008481c */ /* 0x000fda0002f0f070 */
[----:B------:R-:W-:-:S07]  /*c3f0*/  @!P0 VIADD R13, R11, 0x2 ;  /* 0x000000020b0d8836 */ /* 0x000fce0000000000 */
.L_x_166:
[----:B------:R-:W-:Y:S05]  /*c400*/  BSYNC.RECONVERGENT B1 ;  /* 0x0000000000017941 */ /* 0x000fea0003800200 */
.L_x_165:
[----:B------:R-:W-:Y:S01]  /*c410*/  ISETP.NE.AND P0, PT, R13, R10, PT ;  /* 0x0000000a0d00720c */ /* 0x000fe20003f05270 */
[----:B------:R-:W-:-:S12]  /*c420*/  BSSY.RECONVERGENT B1, `(.L_x_171) ;  /* 0x00000bf000017945 */ /* 0x000fd80003800200 */
[----:B------:R-:W-:Y:S05]  /*c430*/  @!P0 BRA `(.L_x_172) ;  /* 0x0000000800f48947 */ /* 0x000fea0003800000 */
[----:B------:R-:W-:-:S04]  /*c440*/  IMAD.WIDE.U32 R26, R10, 0x8, R22 ;  /* 0x000000080a1a7825 */ /* 0x000fc800078e0016 */
[----:B------:R-:W-:Y:S01]  /*c450*/  IMAD.WIDE R14, R13, 0x8, R22 ;  /* 0x000000080d0e7825 */ /* 0x000fe200078e0216 */
[----:B------:R-:W3:Y:S04]  /*c460*/  LDG.E.64 R28, desc[UR36][R26.64] ;  /* 0x000000241a1c7981 */ /* 0x000ee8000c1e1b00 */
[----:B------:R-:W4:Y:S01]  /*c470*/  LDG.E.64 R20, desc[UR36][R14.64] ;  /* 0x000000240e147981 */ /* 0x000f22000c1e1b00 */
[----:B------:R-:W-:Y:S01]  /*c480*/  ISETP.GE.U32.AND P0, PT, R5, 0xf, PT ;  /* 0x0000000f0500780c */ /* 0x000fe20003f06070 */
[----:B------:R-:W-:Y:S01]  /*c490*/  BSSY.RECONVERGENT B2, `(.L_x_173) ;  /* 0x0000051000027945 */ /* 0x000fe20003800200 */
[----:B------:R-:W-:Y:S01]  /*c4a0*/  IMAD R12, R10, R9, RZ ;  /* 0x000000090a0c7224 */ /* 0x000fe200078e02ff */
[----:B------:R-:W-:Y:S01]  /*c4b0*/  MOV R2, RZ ;  /* 0x000000ff00027202 */ /* 0x000fe20000000f00 */
[----:B---3--:R1:W-:Y:S04]  /*c4c0*/  STG.E.64 desc[UR36][R14.64], R28 ;  /* 0x0000001c0e007986 */ /* 0x0083e8000c101b24 */
[----:B----4-:R1:W-:Y:S05]  /*c4d0*/  STG.E.64 desc[UR36][R26.64], R20 ;  /* 0x000000141a007986 */ /* 0x0103ea000c101b24 */
[----:B------:R-:W-:Y:S05]  /*c4e0*/  @!P0 BRA `(.L_x_174) ;  /* 0x00000004002c8947 */ /* 0x000fea0003800000 */
[----:B------:R-:W-:Y:S01]  /*c4f0*/  BSSY.RECONVERGENT B3, `(.L_x_175) ;  /* 0x0000049000037945 */ /* 0x000fe20003800200 */
[----:B-1----:R-:W-:-:S07]  /*c500*/  IMAD.MOV.U32 R14, RZ, RZ, RZ ;  /* 0x000000ffff0e7224 */ /* 0x002fce00078e00ff */
.L_x_176:
[--C-:B---3--:R-:W-:Y:S02]  /*c510*/  IMAD.IADD R11, R12, 0x1, R14.reuse ;  /* 0x000000010c0b7824 */ /* 0x108fe400078e020e */
[----:B------:R-:W-:Y:S02]  /*c520*/  IMAD R3, R13, R9, R14 ;  /* 0x000000090d037224 */ /* 0x000fe400078e020e */
[----:B------:R-:W-:-:S04]  /*c530*/  IMAD.WIDE.U32 R10, R11, 0x8, R24 ;  /* 0x000000080b0a7825 */ /* 0x000fc800078e0018 */
[----:B------:R-:W-:Y:S01]  /*c540*/  IMAD.WIDE R2, R3, 0x8, R24 ;  /* 0x0000000803027825 */ /* 0x000fe200078e0218 */
[----:B------:R-:W3:Y:S04]  /*c550*/  LDG.E.64 R26, desc[UR36][R10.64] ;  /* 0x000000240a1a7981 */ /* 0x000ee8000c1e1b00 */
[----:B------:R-:W4:Y:S04]  /*c560*/  LDG.E.64 R20, desc[UR36][R2.64] ;  /* 0x0000002402147981 */ /* 0x000f28000c1e1b00 */
[----:B---3--:R1:W-:Y:S04]  /*c570*/  STG.E.64 desc[UR36][R2.64], R26 ;  /* 0x0000001a02007986 */ /* 0x0083e8000c101b24 */
[----:B----4-:R3:W-:Y:S04]  /*c580*/  STG.E.64 desc[UR36][R10.64], R20 ;  /* 0x000000140a007986 */ /* 0x0107e8000c101b24 */
[----:B--2---:R-:W2:Y:S04]  /*c590*/  LDG.E.64 R34, desc[UR36][R10.64+0x8] ;  /* 0x000008240a227981 */ /* 0x004ea8000c1e1b00 */
[----:B------:R-:W4:Y:S04]  /*c5a0*/  LDG.E.64 R28, desc[UR36][R2.64+0x8] ;  /* 0x00000824021c7981 */ /* 0x000f28000c1e1b00 */
[----:B--2---:R2:W-:Y:S04]  /*c5b0*/  STG.E.64 desc[UR36][R2.64+0x8], R34 ;  /* 0x0000082202007986 */ /* 0x0045e8000c101b24 */
[----:B----4-:R4:W-:Y:S04]  /*c5c0*/  STG.E.64 desc[UR36][R10.64+0x8], R28 ;  /* 0x0000081c0a007986 */ /* 0x0109e8000c101b24 */
[----:B------:R-:W5:Y:S04]  /*c5d0*/  LDG.E.64 R38, desc[UR36][R10.64+0x10] ;  /* 0x000010240a267981 */ /* 0x000f68000c1e1b00 */
[----:B------:R-:W3:Y:S04]  /*c5e0*/  LDG.E.64 R36, desc[UR36][R2.64+0x10] ;  /* 0x0000102402247981 */ /* 0x000ee8000c1e1b00 */
[----:B-----5:R5:W-:Y:S04]  /*c5f0*/  STG.E.64 desc[UR36][R2.64+0x10], R38 ;  /* 0x0000102602007986 */ /* 0x020be8000c101b24 */
[----:B---3--:R3:W-:Y:S04]  /*c600*/  STG.E.64 desc[UR36][R10.64+0x10], R36 ;  /* 0x000010240a007986 */ /* 0x0087e8000c101b24 */
[----:B------:R-:W2:Y:S04]  /*c610*/  LDG.E.64 R40, desc[UR36][R10.64+0x18] ;  /* 0x000018240a287981 */ /* 0x000ea8000c1e1b00 */
[----:B-1----:R-:W4:Y:S04]  /*c620*/  LDG.E.64 R26, desc[UR36][R2.64+0x18] ;  /* 0x00001824021a7981 */ /* 0x002f28000c1e1b00 */
[----:B--2---:R1:W-:Y:S04]  /*c630*/  STG.E.64 desc[UR36][R2.64+0x18], R40 ;  /* 0x0000182802007986 */ /* 0x0043e8000c101b24 */
[----:B----4-:R2:W-:Y:S04]  /*c640*/  STG.E.64 desc[UR36][R10.64+0x18], R26 ;  /* 0x0000181a0a007986 */ /* 0x0105e8000c101b24 */
[----:B------:R-:W4:Y:S04]  /*c650*/  LDG.E.64 R42, desc[UR36][R10.64+0x20] ;  /* 0x000020240a2a7981 */ /* 0x000f28000c1e1b00 */
[----:B------:R-:W5:Y:S04]  /*c660*/  LDG.E.64 R20, desc[UR36][R2.64+0x20] ;  /* 0x0000202402147981 */ /* 0x000f68000c1e1b00 */
[----:B----4-:R4:W-:Y:S04]  /*c670*/  STG.E.64 desc[UR36][R2.64+0x20], R42 ;  /* 0x0000202a02007986 */ /* 0x0109e8000c101b24 */
[----:B-----5:R5:W-:Y:S04]  /*c680*/  STG.E.64 desc[UR36][R10.64+0x20], R20 ;  /* 0x000020140a007986 */ /* 0x020be8000c101b24 */
[----:B------:R-:W3:Y:S04]  /*c690*/  LDG.E.64 R34, desc[UR36][R10.64+0x28] ;  /* 0x000028240a227981 */ /* 0x000ee8000c1e1b00 */
[----:B------:R-:W2:Y:S04]  /*c6a0*/  LDG.E.64 R28, desc[UR36][R2.64+0x28] ;  /* 0x00002824021c7981 */ /* 0x000ea8000c1e1b00 */
[----:B---3--:R3:W-:Y:S04]  /*c6b0*/  STG.E.64 desc[UR36][R2.64+0x28], R34 ;  /* 0x0000282202007986 */ /* 0x0087e8000c101b24 */
[----:B--2---:R2:W-:Y:S04]  /*c6c0*/  STG.E.64 desc[UR36][R10.64+0x28], R28 ;  /* 0x0000281c0a007986 */ /* 0x0045e8000c101b24 */
[----:B------:R-:W4:Y:S04]  /*c6d0*/  LDG.E.64 R38, desc[UR36][R10.64+0x30] ;  /* 0x000030240a267981 */ /* 0x000f28000c1e1b00 */
[----:B------:R-:W5:Y:S04]  /*c6e0*/  LDG.E.64 R36, desc[UR36][R2.64+0x30] ;  /* 0x0000302402247981 */ /* 0x000f68000c1e1b00 */
[----:B----4-:R4:W-:Y:S04]  /*c6f0*/  STG.E.64 desc[UR36][R2.64+0x30], R38 ;  /* 0x0000302602007986 */ /* 0x0109e8000c101b24 */
[----:B-----5:R5:W-:Y:S04]  /*c700*/  STG.E.64 desc[UR36][R10.64+0x30], R36 ;  /* 0x000030240a007986 */ /* 0x020be8000c101b24 */
[----:B-1----:R-:W3:Y:S04]  /*c710*/  LDG.E.64 R40, desc[UR36][R10.64+0x38] ;  /* 0x000038240a287981 */ /* 0x002ee8000c1e1b00 */
[----:B------:R-:W2:Y:S04]  /*c720*/  LDG.E.64 R26, desc[UR36][R2.64+0x38] ;  /* 0x00003824021a7981 */ /* 0x000ea8000c1e1b00 */
[----:B---3--:R1:W-:Y:S04]  /*c730*/  STG.E.64 desc[UR36][R2.64+0x38], R40 ;  /* 0x0000382802007986 */ /* 0x0083e8000c101b24 */
[----:B--2---:R2:W-:Y:S04]  /*c740*/  STG.E.64 desc[UR36][R10.64+0x38], R26 ;  /* 0x0000381a0a007986 */ /* 0x0045e8000c101b24 */
[----:B------:R-:W3:Y:S04]  /*c750*/  LDG.E.64 R42, desc[UR36][R10.64+0x40] ;  /* 0x000040240a2a7981 */ /* 0x000ee8000c1e1b00 */
[----:B------:R-:W4:Y:S04]  /*c760*/  LDG.E.64 R20, desc[UR36][R2.64+0x40] ;  /* 0x0000402402147981 */ /* 0x000f28000c1e1b00 */
[----:B---3--:R3:W-:Y:S04]  /*c770*/  STG.E.64 desc[UR36][R2.64+0x40], R42 ;  /* 0x0000402a02007986 */ /* 0x0087e8000c101b24 */
[----:B----4-:R4:W-:Y:S04]  /*c780*/  STG.E.64 desc[UR36][R10.64+0x40], R20 ;  /* 0x000040140a007986 */ /* 0x0109e8000c101b24 */
[----:B------:R-:W5:Y:S04]  /*c790*/  LDG.E.64 R34, desc[UR36][R10.64+0x48] ;  /* 0x000048240a227981 */ /* 0x000f68000c1e1b00 */
[----:B------:R-:W2:Y:S04]  /*c7a0*/  LDG.E.64 R28, desc[UR36][R2.64+0x48] ;  /* 0x00004824021c7981 */ /* 0x000ea8000c1e1b00 */
[----:B-----5:R5:W-:Y:S04]  /*c7b0*/  STG.E.64 desc[UR36][R2.64+0x48], R34 ;  /* 0x0000482202007986 */ /* 0x020be8000c101b24 */
[----:B--2---:R2:W-:Y:S04]  /*c7c0*/  STG.E.64 desc[UR36][R10.64+0x48], R28 ;  /* 0x0000481c0a007986 */ /* 0x0045e8000c101b24 */
[----:B------:R-:W3:Y:S04]  /*c7d0*/  LDG.E.64 R38, desc[UR36][R10.64+0x50] ;  /* 0x000050240a267981 */ /* 0x000ee8000c1e1b00 */
[----:B------:R-:W4:Y:S04]  /*c7e0*/  LDG.E.64 R36, desc[UR36][R2.64+0x50] ;  /* 0x0000502402247981 */ /* 0x000f28000c1e1b00 */
[----:B---3--:R3:W-:Y:S04]  /*c7f0*/  STG.E.64 desc[UR36][R2.64+0x50], R38 ;  /* 0x0000502602007986 */ /* 0x0087e8000c101b24 */
[----:B----4-:R4:W-:Y:S04]  /*c800*/  STG.E.64 desc[UR36][R10.64+0x50], R36 ;  /* 0x000050240a007986 */ /* 0x0109e8000c101b24 */
[----:B-1----:R-:W5:Y:S04]  /*c810*/  LDG.E.64 R40, desc[UR36][R10.64+0x58] ;  /* 0x000058240a287981 */ /* 0x002f68000c1e1b00 */
[----:B------:R-:W2:Y:S04]  /*c820*/  LDG.E.64 R26, desc[UR36][R2.64+0x58] ;  /* 0x00005824021a7981 */ /* 0x000ea8000c1e1b00 */
[----:B-----5:R1:W-:Y:S04]  /*c830*/  STG.E.64 desc[UR36][R2.64+0x58], R40 ;  /* 0x0000582802007986 */ /* 0x0203e8000c101b24 */
[----:B--2---:R2:W-:Y:S04]  /*c840*/  STG.E.64 desc[UR36][R10.64+0x58], R26 ;  /* 0x0000581a0a007986 */ /* 0x0045e8000c101b24 */
[----:B------:R-:W5:Y:S04]  /*c850*/  LDG.E.64 R42, desc[UR36][R10.64+0x60] ;  /* 0x000060240a2a7981 */ /* 0x000f68000c1e1b00 */
[----:B------:R-:W3:Y:S04]  /*c860*/  LDG.E.64 R20, desc[UR36][R2.64+0x60] ;  /* 0x0000602402147981 */ /* 0x000ee8000c1e1b00 */
[----:B-----5:R0:W-:Y:S04]  /*c870*/  STG.E.64 desc[UR36][R2.64+0x60], R42 ;  /* 0x0000602a02007986 */ /* 0x0201e8000c101b24 */
[----:B---3--:R3:W-:Y:S04]  /*c880*/  STG.E.64 desc[UR36][R10.64+0x60], R20 ;  /* 0x000060140a007986 */ /* 0x0087e8000c101b24 */
[----:B------:R-:W5:Y:S04]  /*c890*/  LDG.E.64 R34, desc[UR36][R10.64+0x68] ;  /* 0x000068240a227981 */ /* 0x000f68000c1e1b00 */
[----:B------:R-:W4:Y:S04]  /*c8a0*/  LDG.E.64 R28, desc[UR36][R2.64+0x68] ;  /* 0x00006824021c7981 */ /* 0x000f28000c1e1b00 */
[----:B-----5:R3:W-:Y:S04]  /*c8b0*/  STG.E.64 desc[UR36][R2.64+0x68], R34 ;  /* 0x0000682202007986 */ /* 0x0207e8000c101b24 */
[----:B----4-:R3:W-:Y:S04]  /*c8c0*/  STG.E.64 desc[UR36][R10.64+0x68], R28 ;  /* 0x0000681c0a007986 */ /* 0x0107e8000c101b24 */
[----:B------:R-:W4:Y:S04]  /*c8d0*/  LDG.E.64 R38, desc[UR36][R10.64+0x70] ;  /* 0x000070240a267981 */ /* 0x000f28000c1e1b00 */
[----:B------:R-:W5:Y:S04]  /*c8e0*/  LDG.E.64 R36, desc[UR36][R2.64+0x70] ;  /* 0x0000702402247981 */ /* 0x000f68000c1e1b00 */
[----:B----4-:R3:W-:Y:S04]  /*c8f0*/  STG.E.64 desc[UR36][R2.64+0x70], R38 ;  /* 0x0000702602007986 */ /* 0x0107e8000c101b24 */
[----:B-----5:R3:W-:Y:S04]  /*c900*/  STG.E.64 desc[UR36][R10.64+0x70], R36 ;  /* 0x000070240a007986 */ /* 0x0207e8000c101b24 */
[----:B-1----:R-:W4:Y:S04]  /*c910*/  LDG.E.64 R40, desc[UR36][R10.64+0x78] ;  /* 0x000078240a287981 */ /* 0x002f28000c1e1b00 */
[----:B--2---:R-:W2:Y:S01]  /*c920*/  LDG.E.64 R26, desc[UR36][R2.64+0x78] ;  /* 0x00007824021a7981 */ /* 0x004ea2000c1e1b00 */
[----:B------:R-:W-:-:S04]  /*c930*/  IADD3 R14, PT, PT, R14, 0x10, RZ ;  /* 0x000000100e0e7810 */ /* 0x000fc80007ffe0ff */
[----:B------:R-:W-:Y:S01]  /*c940*/  ISETP.NE.AND P0, PT, R14, R4, PT ;  /* 0x000000040e00720c */ /* 0x000fe20003f05270 */
[----:B----4-:R3:W-:Y:S04]  /*c950*/  STG.E.64 desc[UR36][R2.64+0x78], R40 ;  /* 0x0000782802007986 */ /* 0x0107e8000c101b24 */
[----:B--2---:R3:W-:Y:S08]  /*c960*/  STG.E.64 desc[UR36][R10.64+0x78], R26 ;  /* 0x0000781a0a007986 */ /* 0x0047f0000c101b24 */
[----:B0-----:R-:W-:Y:S05]  /*c970*/  @P0 BRA `(.L_x_176) ;  /* 0xfffffff800e40947 */ /* 0x001fea000383ffff */
[----:B------:R-:W-:Y:S05]  /*c980*/  BSYNC.RECONVERGENT B3 ;  /* 0x0000000000037941 */ /* 0x000fea0003800200 */
.L_x_175:
[----:B---3--:R-:W-:-:S07]  /*c990*/  IMAD.MOV.U32 R2, RZ, RZ, R4 ;  /* 0x000000ffff027224 */ /* 0x008fce00078e0004 */
.L_x_174:
[----:B------:R-:W-:Y:S05]  /*c9a0*/  BSYNC.RECONVERGENT B2 ;  /* 0x0000000000027941 */ /* 0x000fea0003800200 */
.L_x_173:
[----:B------:R-:W-:-:S13]  /*c9b0*/  ISETP.NE.AND P0, PT, R30, RZ, PT ;  /* 0x000000ff1e00720c */ /* 0x000fda0003f05270 */
[----:B------:R-:W-:Y:S05]  /*c9c0*/  @!P0 BRA `(.L_x_172) ;  /* 0x0000000400908947 */ /* 0x000fea0003800000 */
[----:B------:R-:W-:Y:S01]  /*c9d0*/  BSSY.RECONVERGENT B2, `(.L_x_177) ;  /* 0x000002c000027945 */ /* 0x000fe20003800200 */
[----:B------:R-:W-:-:S03]  /*c9e0*/  ISETP.NE.AND P4, PT, R31, RZ, PT ;  /* 0x000000ff1f00720c */ /* 0x000fc60003f85270 */
[----:B------:R-:W-:Y:S10]  /*c9f0*/  @!P3 BRA `(.L_x_178) ;  /* 0x0000000000a4b947 */ /* 0x000ff40003800000 */
[--C-:B-1----:R-:W-:Y:S02]  /*ca00*/  IMAD.IADD R21, R12, 0x1, R2.reuse ;  /* 0x000000010c157824 */ /* 0x102fe400078e0202 */
[----:B------:R-:W-:Y:S02]  /*ca10*/  IMAD R11, R13, R9, R2 ;  /* 0x000000090d0b7224 */ /* 0x000fe400078e0202 */
[----:B------:R-:W-:-:S04]  /*ca20*/  IMAD.WIDE.U32 R20, R21, 0x8, R24 ;  /* 0x0000000815147825 */ /* 0x000fc800078e0018 */
[----:B------:R-:W-:Y:S01]  /*ca30*/  IMAD.WIDE R10, R11, 0x8, R24 ;  /* 0x000000080b0a7825 */ /* 0x000fe200078e0218 */
[----:B------:R-:W3:Y:S04]  /*ca40*/  LDG.E.64 R26, desc[UR36][R20.64] ;  /* 0x00000024141a7981 */ /* 0x000ee8000c1e1b00 */
[----:B------:R-:W4:Y:S01]  /*ca50*/  LDG.E.64 R14, desc[UR36][R10.64] ;  /* 0x000000240a0e7981 */ /* 0x000f22000c1e1b00 */
[----:B------:R-:W-:-:S04]  /*ca60*/  IADD3 R3, P0, PT, R12, R2, RZ ;  /* 0x000000020c037210 */ /* 0x000fc80007f1e0ff */
[----:B------:R-:W-:Y:S02]  /*ca70*/  IADD3.X R28, PT, PT, RZ, RZ, RZ, P0, !PT ;  /* 0x000000ffff1c7210 */ /* 0x000fe400007fe4ff */
[----:B--2---:R-:W-:-:S04]  /*ca80*/  LEA R34, P0, R3, R24, 0x3 ;  /* 0x0000001803227211 */ /* 0x004fc800078018ff */
[----:B------:R-:W-:Y:S01]  /*ca90*/  LEA.HI.X R35, R3, R25, R28, 0x3, P0 ;  /* 0x0000001903237211 */ /* 0x000fe200000f1c1c */
[----:B---3--:R1:W-:Y:S04]  /*caa0*/  STG.E.64 desc[UR36][R10.64], R26 ;  /* 0x0000001a0a007986 */ /* 0x0083e8000c101b24 */
[----:B----4-:R2:W-:Y:S04]  /*cab0*/  STG.E.64 desc[UR36][R20.64], R14 ;  /* 0x0000000e14007986 */ /* 0x0105e8000c101b24 */
        /* <DEDUP_REMOVED lines=9> */
[----:B-1----:R-:W4:Y:S04]  /*cb50*/  LDG.E.64 R26, desc[UR36][R10.64+0x18] ;  /* 0x000018240a1a7981 */ /* 0x002f28000c1e1b00 */
[----:B---3--:R-:W-:Y:S04]  /*cb60*/  STG.E.64 desc[UR36][R10.64+0x18], R42 ;  /* 0x0000182a0a007986 */ /* 0x008fe8000c101b24 */
        /* <DEDUP_REMOVED lines=9> */
[----:B------:R-:W2:Y:S04]  /*cc00*/  LDG.E.64 R40, desc[UR36][R34.64+0x30] ;  /* 0x0000302422287981 */ /* 0x000ea8000c1e1b00 */
[----:B------:R-:W5:Y:S04]  /*cc10*/  LDG.E.64 R38, desc[UR36][R10.64+0x30] ;  /* 0x000030240a267981 */ /* 0x000f68000c1e1b00 */
[----:B--2---:R4:W-:Y:S04]  /*cc20*/  STG.E.64 desc[UR36][R10.64+0x30], R40 ;  /* 0x000030280a007986 */ /* 0x0049e8000c101b24 */
[----:B-----5:R4:W-:Y:S04]  /*cc30*/  STG.E.64 desc[UR36][R34.64+0x30], R38 ;  /* 0x0000302622007986 */ /* 0x0209e8000c101b24 */
[----:B-1----:R-:W2:Y:S04]  /*cc40*/  LDG.E.64 R26, desc[UR36][R34.64+0x38] ;  /* 0x00003824221a7981 */ /* 0x002ea8000c1e1b00 */
[----:B---3--:R-:W3:Y:S01]  /*cc50*/  LDG.E.64 R20, desc[UR36][R10.64+0x38] ;  /* 0x000038240a147981 */ /* 0x008ee2000c1e1b00 */
[----:B------:R-:W-:-:S03]  /*cc60*/  VIADD R2, R2, 0x8 ;  /* 0x0000000802027836 */ /* 0x000fc60000000000 */
[----:B--2---:R4:W-:Y:S04]  /*cc70*/  STG.E.64 desc[UR36][R10.64+0x38], R26 ;  /* 0x0000381a0a007986 */ /* 0x0049e8000c101b24 */
[----:B---3--:R4:W-:Y:S02]  /*cc80*/  STG.E.64 desc[UR36][R34.64+0x38], R20 ;  /* 0x0000381422007986 */ /* 0x0089e4000c101b24 */
.L_x_178:
[----:B------:R-:W-:Y:S05]  /*cc90*/  BSYNC.RECONVERGENT B2 ;  /* 0x0000000000027941 */ /* 0x000fea0003800200 */
.L_x_177:
[----:B------:R-:W-:Y:S05]  /*cca0*/  @!P4 BRA `(.L_x_172) ;  /* 0x0000000000d8c947 */ /* 0x000fea0003800000 */
[----:B------:R-:W-:Y:S01]  /*ccb0*/  BSSY.RECONVERGENT B2, `(.L_x_179) ;  /* 0x000001c000027945 */ /* 0x000fe20003800200 */
[----:B------:R-:W-:-:S03]  /*ccc0*/  ISETP.NE.AND P4, PT, R32, RZ, PT ;  /* 0x000000ff2000720c */ /* 0x000fc60003f85270 */
[----:B------:R-:W-:Y:S10]  /*ccd0*/  @!P2 BRA `(.L_x_180) ;  /* 0x000000000064a947 */ /* 0x000ff40003800000 */
[--C-:B--2-4-:R-:W-:Y:S02]  /*cce0*/  IMAD.IADD R41, R12, 0x1, R2.reuse ;  /* 0x000000010c297824 */ /* 0x114fe400078e0202 */
[----:B------:R-:W-:Y:S02]  /*ccf0*/  IMAD R39, R13, R9, R2 ;  /* 0x000000090d277224 */ /* 0x000fe400078e0202 */
[----:B------:R-:W-:-:S04]  /*cd00*/  IMAD.WIDE.U32 R40, R41, 0x8, R24 ;  /* 0x0000000829287825 */ /* 0x000fc800078e0018 */
[----:B------:R-:W-:Y:S01]  /*cd10*/  IMAD.WIDE R38, R39, 0x8, R24 ;  /* 0x0000000827267825 */ /* 0x000fe200078e0218 */
[----:B-1----:R-:W2:Y:S04]  /*cd20*/  LDG.E.64 R14, desc[UR36][R40.64] ;  /* 0x00000024280e7981 */ /* 0x002ea8000c1e1b00 */
[----:B------:R-:W3:Y:S01]  /*cd30*/  LDG.E.64 R10, desc[UR36][R38.64] ;  /* 0x00000024260a7981 */ /* 0x000ee2000c1e1b00 */
[----:B------:R-:W-:-:S04]  /*cd40*/  IADD3 R3, P0, PT, R12, R2, RZ ;  /* 0x000000020c037210 */ /* 0x000fc80007f1e0ff */
[----:B------:R-:W-:Y:S02]  /*cd50*/  IADD3.X R20, PT, PT, RZ, RZ, RZ, P0, !PT ;  /* 0x000000ffff147210 */ /* 0x000fe400007fe4ff */
[----:B------:R-:W-:-:S04]  /*cd60*/  LEA R42, P0, R3, R24, 0x3 ;  /* 0x00000018032a7211 */ /* 0x000fc800078018ff */
[----:B------:R-:W-:Y:S01]  /*cd70*/  LEA.HI.X R43, R3, R25, R20, 0x3, P0 ;  /* 0x00000019032b7211 */ /* 0x000fe200000f1c14 */
[----:B--2---:R1:W-:Y:S04]  /*cd80*/  STG.E.64 desc[UR36][R38.64], R14 ;  /* 0x0000000e26007986 */ /* 0x0043e8000c101b24 */
[----:B---3--:R3:W-:Y:S04]  /*cd90*/  STG.E.64 desc[UR36][R40.64], R10 ;  /* 0x0000000a28007986 */ /* 0x0087e8000c101b24 */
[----:B------:R-:W2:Y:S04]  /*cda0*/  LDG.E.64 R26, desc[UR36][R42.64+0x8] ;  /* 0x000008242a1a7981 */ /* 0x000ea8000c1e1b00 */
[----:B------:R-:W4:Y:S04]  /*cdb0*/  LDG.E.64 R20, desc[UR36][R38.64+0x8] ;  /* 0x0000082426147981 */ /* 0x000f28000c1e1b00 */
[----:B--2---:R3:W-:Y:S04]  /*cdc0*/  STG.E.64 desc[UR36][R38.64+0x8], R26 ;  /* 0x0000081a26007986 */ /* 0x0047e8000c101b24 */
[----:B----4-:R3:W-:Y:S04]  /*cdd0*/  STG.E.64 desc[UR36][R42.64+0x8], R20 ;  /* 0x000008142a007986 */ /* 0x0107e8000c101b24 */
[----:B------:R-:W2:Y:S04]  /*cde0*/  LDG.E.64 R34, desc[UR36][R42.64+0x10] ;  /* 0x000010242a227981 */ /* 0x000ea8000c1e1b00 */
[----:B------:R-:W4:Y:S04]  /*cdf0*/  LDG.E.64 R28, desc[UR36][R38.64+0x10] ;  /* 0x00001024261c7981 */ /* 0x000f28000c1e1b00 */
[----:B--2---:R3:W-:Y:S04]  /*ce00*/  STG.E.64 desc[UR36][R38.64+0x10], R34 ;  /* 0x0000102226007986 */ /* 0x0047e8000c101b24 */
[----:B----4-:R3:W-:Y:S04]  /*ce10*/  STG.E.64 desc[UR36][R42.64+0x10], R28 ;  /* 0x0000101c2a007986 */ /* 0x0107e8000c101b24 */
[----:B------:R-:W2:Y:S04]  /*ce20*/  LDG.E.64 R36, desc[UR36][R42.64+0x18] ;  /* 0x000018242a247981 */ /* 0x000ea8000c1e1b00 */
[----:B-1----:R-:W4:Y:S01]  /*ce30*/  LDG.E.64 R14, desc[UR36][R38.64+0x18] ;  /* 0x00001824260e7981 */ /* 0x002f22000c1e1b00 */
[----:B------:R-:W-:-:S03]  /*ce40*/  VIADD R2, R2, 0x4 ;  /* 0x0000000402027836 */ /* 0x000fc60000000000 */
[----:B--2---:R3:W-:Y:S04]  /*ce50*/  STG.E.64 desc[UR36][R38.64+0x18], R36 ;  /* 0x0000182426007986 */ /* 0x0047e8000c101b24 */
[----:B----4-:R3:W-:Y:S02]  /*ce60*/  STG.E.64 desc[UR36][R42.64+0x18], R14 ;  /* 0x0000180e2a007986 */ /* 0x0107e4000c101b24 */
.L_x_180:
[----:B------:R-:W-:Y:S05]  /*ce70*/  BSYNC.RECONVERGENT B2 ;  /* 0x0000000000027941 */ /* 0x000fea0003800200 */
.L_x_179:
[----:B------:R-:W-:Y:S05]  /*ce80*/  @!P4 BRA `(.L_x_172) ;  /* 0x000000000060c947 */ /* 0x000fea0003800000 */
[--C-:B-1-34-:R-:W-:Y:S02]  /*ce90*/  IMAD.IADD R15, R12, 0x1, R2.reuse ;  /* 0x000000010c0f7824 */ /* 0x11afe400078e0202 */
[----:B------:R-:W-:Y:S02]  /*cea0*/  IMAD R27, R13, R9, R2 ;  /* 0x000000090d1b7224 */ /* 0x000fe400078e0202 */
[----:B------:R-:W-:-:S04]  /*ceb0*/  IMAD.WIDE.U32 R14, R15, 0x8, R24 ;  /* 0x000000080f0e7825 */ /* 0x000fc800078e0018 */
[----:B------:R-:W-:Y:S01]  /*cec0*/  IMAD.WIDE R26, R27, 0x8, R24 ;  /* 0x000000081b1a7825 */ /* 0x000fe200078e0218 */
[----:B------:R-:W3:Y:S04]  /*ced0*/  LDG.E.64 R20, desc[UR36][R14.64] ;  /* 0x000000240e147981 */ /* 0x000ee8000c1e1b00 */
[----:B------:R-:W4:Y:S01]  /*cee0*/  LDG.E.64 R10, desc[UR36][R26.64] ;  /* 0x000000241a0a7981 */ /* 0x000f22000c1e1b00 */
[----:B------:R-:W-:-:S03]  /*cef0*/  ISETP.NE.AND P0, PT, R32, 0x1, PT ;  /* 0x000000012000780c */ /* 0x000fc60003f05270 */
[----:B---3--:R1:W-:Y:S04]  /*cf00*/  STG.E.64 desc[UR36][R26.64], R20 ;  /* 0x000000141a007986 */ /* 0x0083e8000c101b24 */
[----:B----4-:R1:W-:Y:S06]  /*cf10*/  STG.E.64 desc[UR36][R14.64], R10 ;  /* 0x0000000a0e007986 */ /* 0x0103ec000c101b24 */
[----:B------:R-:W-:Y:S05]  /*cf20*/  @!P0 BRA `(.L_x_172) ;  /* 0x0000000000388947 */ /* 0x000fea0003800000 */
[----:B------:R-:W-:-:S04]  /*cf30*/  IADD3 R3, P0, PT, R12, R2, RZ ;  /* 0x000000020c037210 */ /* 0x000fc80007f1e0ff */
[----:B------:R-:W-:Y:S02]  /*cf40*/  IADD3.X R2, PT, PT, RZ, RZ, RZ, P0, !PT ;  /* 0x000000ffff027210 */ /* 0x000fe400007fe4ff */
[----:B------:R-:W-:-:S04]  /*cf50*/  LEA R12, P0, R3, R24, 0x3 ;  /* 0x00000018030c7211 */ /* 0x000fc800078018ff */
[----:B------:R-:W-:Y:S02]  /*cf60*/  LEA.HI.X R13, R3, R25, R2, 0x3, P0 ;  /* 0x00000019030d7211 */ /* 0x000fe400000f1c02 */
[----:B------:R-:W3:Y:S04]  /*cf70*/  LDG.E.64 R2, desc[UR36][R26.64+0x8] ;  /* 0x000008241a027981 */ /* 0x000ee8000c1e1b00 */
[----:B-1----:R-:W4:Y:S01]  /*cf80*/  LDG.E.64 R10, desc[UR36][R12.64+0x8] ;  /* 0x000008240c0a7981 */ /* 0x002f22000c1e1b00 */
[----:B------:R-:W-:-:S03]  /*cf90*/  ISETP.NE.AND P0, PT, R32, 0x2, PT ;  /* 0x000000022000780c */ /* 0x000fc60003f05270 */
[----:B----4-:R1:W-:Y:S04]  /*cfa0*/  STG.E.64 desc[UR36][R26.64+0x8], R10 ;  /* 0x0000080a1a007986 */ /* 0x0103e8000c101b24 */
[----:B---3--:R1:W-:Y:S06]  /*cfb0*/  STG.E.64 desc[UR36][R12.64+0x8], R2 ;  /* 0x000008020c007986 */ /* 0x0083ec000c101b24 */
[----:B------:R-:W-:Y:S05]  /*cfc0*/  @!P0 BRA `(.L_x_172) ;  /* 0x0000000000108947 */ /* 0x000fea0003800000 */
[----:B-1----:R-:W3:Y:S04]  /*cfd0*/  LDG.E.64 R10, desc[UR36][R12.64+0x10] ;  /* 0x000010240c0a7981 */ /* 0x002ee8000c1e1b00 */
[----:B------:R-:W4:Y:S04]  /*cfe0*/  LDG.E.64 R2, desc[UR36][R26.64+0x10] ;  /* 0x000010241a027981 */ /* 0x000f28000c1e1b00 */
[----:B---3--:R1:W-:Y:S04]  /*cff0*/  STG.E.64 desc[UR36][R26.64+0x10], R10 ;  /* 0x0000100a1a007986 */ /* 0x0083e8000c101b24 */
[----:B----4-:R1:W-:Y:S02]  /*d000*/  STG.E.64 desc[UR36][R12.64+0x10], R2 ;  /* 0x000010020c007986 */ /* 0x0103e4000c101b24 */
.L_x_172:
[----:B------:R-:W-:Y:S05]  /*d010*/  BSYNC.RECONVERGENT B1 ;  /* 0x0000000000017941 */ /* 0x000fea0003800200 */
.L_x_171:
[----:B------:R-:W-:Y:S02]  /*d020*/  VIADD R8, R8, 0x1 ;  /* 0x0000000108087836 */ /* 0x000fe40000000000 */
[----:B------:R-:W-:Y:S01]  /*d030*/  VIADD R7, R7, 0x1 ;  /* 0x0000000107077836 */ /* 0x000fe20000000000 */
[----:B------:R-:W-:Y:S06]  /*d040*/  @P1 BRA `(.L_x_181) ;  /* 0xffffffe400881947 */ /* 0x000fec000383ffff */
.L_x_160:
[----:B------:R-:W-:Y:S05]  /*d050*/  BSYNC.RECONVERGENT B0 ;  /* 0x0000000000007941 */ /* 0x000fea0003800200 */
.L_x_159:
[----:B-1-34-:R-:W-:Y:S01]  /*d060*/  MOV R2, 0x8 ;  /* 0x0000000800027802 */ /* 0x01afe20000000f00 */
[----:B------:R-:W-:Y:S01]  /*d070*/  IMAD.MOV.U32 R5, RZ, RZ, R19 ;  /* 0x000000ffff057224 */ /* 0x000fe200078e0013 */
[----:B------:R-:W-:Y:S02]  /*d080*/  MOV R4, R18 ;  /* 0x0000001200047202 */ /* 0x000fe40000000f00 */
[----:B------:R1:W3:Y:S05]  /*d090*/  LDC.64 R6, c[0x4][R2] ;  /* 0x0100000002067b82 */ /* 0x0002ea0000000a00 */
[----:B------:R-:W-:-:S07]  /*d0a0*/  LEPC R20, `(.L_x_182) ;  /* 0x000000001014794e */ /* 0x000fce0000000000 */
[----:B0123--:R-:W-:Y:S05]  /*d0b0*/  CALL.ABS.NOINC R6 ;  /* 0x0000000006007343 */ /* 0x00ffea0003c00000 */
.L_x_182:
[----:B------:R-:W0:Y:S01]  /*d0c0*/  LDC.64 R2, c[0x4][R2] ;  /* 0x0100000002027b82 */ /* 0x000e220000000a00 */
[----:B------:R-:W-:Y:S01]  /*d0d0*/  IMAD.MOV.U32 R4, RZ, RZ, R16 ;  /* 0x000000ffff047224 */ /* 0x000fe200078e0010 */
[----:B------:R-:W-:-:S07]  /*d0e0*/  MOV R5, R17 ;  /* 0x0000001100057202 */ /* 0x000fce0000000f00 */
[----:B------:R-:W-:-:S07]  /*d0f0*/  LEPC R20, `(.L_x_183) ;  /* 0x000000001014794e */ /* 0x000fce0000000000 */
[----:B0-----:R-:W-:Y:S05]  /*d100*/  CALL.ABS.NOINC R2 ;  /* 0x0000000002007343 */ /* 0x001fea0003c00000 */
.L_x_183:
[----:B------:R-:W-:Y:S05]  /*d110*/  EXIT ;  /* 0x000000000000794d */ /* 0x000fea0003800000 */
        .weak           $__internal_0_$__cuda_sm20_dblrcp_rn_slowpath_v3
        .type           $__internal_0_$__cuda_sm20_dblrcp_rn_slowpath_v3,@function
        .size           $__internal_0_$__cuda_sm20_dblrcp_rn_slowpath_v3,($__internal_1_$__cuda_sm20_div_rn_f64_full - $__internal_0_$__cuda_sm20_dblrcp_rn_slowpath_v3)
$__internal_0_$__cuda_sm20_dblrcp_rn_slowpath_v3:
[----:B------:R-:W-:Y:S01]  /*d120*/  IMAD.MOV.U32 R30, RZ, RZ, R46 ;  /* 0x000000ffff1e7224 */ /* 0x000fe200078e002e */
[----:B------:R-:W-:Y:S01]  /*d130*/  BSSY.RECONVERGENT B7, `(.L_x_184) ;  /* 0x0000025000077945 */ /* 0x000fe20003800200 */
[----:B------:R-:W-:-:S06]  /*d140*/  IMAD.MOV.U32 R31, RZ, RZ, R47 ;  /* 0x000000ffff1f7224 */ /* 0x000fcc00078e002f */
[----:B------:R-:W-:-:S14]  /*d150*/  DSETP.GTU.AND P0, PT, |R30|, +INF , PT ;  /* 0x7ff000001e00742a */ /* 0x000fdc0003f0c200 */
[----:B------:R-:W-:Y:S05]  /*d160*/  @P0 BRA `(.L_x_185) ;  /* 0x00000000007c0947 */ /* 0x000fea0003800000 */
[----:B------:R-:W-:-:S04]  /*d170*/  LOP3.LUT R35, R47, 0x7fffffff, RZ, 0xc0, !PT ;  /* 0x7fffffff2f237812 */ /* 0x000fc800078ec0ff */
[----:B------:R-:W-:-:S04]  /*d180*/  IADD3 R29, PT, PT, R35, -0x1, RZ ;  /* 0xffffffff231d7810 */ /* 0x000fc80007ffe0ff */
[----:B------:R-:W-:-:S13]  /*d190*/  ISETP.GE.U32.AND P0, PT, R29, 0x7fefffff, PT ;  /* 0x7fefffff1d00780c */ /* 0x000fda0003f06070 */
[----:B------:R-:W-:Y:S01]  /*d1a0*/  @P0 LOP3.LUT R39, R31, 0x7ff00000, RZ, 0x3c, !PT ;  /* 0x7ff000001f270812 */ /* 0x000fe200078e3cff */
[----:B------:R-:W-:Y:S01]  /*d1b0*/  @P0 IMAD.MOV.U32 R38, RZ, RZ, RZ ;  /* 0x000000ffff260224 */ /* 0x000fe200078e00ff */
[----:B------:R-:W-:Y:S06]  /*d1c0*/  @P0 BRA `(.L_x_186) ;  /* 0x00000000006c0947 */ /* 0x000fec0003800000 */
[----:B------:R-:W-:-:S13]  /*d1d0*/  ISETP.GE.U32.AND P0, PT, R35, 0x1000001, PT ;  /* 0x010000012300780c */ /* 0x000fda0003f06070 */
[----:B------:R-:W-:Y:S05]  /*d1e0*/  @!P0 BRA `(.L_x_187) ;  /* 0x0000000000388947 */ /* 0x000fea0003800000 */
[----:B------:R-:W-:Y:S01]  /*d1f0*/  VIADD R39, R31, 0xc0200000 ;  /* 0xc02000001f277836 */ /* 0x000fe20000000000 */
[----:B------:R-:W-:Y:S01]  /*d200*/  MOV R38, R30 ;  /* 0x0000001e00267202 */ /* 0x000fe20000000f00 */
[----:B------:R-:W-:Y:S02]  /*d210*/  IMAD.MOV.U32 R36, RZ, RZ, R34 ;  /* 0x000000ffff247224 */ /* 0x000fe400078e0022 */
[----:B------:R-:W0:Y:S04]  /*d220*/  MUFU.RCP64H R37, R39 ;  /* 0x0000002700257308 */ /* 0x000e280000001800 */
[----:B0-----:R-:W-:-:S08]  /*d230*/  DFMA R34, -R38, R36, 1 ;  /* 0x3ff000002622742b */ /* 0x001fd00000000124 */
[----:B------:R-:W-:-:S08]  /*d240*/  DFMA R34, R34, R34, R34 ;  /* 0x000000222222722b */ /* 0x000fd00000000022 */
[----:B------:R-:W-:-:S08]  /*d250*/  DFMA R34, R36, R34, R36 ;  /* 0x000000222422722b */ /* 0x000fd00000000024 */
[----:B------:R-:W-:-:S08]  /*d260*/  DFMA R36, -R38, R34, 1 ;  /* 0x3ff000002624742b */ /* 0x000fd00000000122 */
[----:B------:R-:W-:-:S08]  /*d270*/  DFMA R34, R34, R36, R34 ;  /* 0x000000242222722b */ /* 0x000fd00000000022 */
[----:B------:R-:W-:-:S08]  /*d280*/  DMUL R34, R34, 2.2250738585072013831e-308 ;  /* 0x0010000022227828 */ /* 0x000fd00000000000 */
[----:B------:R-:W-:-:S08]  /*d290*/  DFMA R30, -R30, R34, 1 ;  /* 0x3ff000001e1e742b */ /* 0x000fd00000000122 */
[----:B------:R-:W-:-:S08]  /*d2a0*/  DFMA R30, R30, R30, R30 ;  /* 0x0000001e1e1e722b */ /* 0x000fd0000000001e */
[----:B------:R-:W-:Y:S01]  /*d2b0*/  DFMA R38, R34, R30, R34 ;  /* 0x0000001e2226722b */ /* 0x000fe20000000022 */
[----:B------:R-:W-:Y:S10]  /*d2c0*/  BRA `(.L_x_186) ;  /* 0x00000000002c7947 */ /* 0x000ff40003800000 */
.L_x_187:
[----:B------:R-:W-:-:S06]  /*d2d0*/  DMUL R36, R30, 8.11296384146066816958e+31 ;  /* 0x469000001e247828 */ /* 0x000fcc0000000000 */
[----:B------:R-:W0:Y:S02]  /*d2e0*/  MUFU.RCP64H R35, R37 ;  /* 0x0000002500237308 */ /* 0x000e240000001800 */
[----:B0-----:R-:W-:-:S08]  /*d2f0*/  DFMA R30, -R36, R34, 1 ;  /* 0x3ff00000241e742b */ /* 0x001fd00000000122 */
[----:B------:R-:W-:-:S08]  /*d300*/  DFMA R30, R30, R30, R30 ;  /* 0x0000001e1e1e722b */ /* 0x000fd0000000001e */
[----:B------:R-:W-:-:S08]  /*d310*/  DFMA R30, R34, R30, R34 ;  /* 0x0000001e221e722b */ /* 0x000fd00000000022 */
[----:B------:R-:W-:-:S08]  /*d320*/  DFMA R34, -R36, R30, 1 ;  /* 0x3ff000002422742b */ /* 0x000fd0000000011e */
[----:B------:R-:W-:-:S08]  /*d330*/  DFMA R34, R30, R34, R30 ;  /* 0x000000221e22722b */ /* 0x000fd0000000001e */
[----:B------:R-:W-:Y:S01]  /*d340*/  DMUL R38, R34, 8.11296384146066816958e+31 ;  /* 0x4690000022267828 */ /* 0x000fe20000000000 */
[----:B------:R-:W-:Y:S10]  /*d350*/  BRA `(.L_x_186) ;  /* 0x0000000000087947 */ /* 0x000ff40003800000 */
.L_x_185:
[----:B------:R-:W-:Y:S01]  /*d360*/  LOP3.LUT R39, R31, 0x80000, RZ, 0xfc, !PT ;  /* 0x000800001f277812 */ /* 0x000fe200078efcff */
[----:B------:R-:W-:-:S07]  /*d370*/  IMAD.MOV.U32 R38, RZ, RZ, R30 ;  /* 0x000000ffff267224 */ /* 0x000fce00078e001e */
.L_x_186:
[----:B------:R-:W-:Y:S05]  /*d380*/  BSYNC.RECONVERGENT B7 ;  /* 0x0000000000077941 */ /* 0x000fea0003800200 */
.L_x_184:
[----:B------:R-:W-:Y:S01]  /*d390*/  IMAD.MOV.U32 R41, RZ, RZ, 0x0 ;  /* 0x00000000ff297424 */ /* 0x000fe200078e00ff */
[----:B------:R-:W-:Y:S01]  /*d3a0*/  MOV R48, R38 ;  /* 0x0000002600307202 */ /* 0x000fe20000000f00 */
[----:B------:R-:W-:Y:S02]  /*d3b0*/  IMAD.MOV.U32 R49, RZ, RZ, R39 ;  /* 0x000000ffff317224 */ /* 0x000fe400078e0027 */
[----:B------:R-:W-:Y:S05]  /*d3c0*/  RET.REL.NODEC R40 `(_Z2jeiiPdiS_S_) ;  /* 0xffffff2c280c7950 */ /* 0x000fea0003c3ffff */
        .weak           $__internal_1_$__cuda_sm20_div_rn_f64_full
        .type           $__internal_1_$__cuda_sm20_div_rn_f64_full,@function
        .size           $__internal_1_$__cuda_sm20_div_rn_f64_full,($__internal_2_$__cuda_sm20_dsqrt_rn_f64_mediumpath_v1 - $__internal_1_$__cuda_sm20_div_rn_f64_full)
$__internal_1_$__cuda_sm20_div_rn_f64_full:
[C---:B------:R-:W-:Y:S01]  /*d3d0*/  FSETP.GEU.AND P0, PT, |R37|.reuse, 1.469367938527859385e-39, PT ;  /* 0x001000002500780b */ /* 0x040fe20003f0e200 */
[----:B------:R-:W-:Y:S01]  /*d3e0*/  IMAD.MOV.U32 R44, RZ, RZ, 0x1 ;  /* 0x00000001ff2c7424 */ /* 0x000fe200078e00ff */
[----:B------:R-:W-:Y:S01]  /*d3f0*/  LOP3.LUT R34, R37, 0x800fffff, RZ, 0xc0, !PT ;  /* 0x800fffff25227812 */ /* 0x000fe200078ec0ff */
[----:B------:R-:W-:Y:S01]  /*d400*/  IMAD.MOV.U32 R31, RZ, RZ, 0x1ca00000 ;  /* 0x1ca00000ff1f7424 */ /* 0x000fe200078e00ff */
[C---:B------:R-:W-:Y:S01]  /*d410*/  FSETP.GEU.AND P3, PT, |R39|.reuse, 1.469367938527859385e-39, PT ;  /* 0x001000002700780b */ /* 0x040fe20003f6e200 */
[----:B------:R-:W-:Y:S01]  /*d420*/  BSSY.RECONVERGENT B7, `(.L_x_188) ;  /* 0x0000052000077945 */ /* 0x000fe20003800200 */
[----:B------:R-:W-:Y:S02]  /*d430*/  LOP3.LUT R35, R34, 0x3ff00000, RZ, 0xfc, !PT ;  /* 0x3ff0000022237812 */ /* 0x000fe400078efcff */
[----:B------:R-:W-:Y:S02]  /*d440*/  MOV R34, R36 ;  /* 0x0000002400227202 */ /* 0x000fe40000000f00 */
[----:B------:R-:W-:-:S02]  /*d450*/  LOP3.LUT R29, R39, 0x7ff00000, RZ, 0xc0, !PT ;  /* 0x7ff00000271d7812 */ /* 0x000fc400078ec0ff */
[----:B------:R-:W-:Y:S01]  /*d460*/  LOP3.LUT R58, R37, 0x7ff00000, RZ, 0xc0, !PT ;  /* 0x7ff00000253a7812 */ /* 0x000fe200078ec0ff */
[----:B------:R-:W-:-:S03]  /*d470*/  @!P0 DMUL R34, R36, 8.98846567431157953865e+307 ;  /* 0x7fe0000024228828 */ /* 0x000fc60000000000 */
[----:B------:R-:W-:Y:S02]  /*d480*/  ISETP.GE.U32.AND P2, PT, R29, R58, PT ;  /* 0x0000003a1d00720c */ /* 0x000fe40003f46070 */
[----:B------:R-:W-:Y:S01]  /*d490*/  @!P3 LOP3.LUT R40, R37, 0x7ff00000, RZ, 0xc0, !PT ;  /* 0x7ff000002528b812 */ /* 0x000fe200078ec0ff */
[----:B------:R-:W0:Y:S01]  /*d4a0*/  MUFU.RCP64H R45, R35 ;  /* 0x00000023002d7308 */ /* 0x000e220000001800 */
[----:B------:R-:W-:Y:S02]  /*d4b0*/  SEL R41, R31, 0x63400000, !P2 ;  /* 0x634000001f297807 */ /* 0x000fe40005000000 */
[----:B------:R-:W-:Y:S02]  /*d4c0*/  @!P3 ISETP.GE.U32.AND P4, PT, R29, R40, PT ;  /* 0x000000281d00b20c */ /* 0x000fe40003f86070 */
[----:B------:R-:W-:Y:S02]  /*d4d0*/  LOP3.LUT R41, R41, 0x800fffff, R39, 0xf8, !PT ;  /* 0x800fffff29297812 */ /* 0x000fe400078ef827 */
[----:B------:R-:W-:Y:S01]  /*d4e0*/  @!P0 LOP3.LUT R58, R35, 0x7ff00000, RZ, 0xc0, !PT ;  /* 0x7ff00000233a8812 */ /* 0x000fe200078ec0ff */
[----:B0-----:R-:W-:-:S08]  /*d4f0*/  DFMA R42, R44, -R34, 1 ;  /* 0x3ff000002c2a742b */ /* 0x001fd00000000822 */
[----:B------:R-:W-:-:S08]  /*d500*/  DFMA R42, R42, R42, R42 ;  /* 0x0000002a2a2a722b */ /* 0x000fd0000000002a */
[----:B------:R-:W-:Y:S01]  /*d510*/  DFMA R42, R44, R42, R44 ;  /* 0x0000002a2c2a722b */ /* 0x000fe2000000002c */
[----:B------:R-:W-:Y:S01]  /*d520*/  @!P3 SEL R45, R31, 0x63400000, !P4 ;  /* 0x634000001f2db807 */ /* 0x000fe20006000000 */
[----:B------:R-:W-:-:S03]  /*d530*/  @!P3 IMAD.MOV.U32 R44, RZ, RZ, RZ ;  /* 0x000000ffff2cb224 */ /* 0x000fc600078e00ff */
[----:B------:R-:W-:-:S04]  /*d540*/  @!P3 LOP3.LUT R40, R45, 0x80000000, R39, 0xf8, !PT ;  /* 0x800000002d28b812 */ /* 0x000fc800078ef827 */
[----:B------:R-:W-:Y:S02]  /*d550*/  @!P3 LOP3.LUT R45, R40, 0x100000, RZ, 0xfc, !PT ;  /* 0x00100000282db812 */ /* 0x000fe400078efcff */
[----:B------:R-:W-:-:S06]  /*d560*/  MOV R40, R38 ;  /* 0x0000002600287202 */ /* 0x000fcc0000000f00 */
[----:B------:R-:W-:Y:S02]  /*d570*/  @!P3 DFMA R40, R40, 2, -R44 ;  /* 0x400000002828b82b */ /* 0x000fe4000000082c */
[----:B------:R-:W-:-:S08]  /*d580*/  DFMA R44, R42, -R34, 1 ;  /* 0x3ff000002a2c742b */ /* 0x000fd00000000822 */
[----:B------:R-:W-:-:S08]  /*d590*/  DFMA R42, R42, R44, R42 ;  /* 0x0000002c2a2a722b */ /* 0x000fd0000000002a */
[----:B------:R-:W-:-:S08]  /*d5a0*/  DMUL R44, R42, R40 ;  /* 0x000000282a2c7228 */ /* 0x000fd00000000000 */
[----:B------:R-:W-:-:S08]  /*d5b0*/  DFMA R46, R44, -R34, R40 ;  /* 0x800000222c2e722b */ /* 0x000fd00000000028 */
[----:B------:R-:W-:Y:S01]  /*d5c0*/  DFMA R46, R42, R46, R44 ;  /* 0x0000002e2a2e722b */ /* 0x000fe2000000002c */
[----:B------:R-:W-:Y:S01]  /*d5d0*/  IMAD.MOV.U32 R42, RZ, RZ, R29 ;  /* 0x000000ffff2a7224 */ /* 0x000fe200078e001d */
[----:B------:R-:W-:-:S04]  /*d5e0*/  @!P3 LOP3.LUT R42, R41, 0x7ff00000, RZ, 0xc0, !PT ;  /* 0x7ff00000292ab812 */ /* 0x000fc800078ec0ff */
[----:B------:R-:W-:-:S04]  /*d5f0*/  IADD3 R43, PT, PT, R42, -0x1, RZ ;  /* 0xffffffff2a2b7810 */ /* 0x000fc80007ffe0ff */
[----:B------:R-:W-:Y:S01]  /*d600*/  ISETP.GT.U32.AND P0, PT, R43, 0x7feffffe, PT ;  /* 0x7feffffe2b00780c */ /* 0x000fe20003f04070 */
[----:B------:R-:W-:-:S05]  /*d610*/  VIADD R43, R58, 0xffffffff ;  /* 0xffffffff3a2b7836 */ /* 0x000fca0000000000 */
[----:B------:R-:W-:-:S13]  /*d620*/  ISETP.GT.U32.OR P0, PT, R43, 0x7feffffe, P0 ;  /* 0x7feffffe2b00780c */ /* 0x000fda0000704470 */
[----:B------:R-:W-:Y:S05]  /*d630*/  @P0 BRA `(.L_x_189) ;  /* 0x00000000006c0947 */ /* 0x000fea0003800000 */
[----:B------:R-:W-:-:S04]  /*d640*/  LOP3.LUT R38, R37, 0x7ff00000, RZ, 0xc0, !PT ;  /* 0x7ff0000025267812 */ /* 0x000fc800078ec0ff */
[CC--:B------:R-:W-:Y:S02]  /*d650*/  VIADDMNMX R39, R29.reuse, -R38.reuse, 0xb9600000, !PT ;  /* 0xb96000001d277446 */ /* 0x0c0fe40007800926 */
[----:B------:R-:W-:Y:S02]  /*d660*/  ISETP.GE.U32.AND P0, PT, R29, R38, PT ;  /* 0x000000261d00720c */ /* 0x000fe40003f06070 */
[----:B------:R-:W-:Y:S02]  /*d670*/  VIMNMX R29, PT, PT, R39, 0x46a00000, PT ;  /* 0x46a00000271d7848 */ /* 0x000fe40003fe0100 */
[----:B------:R-:W-:-:S05]  /*d680*/  SEL R38, R31, 0x63400000, !P0 ;  /* 0x634000001f267807 */ /* 0x000fca0004000000 */
[----:B------:R-:W-:Y:S02]  /*d690*/  IMAD.IADD R29, R29, 0x1, -R38 ;  /* 0x000000011d1d7824 */ /* 0x000fe400078e0a26 */
[----:B------:R-:W-:-:S03]  /*d6a0*/  IMAD.MOV.U32 R38, RZ, RZ, RZ ;  /* 0x000000ffff267224 */ /* 0x000fc600078e00ff */
[----:B------:R-:W-:-:S06]  /*d6b0*/  IADD3 R39, PT, PT, R29, 0x7fe00000, RZ ;  /* 0x7fe000001d277810 */ /* 0x000fcc0007ffe0ff */
[----:B------:R-:W-:-:S10]  /*d6c0*/  DMUL R44, R46, R38 ;  /* 0x000000262e2c7228 */ /* 0x000fd40000000000 */
[----:B------:R-:W-:-:S13]  /*d6d0*/  FSETP.GTU.AND P0, PT, |R45|, 1.469367938527859385e-39, PT ;  /* 0x001000002d00780b */ /* 0x000fda0003f0c200 */
[----:B------:R-:W-:Y:S05]  /*d6e0*/  @P0 BRA `(.L_x_190) ;  /* 0x0000000000940947 */ /* 0x000fea0003800000 */
[----:B------:R-:W-:Y:S01]  /*d6f0*/  DFMA R34, R46, -R34, R40 ;  /* 0x800000222e22722b */ /* 0x000fe20000000028 */
[----:B------:R-:W-:-:S09]  /*d700*/  IMAD.MOV.U32 R38, RZ, RZ, RZ ;  /* 0x000000ffff267224 */ /* 0x000fd200078e00ff */
[C---:B------:R-:W-:Y:S02]  /*d710*/  FSETP.NEU.AND P0, PT, R35.reuse, RZ, PT ;  /* 0x000000ff2300720b */ /* 0x040fe40003f0d000 */
[----:B------:R-:W-:-:S04]  /*d720*/  LOP3.LUT R37, R35, 0x80000000, R37, 0x48, !PT ;  /* 0x8000000023257812 */ /* 0x000fc800078e4825 */
[----:B------:R-:W-:-:S07]  /*d730*/  LOP3.LUT R39, R37, R39, RZ, 0xfc, !PT ;  /* 0x0000002725277212 */ /* 0x000fce00078efcff */
[----:B------:R-:W-:Y:S05]  /*d740*/  @!P0 BRA `(.L_x_190) ;  /* 0x00000000007c8947 */ /* 0x000fea0003800000 */
[C---:B------:R-:W-:Y:S01]  /*d750*/  IADD3 R35, PT, PT, -R29.reuse, RZ, RZ ;  /* 0x000000ff1d237210 */ /* 0x040fe20007ffe1ff */
[----:B------:R-:W-:Y:S01]  /*d760*/  IMAD.MOV.U32 R34, RZ, RZ, RZ ;  /* 0x000000ffff227224 */ /* 0x000fe200078e00ff */
[----:B------:R-:W-:Y:S01]  /*d770*/  DMUL.RP R38, R46, R38 ;  /* 0x000000262e267228 */ /* 0x000fe20000008000 */
[----:B------:R-:W-:-:S04]  /*d780*/  IADD3 R29, PT, PT, -R29, -0x43300000, RZ ;  /* 0xbcd000001d1d7810 */ /* 0x000fc80007ffe1ff */
[----:B------:R-:W-:-:S05]  /*d790*/  DFMA R34, R44, -R34, R46 ;  /* 0x800000222c22722b */ /* 0x000fca000000002e */
[----:B------:R-:W-:-:S05]  /*d7a0*/  LOP3.LUT R37, R39, R37, RZ, 0x3c, !PT ;  /* 0x0000002527257212 */ /* 0x000fca00078e3cff */
[----:B------:R-:W-:-:S04]  /*d7b0*/  FSETP.NEU.AND P0, PT, |R35|, R29, PT ;  /* 0x0000001d2300720b */ /* 0x000fc80003f0d200 */
[----:B------:R-:W-:Y:S02]  /*d7c0*/  FSEL R44, R38, R44, !P0 ;  /* 0x0000002c262c7208 */ /* 0x000fe40004000000 */
[----:B------:R-:W-:Y:S01]  /*d7d0*/  FSEL R45, R37, R45, !P0 ;  /* 0x0000002d252d7208 */ /* 0x000fe20004000000 */
[----:B------:R-:W-:Y:S06]  /*d7e0*/  BRA `(.L_x_190) ;  /* 0x0000000000547947 */ /* 0x000fec0003800000 */
.L_x_189:
[----:B------:R-:W-:-:S14]  /*d7f0*/  DSETP.NAN.AND P0, PT, R38, R38, PT ;  /* 0x000000262600722a */ /* 0x000fdc0003f08000 */
[----:B------:R-:W-:Y:S05]  /*d800*/  @P0 BRA `(.L_x_191) ;  /* 0x0000000000440947 */ /* 0x000fea0003800000 */
[----:B------:R-:W-:-:S14]  /*d810*/  DSETP.NAN.AND P0, PT, R36, R36, PT ;  /* 0x000000242400722a */ /* 0x000fdc0003f08000 */
[----:B------:R-:W-:Y:S05]  /*d820*/  @P0 BRA `(.L_x_192) ;  /* 0x0000000000300947 */ /* 0x000fea0003800000 */
[----:B------:R-:W-:Y:S01]  /*d830*/  ISETP.NE.AND P0, PT, R42, R58, PT ;  /* 0x0000003a2a00720c */ /* 0x000fe20003f05270 */
[----:B------:R-:W-:Y:S01]  /*d840*/  IMAD.MOV.U32 R45, RZ, RZ, -0x80000 ;  /* 0xfff80000ff2d7424 */ /* 0x000fe200078e00ff */
[----:B------:R-:W-:-:S11]  /*d850*/  MOV R44, 0x0 ;  /* 0x00000000002c7802 */ /* 0x000fd60000000f00 */
[----:B------:R-:W-:Y:S05]  /*d860*/  @!P0 BRA `(.L_x_190) ;  /* 0x0000000000348947 */ /* 0x000fea0003800000 */
[----:B------:R-:W-:Y:S02]  /*d870*/  ISETP.NE.AND P0, PT, R42, 0x7ff00000, PT ;  /* 0x7ff000002a00780c */ /* 0x000fe40003f05270 */
[----:B------:R-:W-:Y:S02]  /*d880*/  LOP3.LUT R45, R39, 0x80000000, R37, 0x48, !PT ;  /* 0x80000000272d7812 */ /* 0x000fe400078e4825 */
[----:B------:R-:W-:-:S13]  /*d890*/  ISETP.EQ.OR P0, PT, R58, RZ, !P0 ;  /* 0x000000ff3a00720c */ /* 0x000fda0004702670 */
[----:B------:R-:W-:Y:S02]  /*d8a0*/  @P0 LOP3.LUT R29, R45, 0x7ff00000, RZ, 0xfc, !PT ;  /* 0x7ff000002d1d0812 */ /* 0x000fe400078efcff */
[----:B------:R-:W-:Y:S01]  /*d8b0*/  @!P0 MOV R44, RZ ;  /* 0x000000ff002c8202 */ /* 0x000fe20000000f00 */
[----:B------:R-:W-:Y:S01]  /*d8c0*/  @P0 IMAD.MOV.U32 R44, RZ, RZ, RZ ;  /* 0x000000ffff2c0224 */ /* 0x000fe200078e00ff */
[----:B------:R-:W-:Y:S01]  /*d8d0*/  @P0 MOV R45, R29 ;  /* 0x0000001d002d0202 */ /* 0x000fe20000000f00 */
[----:B------:R-:W-:Y:S06]  /*d8e0*/  BRA `(.L_x_190) ;  /* 0x0000000000147947 */ /* 0x000fec0003800000 */
.L_x_192:
[----:B------:R-:W-:Y:S01]  /*d8f0*/  LOP3.LUT R45, R37, 0x80000, RZ, 0xfc, !PT ;  /* 0x00080000252d7812 */ /* 0x000fe200078efcff */
[----:B------:R-:W-:Y:S01]  /*d900*/  IMAD.MOV.U32 R44, RZ, RZ, R36 ;  /* 0x000000ffff2c7224 */ /* 0x000fe200078e0024 */
[----:B------:R-:W-:Y:S06]  /*d910*/  BRA `(.L_x_190) ;  /* 0x0000000000087947 */ /* 0x000fec0003800000 */
.L_x_191:
[----:B------:R-:W-:Y:S02]  /*d920*/  LOP3.LUT R45, R39, 0x80000, RZ, 0xfc, !PT ;  /* 0x00080000272d7812 */ /* 0x000fe400078efcff */
[----:B------:R-:W-:-:S07]  /*d930*/  MOV R44, R38 ;  /* 0x00000026002c7202 */ /* 0x000fce0000000f00 */
.L_x_190:
[----:B------:R-:W-:Y:S05]  /*d940*/  BSYNC.RECONVERGENT B7 ;  /* 0x0000000000077941 */ /* 0x000fea0003800200 */
.L_x_188:
[----:B------:R-:W-:Y:S01]  /*d950*/  IMAD.MOV.U32 R31, RZ, RZ, 0x0 ;  /* 0x00000000ff1f7424 */ /* 0x000fe200078e00ff */
[----:B------:R-:W-:Y:S01]  /*d960*/  MOV R43, R45 ;  /* 0x0000002d002b7202 */ /* 0x000fe20000000f00 */
[----:B------:R-:W-:Y:S02]  /*d970*/  IMAD.MOV.U32 R42, RZ, RZ, R44 ;  /* 0x000000ffff2a7224 */ /* 0x000fe400078e002c */
[----:B------:R-:W-:Y:S05]  /*d980*/  RET.REL.NODEC R30 `(_Z2jeiiPdiS_S_) ;  /* 0xffffff241e9c7950 */ /* 0x000fea0003c3ffff */
        .weak           $__internal_2_$__cuda_sm20_dsqrt_rn_f64_mediumpath_v1
        .type           $__internal_2_$__cuda_sm20_dsqrt_rn_f64_mediumpath_v1,@function
        .size           $__internal_2_$__cuda_sm20_dsqrt_rn_f64_mediumpath_v1,(.L_x_200 - $__internal_2_$__cuda_sm20_dsqrt_rn_f64_mediumpath_v1)
$__internal_2_$__cuda_sm20_dsqrt_rn_f64_mediumpath_v1:
[----:B------:R-:W-:Y:S01]  /*d990*/  ISETP.GE.U32.AND P0, PT, R44, -0x3400000, PT ;  /* 0xfcc000002c00780c */ /* 0x000fe20003f06070 */
[----:B------:R-:W-:-:S12]  /*d9a0*/  BSSY.RECONVERGENT B7, `(.L_x_193) ;  /* 0x0000023000077945 */ /* 0x000fd80003800200 */
[----:B------:R-:W-:Y:S05]  /*d9b0*/  @!P0 BRA `(.L_x_194) ;  /* 0x0000000000208947 */ /* 0x000fea0003800000 */
[----:B------:R-:W-:-:S10]  /*d9c0*/  DFMA.RM R34, R36, R34, R30 ;  /* 0x000000222422722b */ /* 0x000fd4000000401e */
[----:B------:R-:W-:-:S04]  /*d9d0*/  IADD3 R30, P0, PT, R34, 0x1, RZ ;  /* 0x00000001221e7810 */ /* 0x000fc80007f1e0ff */
[----:B------:R-:W-:-:S06]  /*d9e0*/  IADD3.X R31, PT, PT, RZ, R35, RZ, P0, !PT ;  /* 0x00000023ff1f7210 */ /* 0x000fcc00007fe4ff */
[----:B------:R-:W-:-:S08]  /*d9f0*/  DFMA.RP R38, -R34, R30, R38 ;  /* 0x0000001e2226722b */ /* 0x000fd00000008126 */
[----:B------:R-:W-:-:S06]  /*da00*/  DSETP.GT.AND P0, PT, R38, RZ, PT ;  /* 0x000000ff2600722a */ /* 0x000fcc0003f04000 */
[----:B------:R-:W-:Y:S02]  /*da10*/  FSEL R30, R30, R34, P0 ;  /* 0x000000221e1e7208 */ /* 0x000fe40000000000 */
[----:B------:R-:W-:Y:S01]  /*da20*/  FSEL R31, R31, R35, P0 ;  /* 0x000000231f1f7208 */ /* 0x000fe20000000000 */
[----:B------:R-:W-:Y:S06]  /*da30*/  BRA `(.L_x_195) ;  /* 0x0000000000647947 */ /* 0x000fec0003800000 */
.L_x_194:
[----:B------:R-:W-:-:S14]  /*da40*/  DSETP.NE.AND P0, PT, R38, RZ, PT ;  /* 0x000000ff2600722a */ /* 0x000fdc0003f05000 */
[----:B------:R-:W-:Y:S05]  /*da50*/  @!P0 BRA `(.L_x_196) ;  /* 0x0000000000588947 */ /* 0x000fea0003800000 */
[----:B------:R-:W-:-:S13]  /*da60*/  ISETP.GE.AND P0, PT, R39, RZ, PT ;  /* 0x000000ff2700720c */ /* 0x000fda0003f06270 */
[----:B------:R-:W-:Y:S01]  /*da70*/  @!P0 IMAD.MOV.U32 R30, RZ, RZ, 0x0 ;  /* 0x00000000ff1e8424 */ /* 0x000fe200078e00ff */
[----:B------:R-:W-:Y:S01]  /*da80*/  @!P0 MOV R31, 0xfff80000 ;  /* 0xfff80000001f8802 */ /* 0x000fe20000000f00 */
[----:B------:R-:W-:Y:S06]  /*da90*/  @!P0 BRA `(.L_x_195) ;  /* 0x00000000004c8947 */ /* 0x000fec0003800000 */
[----:B------:R-:W-:-:S13]  /*daa0*/  ISETP.GT.AND P0, PT, R39, 0x7fefffff, PT ;  /* 0x7fefffff2700780c */ /* 0x000fda0003f04270 */
[----:B------:R-:W-:Y:S05]  /*dab0*/  @P0 BRA `(.L_x_196) ;  /* 0x0000000000400947 */ /* 0x000fea0003800000 */
[----:B------:R-:W-:Y:S01]  /*dac0*/  DMUL R38, R38, 8.11296384146066816958e+31 ;  /* 0x4690000026267828 */ /* 0x000fe20000000000 */
[----:B------:R-:W-:Y:S01]  /*dad0*/  IMAD.MOV.U32 R36, RZ, RZ, RZ ;  /* 0x000000ffff247224 */ /* 0x000fe200078e00ff */
[----:B------:R-:W-:Y:S01]  /*dae0*/  MOV R30, 0x0 ;  /* 0x00000000001e7802 */ /* 0x000fe20000000f00 */
[----:B------:R-:W-:-:S03]  /*daf0*/  IMAD.MOV.U32 R31, RZ, RZ, 0x3fd80000 ;  /* 0x3fd80000ff1f7424 */ /* 0x000fc600078e00ff */
[----:B------:R-:W0:Y:S02]  /*db00*/  MUFU.RSQ64H R37, R39 ;  /* 0x0000002700257308 */ /* 0x000e240000001c00 */
[----:B0-----:R-:W-:-:S08]  /*db10*/  DMUL R34, R36, R36 ;  /* 0x0000002424227228 */ /* 0x001fd00000000000 */
[----:B------:R-:W-:-:S08]  /*db20*/  DFMA R34, R38, -R34, 1 ;  /* 0x3ff000002622742b */ /* 0x000fd00000000822 */
[----:B------:R-:W-:Y:S02]  /*db30*/  DFMA R30, R34, R30, 0.5 ;  /* 0x3fe00000221e742b */ /* 0x000fe4000000001e */
[----:B------:R-:W-:-:S08]  /*db40*/  DMUL R34, R36, R34 ;  /* 0x0000002224227228 */ /* 0x000fd00000000000 */
[----:B------:R-:W-:-:S08]  /*db50*/  DFMA R34, R30, R34, R36 ;  /* 0x000000221e22722b */ /* 0x000fd00000000024 */
[----:B------:R-:W-:Y:S02]  /*db60*/  DMUL R30, R38, R34 ;  /* 0x00000022261e7228 */ /* 0x000fe40000000000 */
[----:B------:R-:W-:-:S06]  /*db70*/  IADD3 R35, PT, PT, R35, -0x100000, RZ ;  /* 0xfff0000023237810 */ /* 0x000fcc0007ffe0ff */
[----:B------:R-:W-:-:S08]  /*db80*/  DFMA R36, R30, -R30, R38 ;  /* 0x8000001e1e24722b */ /* 0x000fd00000000026 */
[----:B------:R-:W-:-:S10]  /*db90*/  DFMA R30, R34, R36, R30 ;  /* 0x00000024221e722b */ /* 0x000fd4000000001e */
[----:B------:R-:W-:Y:S01]  /*dba0*/  VIADD R31, R31, 0xfcb00000 ;  /* 0xfcb000001f1f7836 */ /* 0x000fe20000000000 */
[----:B------:R-:W-:Y:S06]  /*dbb0*/  BRA `(.L_x_195) ;  /* 0x0000000000047947 */ /* 0x000fec0003800000 */
.L_x_196:
[----:B------:R-:W-:-:S11]  /*dbc0*/  DADD R30, R38, R38 ;  /* 0x00000000261e7229 */ /* 0x000fd60000000026 */
.L_x_195:
[----:B------:R-:W-:Y:S05]  /*dbd0*/  BSYNC.RECONVERGENT B7 ;  /* 0x0000000000077941 */ /* 0x000fea0003800200 */
.L_x_193:
[----:B------:R-:W-:Y:S01]  /*dbe0*/  HFMA2 R41, -RZ, RZ, 0, 0 ;  /* 0x00000000ff297431 */ /* 0x000fe200000001ff */
[----:B------:R-:W-:Y:S01]  /*dbf0*/  MOV R46, R30 ;  /* 0x0000001e002e7202 */ /* 0x000fe20000000f00 */
[----:B------:R-:W-:Y:S02]  /*dc00*/  IMAD.MOV.U32 R47, RZ, RZ, R31 ;  /* 0x000000ffff2f7224 */ /* 0x000fe400078e001f */
[----:B------:R-:W-:Y:S05]  /*dc10*/  RET.REL.NODEC R40 `(_Z2jeiiPdiS_S_) ;  /* 0xffffff2028f87950 */ /* 0x000fea0003c3ffff */
.L_x_197:
[----:B------:R-:W-:-:S00]  /*dc20*/  BRA `(.L_x_197) ;  /* 0xfffffffc00fc7947 */ /* 0x000fc0000383ffff */
[----:B------:R-:W-:-:S00]  /*dc30*/  NOP ;  /* 0x0000000000007918 */ /* 0x000fc00000000000 */
        /* <DEDUP_REMOVED lines=12> */
.L_x_200:


//--------------------- .nv.shared.reserved.0     --------------------------
	.section	.nv.shared.reserved.0,"aw",@nobits
	.weak		__nv_reservedSMEM_offset_0_alias
	.size		__nv_reservedSMEM_offset_0_alias, 0, 64
	.other		__nv_reservedSMEM_offset_0_alias,@"STO_CUDA_RESERVED_SHARED STV_DEFAULT"
__nv_reservedSMEM_offset_0_alias:
	.zero		0
	.zero		64


//--------------------- .nv.constant0._Z2jeiiPdiS_S_ --------------------------
	.section	.nv.constant0._Z2jeiiPdiS_S_,"a",@progbits
	.sectionflags	@""
	.align	4
.nv.constant0._Z2jeiiPdiS_S_:
	.zero		936


//--------------------- SYMBOLS --------------------------

	.type		.nv.reservedSmem.offset0,@object
	.size		.nv.reservedSmem.offset0,0x4
	.type		malloc,@function
	.type		free,@function
